//
// Generated by NVIDIA NVVM Compiler
//
// Compiler Build ID: CL-36424714
// Cuda compilation tools, release 13.0, V13.0.88
// Based on NVVM 20.0.0
//

.version 9.0
.target sm_100
.address_size 64

	// .globl	_Z4mm16P6__halfS0_S0_iii
.extern .func __assertfail
(
	.param .b64 __assertfail_param_0,
	.param .b64 __assertfail_param_1,
	.param .b32 __assertfail_param_2,
	.param .b64 __assertfail_param_3,
	.param .b64 __assertfail_param_4
)
;
.global .align 1 .b8 __unnamed_1[55] = {118, 111, 105, 100, 32, 109, 109, 49, 54, 40, 95, 95, 104, 97, 108, 102, 32, 42, 44, 32, 95, 95, 104, 97, 108, 102, 32, 42, 44, 32, 95, 95, 104, 97, 108, 102, 32, 42, 44, 32, 105, 110, 116, 44, 32, 105, 110, 116, 44, 32, 105, 110, 116, 41};
// _ZZ4mm16P6__halfS0_S0_iiiE8A_shared has been demoted
// _ZZ4mm16P6__halfS0_S0_iiiE8B_shared has been demoted
.global .align 1 .b8 $str[12] = {119, 121, 32, 60, 32, 84, 73, 76, 69, 95, 77};
.global .align 1 .b8 $str$1[27] = {47, 116, 109, 112, 47, 115, 97, 115, 115, 95, 99, 117, 95, 106, 112, 103, 122, 113, 107, 101, 105, 47, 107, 46, 99, 117};
.global .align 1 .b8 $str$3[12] = {116, 121, 32, 60, 32, 84, 73, 76, 69, 95, 77};

.visible .entry _Z4mm16P6__halfS0_S0_iii(
	.param .u64 .ptr .align 1 _Z4mm16P6__halfS0_S0_iii_param_0,
	.param .u64 .ptr .align 1 _Z4mm16P6__halfS0_S0_iii_param_1,
	.param .u64 .ptr .align 1 _Z4mm16P6__halfS0_S0_iii_param_2,
	.param .u32 _Z4mm16P6__halfS0_S0_iii_param_3,
	.param .u32 _Z4mm16P6__halfS0_S0_iii_param_4,
	.param .u32 _Z4mm16P6__halfS0_S0_iii_param_5
)
{
	.local .align 16 .b8 	__local_depot0[32];
	.reg .b64 	%SP;
	.reg .b64 	%SPL;
	.reg .pred 	%p<120>;
	.reg .b16 	%rs<9108>;
	.reg .b32 	%r<644>;
	.reg .b32 	%f<2>;
	.reg .b64 	%rd<259>;
	// demoted variable
	.shared .align 2 .b8 _ZZ4mm16P6__halfS0_S0_iiiE8A_shared[8192];
	// demoted variable
	.shared .align 2 .b8 _ZZ4mm16P6__halfS0_S0_iiiE8B_shared[8192];
	mov.u64 	%SPL, __local_depot0;
	ld.param.u32 	%r71, [_Z4mm16P6__halfS0_S0_iii_param_3];
	ld.param.u32 	%r70, [_Z4mm16P6__halfS0_S0_iii_param_5];
	add.u64 	%rd1, %SPL, 0;
	mov.u32 	%r72, %ctaid.x;
	shl.b32 	%r1, %r72, 6;
	setp.ge.u32 	%p1, %r1, %r70;
	mov.u32 	%r73, %ctaid.y;
	shl.b32 	%r2, %r73, 6;
	setp.ge.u32 	%p2, %r2, %r71;
	or.pred  	%p3, %p1, %p2;
	@%p3 bra 	$L__BB0_106;
	ld.param.u32 	%r575, [_Z4mm16P6__halfS0_S0_iii_param_4];
	mov.f32 	%f1, 0f00000000;
	// begin inline asm
	{  cvt.rn.f16.f32 %rs9100, %f1;}

	// end inline asm
	mov.u32 	%r75, %ntid.x;
	mov.u32 	%r76, %tid.y;
	mov.u32 	%r77, %tid.x;
	mad.lo.s32 	%r3, %r75, %r76, %r77;
	and.b32  	%r4, %r3, 15;
	mov.b32 	%r78, {%rs9100, %rs9100};
	st.local.v4.b32 	[%rd1], {%r78, %r78, %r78, %r78};
	setp.lt.s32 	%p4, %r575, 1;
	mov.u16 	%rs9101, %rs9100;
	mov.u16 	%rs9102, %rs9100;
	mov.u16 	%rs9103, %rs9100;
	mov.u16 	%rs9104, %rs9100;
	mov.u16 	%rs9105, %rs9100;
	mov.u16 	%rs9106, %rs9100;
	mov.u16 	%rs9107, %rs9100;
	@%p4 bra 	$L__BB0_105;
	ld.param.u32 	%r610, [_Z4mm16P6__halfS0_S0_iii_param_5];
	ld.param.u32 	%r576, [_Z4mm16P6__halfS0_S0_iii_param_4];
	shr.u32 	%r80, %r3, 4;
	add.s32 	%r81, %r80, %r2;
	add.s32 	%r82, %r81, 16;
	add.s32 	%r83, %r81, 32;
	add.s32 	%r84, %r81, 48;
	mad.lo.s32 	%r643, %r84, %r576, %r4;
	mad.lo.s32 	%r642, %r83, %r576, %r4;
	mad.lo.s32 	%r641, %r82, %r576, %r4;
	mad.lo.s32 	%r640, %r81, %r576, %r4;
	or.b32  	%r639, %r4, 32;
	add.s32 	%r638, %r80, 32;
	add.s32 	%r85, %r80, 16;
	mul.lo.s32 	%r637, %r610, %r85;
	add.s32 	%r86, %r637, %r1;
	add.s32 	%r636, %r86, %r4;
	mul.lo.s32 	%r635, %r610, %r638;
	add.s32 	%r87, %r635, %r1;
	add.s32 	%r634, %r87, %r4;
	add.s32 	%r88, %r80, 48;
	mul.lo.s32 	%r633, %r610, %r88;
	add.s32 	%r89, %r633, %r1;
	add.s32 	%r632, %r89, %r4;
	mul.lo.s32 	%r631, %r610, %r80;
	add.s32 	%r90, %r631, %r1;
	add.s32 	%r630, %r90, %r4;
	mov.b32 	%r629, 32;
$L__BB0_3:
	ld.param.u32 	%r577, [_Z4mm16P6__halfS0_S0_iii_param_4];
	ld.param.u64 	%rd256, [_Z4mm16P6__halfS0_S0_iii_param_0];
	cvta.to.global.u64 	%rd2, %rd256;
	mov.u32 	%r91, %ntid.x;
	mov.u32 	%r92, %tid.y;
	mov.u32 	%r93, %tid.x;
	mad.lo.s32 	%r34, %r91, %r92, %r93;
	shr.u32 	%r94, %r34, 4;
	mov.u32 	%r95, %ctaid.y;
	shl.b32 	%r96, %r95, 6;
	add.s32 	%r35, %r94, %r96;
	setp.ge.s32 	%p5, %r35, %r71;
	add.s32 	%r36, %r639, -32;
	setp.ge.s32 	%p6, %r36, %r577;
	or.pred  	%p7, %p5, %p6;
	mov.u16 	%rs8164, %rs9100;
	@%p7 bra 	$L__BB0_5;
	mul.wide.u32 	%rd17, %r640, 2;
	add.s64 	%rd18, %rd2, %rd17;
	ld.global.u16 	%rs8164, [%rd18];
$L__BB0_5:
	ld.param.u32 	%r578, [_Z4mm16P6__halfS0_S0_iii_param_4];
	setp.ge.s32 	%p8, %r35, %r71;
	shl.b32 	%r97, %r34, 3;
	and.b32  	%r98, %r97, -128;
	mov.u32 	%r99, _ZZ4mm16P6__halfS0_S0_iiiE8A_shared;
	add.s32 	%r100, %r99, %r98;
	shl.b32 	%r101, %r34, 1;
	and.b32  	%r102, %r101, 30;
	add.s32 	%r37, %r100, %r102;
	st.shared.u16 	[%r37], %rs8164;
	add.s32 	%r38, %r639, -16;
	setp.ge.s32 	%p9, %r38, %r578;
	mul.wide.u32 	%rd19, %r640, 2;
	add.s64 	%rd3, %rd2, %rd19;
	or.pred  	%p10, %p8, %p9;
	mov.u16 	%rs8165, %rs9100;
	@%p10 bra 	$L__BB0_7;
	ld.global.u16 	%rs8165, [%rd3+32];
$L__BB0_7:
	ld.param.u32 	%r579, [_Z4mm16P6__halfS0_S0_iii_param_4];
	setp.ge.s32 	%p11, %r35, %r71;
	st.shared.u16 	[%r37+32], %rs8165;
	add.s32 	%r39, %r639, 16;
	setp.ge.s32 	%p12, %r639, %r579;
	or.pred  	%p13, %p11, %p12;
	mov.u16 	%rs8166, %rs9100;
	@%p13 bra 	$L__BB0_9;
	ld.global.u16 	%rs8166, [%rd3+64];
$L__BB0_9:
	ld.param.u32 	%r580, [_Z4mm16P6__halfS0_S0_iii_param_4];
	setp.ge.s32 	%p14, %r35, %r71;
	st.shared.u16 	[%r37+64], %rs8166;
	setp.ge.s32 	%p15, %r39, %r580;
	or.pred  	%p16, %p14, %p15;
	mov.u16 	%rs8167, %rs9100;
	@%p16 bra 	$L__BB0_11;
	ld.global.u16 	%rs8167, [%rd3+96];
$L__BB0_11:
	ld.param.u32 	%r581, [_Z4mm16P6__halfS0_S0_iii_param_4];
	setp.ge.s32 	%p17, %r36, %r581;
	add.s32 	%r40, %r35, 16;
	setp.ge.s32 	%p18, %r40, %r71;
	st.shared.u16 	[%r37+96], %rs8167;
	or.pred  	%p19, %p18, %p17;
	mov.u16 	%rs8168, %rs9100;
	@%p19 bra 	$L__BB0_13;
	mul.wide.u32 	%rd20, %r641, 2;
	add.s64 	%rd21, %rd2, %rd20;
	ld.global.u16 	%rs8168, [%rd21];
$L__BB0_13:
	ld.param.u32 	%r582, [_Z4mm16P6__halfS0_S0_iii_param_4];
	setp.ge.s32 	%p20, %r38, %r582;
	setp.ge.s32 	%p21, %r40, %r71;
	st.shared.u16 	[%r37+2048], %rs8168;
	mul.wide.u32 	%rd22, %r641, 2;
	add.s64 	%rd4, %rd2, %rd22;
	or.pred  	%p22, %p21, %p20;
	mov.u16 	%rs8169, %rs9100;
	@%p22 bra 	$L__BB0_15;
	ld.global.u16 	%rs8169, [%rd4+32];
$L__BB0_15:
	ld.param.u32 	%r583, [_Z4mm16P6__halfS0_S0_iii_param_4];
	setp.ge.s32 	%p23, %r639, %r583;
	setp.ge.s32 	%p24, %r40, %r71;
	st.shared.u16 	[%r37+2080], %rs8169;
	or.pred  	%p25, %p24, %p23;
	mov.u16 	%rs8170, %rs9100;
	@%p25 bra 	$L__BB0_17;
	ld.global.u16 	%rs8170, [%rd4+64];
$L__BB0_17:
	ld.param.u32 	%r584, [_Z4mm16P6__halfS0_S0_iii_param_4];
	setp.ge.s32 	%p26, %r39, %r584;
	setp.ge.s32 	%p27, %r40, %r71;
	st.shared.u16 	[%r37+2112], %rs8170;
	or.pred  	%p28, %p27, %p26;
	mov.u16 	%rs8171, %rs9100;
	@%p28 bra 	$L__BB0_19;
	ld.global.u16 	%rs8171, [%rd4+96];
$L__BB0_19:
	ld.param.u32 	%r585, [_Z4mm16P6__halfS0_S0_iii_param_4];
	setp.ge.s32 	%p29, %r36, %r585;
	add.s32 	%r41, %r35, 32;
	setp.ge.s32 	%p30, %r41, %r71;
	st.shared.u16 	[%r37+2144], %rs8171;
	or.pred  	%p31, %p30, %p29;
	mov.u16 	%rs8172, %rs9100;
	@%p31 bra 	$L__BB0_21;
	mul.wide.u32 	%rd23, %r642, 2;
	add.s64 	%rd24, %rd2, %rd23;
	ld.global.u16 	%rs8172, [%rd24];
$L__BB0_21:
	ld.param.u32 	%r586, [_Z4mm16P6__halfS0_S0_iii_param_4];
	setp.ge.s32 	%p32, %r38, %r586;
	setp.ge.s32 	%p33, %r41, %r71;
	st.shared.u16 	[%r37+4096], %rs8172;
	mul.wide.u32 	%rd25, %r642, 2;
	add.s64 	%rd5, %rd2, %rd25;
	or.pred  	%p34, %p33, %p32;
	mov.u16 	%rs8173, %rs9100;
	@%p34 bra 	$L__BB0_23;
	ld.global.u16 	%rs8173, [%rd5+32];
$L__BB0_23:
	ld.param.u32 	%r587, [_Z4mm16P6__halfS0_S0_iii_param_4];
	setp.ge.s32 	%p35, %r639, %r587;
	setp.ge.s32 	%p36, %r41, %r71;
	st.shared.u16 	[%r37+4128], %rs8173;
	or.pred  	%p37, %p36, %p35;
	mov.u16 	%rs8174, %rs9100;
	@%p37 bra 	$L__BB0_25;
	ld.global.u16 	%rs8174, [%rd5+64];
$L__BB0_25:
	ld.param.u32 	%r588, [_Z4mm16P6__halfS0_S0_iii_param_4];
	setp.ge.s32 	%p38, %r39, %r588;
	setp.ge.s32 	%p39, %r41, %r71;
	st.shared.u16 	[%r37+4160], %rs8174;
	or.pred  	%p40, %p39, %p38;
	mov.u16 	%rs8175, %rs9100;
	@%p40 bra 	$L__BB0_27;
	ld.global.u16 	%rs8175, [%rd5+96];
$L__BB0_27:
	ld.param.u32 	%r589, [_Z4mm16P6__halfS0_S0_iii_param_4];
	setp.ge.s32 	%p41, %r36, %r589;
	add.s32 	%r42, %r35, 48;
	setp.ge.s32 	%p42, %r42, %r71;
	st.shared.u16 	[%r37+4192], %rs8175;
	or.pred  	%p43, %p42, %p41;
	mov.u16 	%rs8176, %rs9100;
	@%p43 bra 	$L__BB0_29;
	mul.wide.u32 	%rd26, %r643, 2;
	add.s64 	%rd27, %rd2, %rd26;
	ld.global.u16 	%rs8176, [%rd27];
$L__BB0_29:
	ld.param.u32 	%r590, [_Z4mm16P6__halfS0_S0_iii_param_4];
	setp.ge.s32 	%p44, %r38, %r590;
	setp.ge.s32 	%p45, %r42, %r71;
	st.shared.u16 	[%r37+6144], %rs8176;
	mul.wide.u32 	%rd28, %r643, 2;
	add.s64 	%rd6, %rd2, %rd28;
	or.pred  	%p46, %p45, %p44;
	mov.u16 	%rs8177, %rs9100;
	@%p46 bra 	$L__BB0_31;
	ld.global.u16 	%rs8177, [%rd6+32];
$L__BB0_31:
	ld.param.u32 	%r591, [_Z4mm16P6__halfS0_S0_iii_param_4];
	setp.ge.s32 	%p47, %r639, %r591;
	setp.ge.s32 	%p48, %r42, %r71;
	st.shared.u16 	[%r37+6176], %rs8177;
	or.pred  	%p49, %p48, %p47;
	mov.u16 	%rs8178, %rs9100;
	@%p49 bra 	$L__BB0_33;
	ld.global.u16 	%rs8178, [%rd6+64];
$L__BB0_33:
	ld.param.u32 	%r592, [_Z4mm16P6__halfS0_S0_iii_param_4];
	setp.ge.s32 	%p50, %r39, %r592;
	setp.ge.s32 	%p51, %r42, %r71;
	st.shared.u16 	[%r37+6208], %rs8178;
	or.pred  	%p52, %p51, %p50;
	mov.u16 	%rs8179, %rs9100;
	@%p52 bra 	$L__BB0_35;
	ld.global.u16 	%rs8179, [%rd6+96];
$L__BB0_35:
	ld.param.u32 	%r611, [_Z4mm16P6__halfS0_S0_iii_param_5];
	ld.param.u32 	%r593, [_Z4mm16P6__halfS0_S0_iii_param_4];
	ld.param.u64 	%rd257, [_Z4mm16P6__halfS0_S0_iii_param_1];
	cvta.to.global.u64 	%rd7, %rd257;
	and.b32  	%r103, %r34, 15;
	mov.u32 	%r104, %ctaid.x;
	shl.b32 	%r43, %r104, 6;
	or.b32  	%r44, %r103, %r43;
	setp.ge.s32 	%p53, %r44, %r611;
	st.shared.u16 	[%r37+6240], %rs8179;
	add.s32 	%r45, %r638, -32;
	setp.ge.s32 	%p54, %r45, %r593;
	or.pred  	%p55, %p54, %p53;
	mov.u16 	%rs8180, %rs9100;
	@%p55 bra 	$L__BB0_37;
	mul.wide.s32 	%rd29, %r630, 2;
	add.s64 	%rd30, %rd7, %rd29;
	ld.global.u16 	%rs8180, [%rd30];
$L__BB0_37:
	ld.param.u32 	%r612, [_Z4mm16P6__halfS0_S0_iii_param_5];
	ld.param.u32 	%r594, [_Z4mm16P6__halfS0_S0_iii_param_4];
	setp.ge.s32 	%p56, %r45, %r594;
	add.s32 	%r46, %r44, 16;
	setp.ge.s32 	%p57, %r46, %r612;
	mov.u32 	%r108, _ZZ4mm16P6__halfS0_S0_iiiE8B_shared;
	add.s32 	%r109, %r108, %r98;
	add.s32 	%r47, %r109, %r102;
	st.shared.u16 	[%r47], %rs8180;
	cvt.s64.s32 	%rd31, %r43;
	cvt.u64.u32 	%rd32, %r103;
	cvt.s64.s32 	%rd33, %r631;
	add.s64 	%rd8, %rd32, %rd31;
	add.s64 	%rd34, %rd8, %rd33;
	shl.b64 	%rd35, %rd34, 1;
	add.s64 	%rd9, %rd7, %rd35;
	or.pred  	%p58, %p56, %p57;
	mov.u16 	%rs8181, %rs9100;
	@%p58 bra 	$L__BB0_39;
	ld.global.u16 	%rs8181, [%rd9+32];
$L__BB0_39:
	ld.param.u32 	%r613, [_Z4mm16P6__halfS0_S0_iii_param_5];
	ld.param.u32 	%r595, [_Z4mm16P6__halfS0_S0_iii_param_4];
	setp.ge.s32 	%p59, %r45, %r595;
	add.s32 	%r48, %r44, 32;
	setp.ge.s32 	%p60, %r48, %r613;
	st.shared.u16 	[%r47+32], %rs8181;
	or.pred  	%p61, %p59, %p60;
	mov.u16 	%rs8182, %rs9100;
	@%p61 bra 	$L__BB0_41;
	ld.global.u16 	%rs8182, [%rd9+64];
$L__BB0_41:
	ld.param.u32 	%r614, [_Z4mm16P6__halfS0_S0_iii_param_5];
	ld.param.u32 	%r596, [_Z4mm16P6__halfS0_S0_iii_param_4];
	setp.ge.s32 	%p62, %r45, %r596;
	add.s32 	%r49, %r44, 48;
	setp.ge.s32 	%p63, %r49, %r614;
	st.shared.u16 	[%r47+64], %rs8182;
	or.pred  	%p64, %p62, %p63;
	mov.u16 	%rs8183, %rs9100;
	@%p64 bra 	$L__BB0_43;
	ld.global.u16 	%rs8183, [%rd9+96];
$L__BB0_43:
	ld.param.u32 	%r615, [_Z4mm16P6__halfS0_S0_iii_param_5];
	ld.param.u32 	%r597, [_Z4mm16P6__halfS0_S0_iii_param_4];
	setp.ge.s32 	%p65, %r44, %r615;
	st.shared.u16 	[%r47+96], %rs8183;
	add.s32 	%r50, %r638, -16;
	setp.ge.s32 	%p66, %r50, %r597;
	or.pred  	%p67, %p66, %p65;
	mov.u16 	%rs8184, %rs9100;
	@%p67 bra 	$L__BB0_45;
	mul.wide.s32 	%rd36, %r636, 2;
	add.s64 	%rd37, %rd7, %rd36;
	ld.global.u16 	%rs8184, [%rd37];
$L__BB0_45:
	ld.param.u32 	%r616, [_Z4mm16P6__halfS0_S0_iii_param_5];
	ld.param.u32 	%r598, [_Z4mm16P6__halfS0_S0_iii_param_4];
	setp.ge.s32 	%p68, %r50, %r598;
	setp.ge.s32 	%p69, %r46, %r616;
	st.shared.u16 	[%r47+2048], %rs8184;
	cvt.s64.s32 	%rd38, %r637;
	add.s64 	%rd39, %rd8, %rd38;
	shl.b64 	%rd40, %rd39, 1;
	add.s64 	%rd10, %rd7, %rd40;
	or.pred  	%p70, %p68, %p69;
	mov.u16 	%rs8185, %rs9100;
	@%p70 bra 	$L__BB0_47;
	ld.global.u16 	%rs8185, [%rd10+32];
$L__BB0_47:
	ld.param.u32 	%r617, [_Z4mm16P6__halfS0_S0_iii_param_5];
	ld.param.u32 	%r599, [_Z4mm16P6__halfS0_S0_iii_param_4];
	setp.ge.s32 	%p71, %r50, %r599;
	setp.ge.s32 	%p72, %r48, %r617;
	st.shared.u16 	[%r47+2080], %rs8185;
	or.pred  	%p73, %p71, %p72;
	mov.u16 	%rs8186, %rs9100;
	@%p73 bra 	$L__BB0_49;
	ld.global.u16 	%rs8186, [%rd10+64];
$L__BB0_49:
	ld.param.u32 	%r618, [_Z4mm16P6__halfS0_S0_iii_param_5];
	ld.param.u32 	%r600, [_Z4mm16P6__halfS0_S0_iii_param_4];
	setp.ge.s32 	%p74, %r50, %r600;
	setp.ge.s32 	%p75, %r49, %r618;
	st.shared.u16 	[%r47+2112], %rs8186;
	or.pred  	%p76, %p74, %p75;
	mov.u16 	%rs8187, %rs9100;
	@%p76 bra 	$L__BB0_51;
	ld.global.u16 	%rs8187, [%rd10+96];
$L__BB0_51:
	ld.param.u32 	%r619, [_Z4mm16P6__halfS0_S0_iii_param_5];
	ld.param.u32 	%r601, [_Z4mm16P6__halfS0_S0_iii_param_4];
	setp.ge.s32 	%p77, %r44, %r619;
	st.shared.u16 	[%r47+2144], %rs8187;
	add.s32 	%r51, %r638, 16;
	setp.ge.s32 	%p78, %r638, %r601;
	or.pred  	%p79, %p78, %p77;
	mov.u16 	%rs8188, %rs9100;
	@%p79 bra 	$L__BB0_53;
	mul.wide.s32 	%rd41, %r634, 2;
	add.s64 	%rd42, %rd7, %rd41;
	ld.global.u16 	%rs8188, [%rd42];
$L__BB0_53:
	ld.param.u32 	%r620, [_Z4mm16P6__halfS0_S0_iii_param_5];
	ld.param.u32 	%r602, [_Z4mm16P6__halfS0_S0_iii_param_4];
	setp.ge.s32 	%p80, %r638, %r602;
	setp.ge.s32 	%p81, %r46, %r620;
	st.shared.u16 	[%r47+4096], %rs8188;
	cvt.s64.s32 	%rd43, %r635;
	add.s64 	%rd44, %rd8, %rd43;
	shl.b64 	%rd45, %rd44, 1;
	add.s64 	%rd11, %rd7, %rd45;
	or.pred  	%p82, %p80, %p81;
	mov.u16 	%rs8189, %rs9100;
	@%p82 bra 	$L__BB0_55;
	ld.global.u16 	%rs8189, [%rd11+32];
$L__BB0_55:
	ld.param.u32 	%r621, [_Z4mm16P6__halfS0_S0_iii_param_5];
	ld.param.u32 	%r603, [_Z4mm16P6__halfS0_S0_iii_param_4];
	setp.ge.s32 	%p83, %r638, %r603;
	setp.ge.s32 	%p84, %r48, %r621;
	st.shared.u16 	[%r47+4128], %rs8189;
	or.pred  	%p85, %p83, %p84;
	mov.u16 	%rs8190, %rs9100;
	@%p85 bra 	$L__BB0_57;
	ld.global.u16 	%rs8190, [%rd11+64];
$L__BB0_57:
	ld.param.u32 	%r622, [_Z4mm16P6__halfS0_S0_iii_param_5];
	ld.param.u32 	%r604, [_Z4mm16P6__halfS0_S0_iii_param_4];
	setp.ge.s32 	%p86, %r638, %r604;
	setp.ge.s32 	%p87, %r49, %r622;
	st.shared.u16 	[%r47+4160], %rs8190;
	or.pred  	%p88, %p86, %p87;
	mov.u16 	%rs8191, %rs9100;
	@%p88 bra 	$L__BB0_59;
	ld.global.u16 	%rs8191, [%rd11+96];
$L__BB0_59:
	ld.param.u32 	%r623, [_Z4mm16P6__halfS0_S0_iii_param_5];
	ld.param.u32 	%r605, [_Z4mm16P6__halfS0_S0_iii_param_4];
	setp.ge.s32 	%p89, %r44, %r623;
	st.shared.u16 	[%r47+4192], %rs8191;
	setp.ge.s32 	%p90, %r51, %r605;
	or.pred  	%p91, %p90, %p89;
	mov.u16 	%rs8192, %rs9100;
	@%p91 bra 	$L__BB0_61;
	mul.wide.s32 	%rd46, %r632, 2;
	add.s64 	%rd47, %rd7, %rd46;
	ld.global.u16 	%rs8192, [%rd47];
$L__BB0_61:
	ld.param.u32 	%r624, [_Z4mm16P6__halfS0_S0_iii_param_5];
	ld.param.u32 	%r606, [_Z4mm16P6__halfS0_S0_iii_param_4];
	setp.ge.s32 	%p92, %r51, %r606;
	setp.ge.s32 	%p93, %r46, %r624;
	st.shared.u16 	[%r47+6144], %rs8192;
	cvt.s64.s32 	%rd48, %r633;
	add.s64 	%rd49, %rd8, %rd48;
	shl.b64 	%rd50, %rd49, 1;
	add.s64 	%rd12, %rd7, %rd50;
	or.pred  	%p94, %p92, %p93;
	mov.u16 	%rs8193, %rs9100;
	@%p94 bra 	$L__BB0_63;
	ld.global.u16 	%rs8193, [%rd12+32];
$L__BB0_63:
	ld.param.u32 	%r625, [_Z4mm16P6__halfS0_S0_iii_param_5];
	ld.param.u32 	%r607, [_Z4mm16P6__halfS0_S0_iii_param_4];
	setp.ge.s32 	%p95, %r51, %r607;
	setp.ge.s32 	%p96, %r48, %r625;
	st.shared.u16 	[%r47+6176], %rs8193;
	or.pred  	%p97, %p95, %p96;
	mov.u16 	%rs8194, %rs9100;
	@%p97 bra 	$L__BB0_65;
	ld.global.u16 	%rs8194, [%rd12+64];
$L__BB0_65:
	ld.param.u32 	%r626, [_Z4mm16P6__halfS0_S0_iii_param_5];
	ld.param.u32 	%r608, [_Z4mm16P6__halfS0_S0_iii_param_4];
	setp.ge.s32 	%p98, %r51, %r608;
	setp.ge.s32 	%p99, %r49, %r626;
	st.shared.u16 	[%r47+6208], %rs8194;
	or.pred  	%p100, %p98, %p99;
	mov.u16 	%rs8195, %rs9100;
	@%p100 bra 	$L__BB0_67;
	ld.global.u16 	%rs8195, [%rd12+96];
$L__BB0_67:
	setp.lt.u32 	%p101, %r34, 512;
	st.shared.u16 	[%r47+6240], %rs8195;
	bar.sync 	0;
	@%p101 bra 	$L__BB0_69;
	mov.u64 	%rd51, $str;
	cvta.global.u64 	%rd52, %rd51;
	mov.u64 	%rd53, $str$1;
	cvta.global.u64 	%rd54, %rd53;
	mov.u64 	%rd55, __unnamed_1;
	cvta.global.u64 	%rd56, %rd55;
	{ // callseq 0, 0
	.param .b64 param0;
	st.param.b64 	[param0], %rd52;
	.param .b64 param1;
	st.param.b64 	[param1], %rd54;
	.param .b32 param2;
	st.param.b32 	[param2], 104;
	.param .b64 param3;
	st.param.b64 	[param3], %rd56;
	.param .b64 param4;
	st.param.b64 	[param4], 1;
	call.uni 
	__assertfail, 
	(
	param0, 
	param1, 
	param2, 
	param3, 
	param4
	);
	} // callseq 0
$L__BB0_69:
	shr.u32 	%r117, %r34, 3;
	and.b32  	%r118, %r117, 524272;
	and.b32  	%r119, %r92, 1;
	or.b32  	%r120, %r118, %r119;
	setp.lt.u32 	%p102, %r120, 64;
	@%p102 bra 	$L__BB0_71;
	mov.u64 	%rd57, $str$3;
	cvta.global.u64 	%rd58, %rd57;
	mov.u64 	%rd59, $str$1;
	cvta.global.u64 	%rd60, %rd59;
	mov.u64 	%rd61, __unnamed_1;
	cvta.global.u64 	%rd62, %rd61;
	{ // callseq 1, 0
	.param .b64 param0;
	st.param.b64 	[param0], %rd58;
	.param .b64 param1;
	st.param.b64 	[param1], %rd60;
	.param .b32 param2;
	st.param.b32 	[param2], 111;
	.param .b64 param3;
	st.param.b64 	[param3], %rd62;
	.param .b64 param4;
	st.param.b64 	[param4], 1;
	call.uni 
	__assertfail, 
	(
	param0, 
	param1, 
	param2, 
	param3, 
	param4
	);
	} // callseq 1
$L__BB0_71:
	setp.lt.u32 	%p103, %r120, 62;
	shr.u32 	%r129, %r34, 1;
	and.b32  	%r130, %r129, 48;
	and.b32  	%r131, %r93, 15;
	or.b32  	%r132, %r130, %r131;
	mul.wide.u32 	%rd63, %r132, 2;
	add.s64 	%rd64, %rd1, %rd63;
	mul.wide.u32 	%rd65, %r120, 2;
	add.s64 	%rd66, %rd64, %rd65;
	ld.local.u16 	%rs2024, [%rd66];
	shl.b32 	%r133, %r120, 7;
	add.s32 	%r135, %r99, %r133;
	ld.shared.u16 	%rs2021, [%r135];
	shl.b32 	%r136, %r132, 1;
	add.s32 	%r138, %r108, %r136;
	ld.shared.u16 	%rs8323, [%r138];
	// begin inline asm
	{mul.f16 %rs2020,%rs2021,%rs8323;
}
	// end inline asm
	// begin inline asm
	{add.f16 %rs2023,%rs2024,%rs2020;
}
	// end inline asm
	ld.shared.u16 	%rs2027, [%r135+2];
	ld.shared.u16 	%rs8322, [%r138+128];
	// begin inline asm
	{mul.f16 %rs2026,%rs2027,%rs8322;
}
	// end inline asm
	// begin inline asm
	{add.f16 %rs2029,%rs2023,%rs2026;
}
	// end inline asm
	ld.shared.u16 	%rs2033, [%r135+4];
	ld.shared.u16 	%rs8321, [%r138+256];
	// begin inline asm
	{mul.f16 %rs2032,%rs2033,%rs8321;
}
	// end inline asm
	// begin inline asm
	{add.f16 %rs2035,%rs2029,%rs2032;
}
	// end inline asm
	ld.shared.u16 	%rs2039, [%r135+6];
	ld.shared.u16 	%rs8320, [%r138+384];
	// begin inline asm
	{mul.f16 %rs2038,%rs2039,%rs8320;
}
	// end inline asm
	// begin inline asm
	{add.f16 %rs2041,%rs2035,%rs2038;
}
	// end inline asm
	ld.shared.u16 	%rs2045, [%r135+8];
	ld.shared.u16 	%rs8319, [%r138+512];
	// begin inline asm
	{mul.f16 %rs2044,%rs2045,%rs8319;
}
	// end inline asm
	// begin inline asm
	{add.f16 %rs2047,%rs2041,%rs2044;
}
	// end inline asm
	ld.shared.u16 	%rs2051, [%r135+10];
	ld.shared.u16 	%rs8318, [%r138+640];
	// begin inline asm
	{mul.f16 %rs2050,%rs2051,%rs8318;
}
	// end inline asm
	// begin inline asm
	{add.f16 %rs2053,%rs2047,%rs2050;
}
	// end inline asm
	ld.shared.u16 	%rs2057, [%r135+12];
	ld.shared.u16 	%rs8317, [%r138+768];
	// begin inline asm
	{mul.f16 %rs2056,%rs2057,%rs8317;
}
	// end inline asm
	// begin inline asm
	{add.f16 %rs2059,%rs2053,%rs2056;
}
	// end inline asm
	ld.shared.u16 	%rs2063, [%r135+14];
	ld.shared.u16 	%rs8316, [%r138+896];
	// begin inline asm
	{mul.f16 %rs2062,%rs2063,%rs8316;
}
	// end inline asm
	// begin inline asm
	{add.f16 %rs2065,%rs2059,%rs2062;
}
	// end inline asm
	ld.shared.u16 	%rs2069, [%r135+16];
	ld.shared.u16 	%rs8315, [%r138+1024];
	// begin inline asm
	{mul.f16 %rs2068,%rs2069,%rs8315;
}
	// end inline asm
	// begin inline asm
	{add.f16 %rs2071,%rs2065,%rs2068;
}
	// end inline asm
	ld.shared.u16 	%rs2075, [%r135+18];
	ld.shared.u16 	%rs8314, [%r138+1152];
	// begin inline asm
	{mul.f16 %rs2074,%rs2075,%rs8314;
}
	// end inline asm
	// begin inline asm
	{add.f16 %rs2077,%rs2071,%rs2074;
}
	// end inline asm
	ld.shared.u16 	%rs2081, [%r135+20];
	ld.shared.u16 	%rs8313, [%r138+1280];
	// begin inline asm
	{mul.f16 %rs2080,%rs2081,%rs8313;
}
	// end inline asm
	// begin inline asm
	{add.f16 %rs2083,%rs2077,%rs2080;
}
	// end inline asm
	ld.shared.u16 	%rs2087, [%r135+22];
	ld.shared.u16 	%rs8312, [%r138+1408];
	// begin inline asm
	{mul.f16 %rs2086,%rs2087,%rs8312;
}
	// end inline asm
	// begin inline asm
	{add.f16 %rs2089,%rs2083,%rs2086;
}
	// end inline asm
	ld.shared.u16 	%rs2093, [%r135+24];
	ld.shared.u16 	%rs8311, [%r138+1536];
	// begin inline asm
	{mul.f16 %rs2092,%rs2093,%rs8311;
}
	// end inline asm
	// begin inline asm
	{add.f16 %rs2095,%rs2089,%rs2092;
}
	// end inline asm
	ld.shared.u16 	%rs2099, [%r135+26];
	ld.shared.u16 	%rs8310, [%r138+1664];
	// begin inline asm
	{mul.f16 %rs2098,%rs2099,%rs8310;
}
	// end inline asm
	// begin inline asm
	{add.f16 %rs2101,%rs2095,%rs2098;
}
	// end inline asm
	ld.shared.u16 	%rs2105, [%r135+28];
	ld.shared.u16 	%rs8309, [%r138+1792];
	// begin inline asm
	{mul.f16 %rs2104,%rs2105,%rs8309;
}
	// end inline asm
	// begin inline asm
	{add.f16 %rs2107,%rs2101,%rs2104;
}
	// end inline asm
	ld.shared.u16 	%rs2111, [%r135+30];
	ld.shared.u16 	%rs8308, [%r138+1920];
	// begin inline asm
	{mul.f16 %rs2110,%rs2111,%rs8308;
}
	// end inline asm
	// begin inline asm
	{add.f16 %rs2113,%rs2107,%rs2110;
}
	// end inline asm
	ld.shared.u16 	%rs2117, [%r135+32];
	ld.shared.u16 	%rs8307, [%r138+2048];
	// begin inline asm
	{mul.f16 %rs2116,%rs2117,%rs8307;
}
	// end inline asm
	// begin inline asm
	{add.f16 %rs2119,%rs2113,%rs2116;
}
	// end inline asm
	ld.shared.u16 	%rs2123, [%r135+34];
	ld.shared.u16 	%rs8306, [%r138+2176];
	// begin inline asm
	{mul.f16 %rs2122,%rs2123,%rs8306;
}
	// end inline asm
	// begin inline asm
	{add.f16 %rs2125,%rs2119,%rs2122;
}
	// end inline asm
	ld.shared.u16 	%rs2129, [%r135+36];
	ld.shared.u16 	%rs8305, [%r138+2304];
	// begin inline asm
	{mul.f16 %rs2128,%rs2129,%rs8305;
}
	// end inline asm
	// begin inline asm
	{add.f16 %rs2131,%rs2125,%rs2128;
}
	// end inline asm
	ld.shared.u16 	%rs2135, [%r135+38];
	ld.shared.u16 	%rs8304, [%r138+2432];
	// begin inline asm
	{mul.f16 %rs2134,%rs2135,%rs8304;
}
	// end inline asm
	// begin inline asm
	{add.f16 %rs2137,%rs2131,%rs2134;
}
	// end inline asm
	ld.shared.u16 	%rs2141, [%r135+40];
	ld.shared.u16 	%rs8303, [%r138+2560];
	// begin inline asm
	{mul.f16 %rs2140,%rs2141,%rs8303;
}
	// end inline asm
	// begin inline asm
	{add.f16 %rs2143,%rs2137,%rs2140;
}
	// end inline asm
	ld.shared.u16 	%rs2147, [%r135+42];
	ld.shared.u16 	%rs8302, [%r138+2688];
	// begin inline asm
	{mul.f16 %rs2146,%rs2147,%rs8302;
}
	// end inline asm
	// begin inline asm
	{add.f16 %rs2149,%rs2143,%rs2146;
}
	// end inline asm
	ld.shared.u16 	%rs2153, [%r135+44];
	ld.shared.u16 	%rs8301, [%r138+2816];
	// begin inline asm
	{mul.f16 %rs2152,%rs2153,%rs8301;
}
	// end inline asm
	// begin inline asm
	{add.f16 %rs2155,%rs2149,%rs2152;
}
	// end inline asm
	ld.shared.u16 	%rs2159, [%r135+46];
	ld.shared.u16 	%rs8300, [%r138+2944];
	// begin inline asm
	{mul.f16 %rs2158,%rs2159,%rs8300;
}
	// end inline asm
	// begin inline asm
	{add.f16 %rs2161,%rs2155,%rs2158;
}
	// end inline asm
	ld.shared.u16 	%rs2165, [%r135+48];
	ld.shared.u16 	%rs8299, [%r138+3072];
	// begin inline asm
	{mul.f16 %rs2164,%rs2165,%rs8299;
}
	// end inline asm
	// begin inline asm
	{add.f16 %rs2167,%rs2161,%rs2164;
}
	// end inline asm
	ld.shared.u16 	%rs2171, [%r135+50];
	ld.shared.u16 	%rs8298, [%r138+3200];
	// begin inline asm
	{mul.f16 %rs2170,%rs2171,%rs8298;
}
	// end inline asm
	// begin inline asm
	{add.f16 %rs2173,%rs2167,%rs2170;
}
	// end inline asm
	ld.shared.u16 	%rs2177, [%r135+52];
	ld.shared.u16 	%rs8297, [%r138+3328];
	// begin inline asm
	{mul.f16 %rs2176,%rs2177,%rs8297;
}
	// end inline asm
	// begin inline asm
	{add.f16 %rs2179,%rs2173,%rs2176;
}
	// end inline asm
	ld.shared.u16 	%rs2183, [%r135+54];
	ld.shared.u16 	%rs8296, [%r138+3456];
	// begin inline asm
	{mul.f16 %rs2182,%rs2183,%rs8296;
}
	// end inline asm
	// begin inline asm
	{add.f16 %rs2185,%rs2179,%rs2182;
}
	// end inline asm
	ld.shared.u16 	%rs2189, [%r135+56];
	ld.shared.u16 	%rs8295, [%r138+3584];
	// begin inline asm
	{mul.f16 %rs2188,%rs2189,%rs8295;
}
	// end inline asm
	// begin inline asm
	{add.f16 %rs2191,%rs2185,%rs2188;
}
	// end inline asm
	ld.shared.u16 	%rs2195, [%r135+58];
	ld.shared.u16 	%rs8294, [%r138+3712];
	// begin inline asm
	{mul.f16 %rs2194,%rs2195,%rs8294;
}
	// end inline asm
	// begin inline asm
	{add.f16 %rs2197,%rs2191,%rs2194;
}
	// end inline asm
	ld.shared.u16 	%rs2201, [%r135+60];
	ld.shared.u16 	%rs8293, [%r138+3840];
	// begin inline asm
	{mul.f16 %rs2200,%rs2201,%rs8293;
}
	// end inline asm
	// begin inline asm
	{add.f16 %rs2203,%rs2197,%rs2200;
}
	// end inline asm
	ld.shared.u16 	%rs2207, [%r135+62];
	ld.shared.u16 	%rs8292, [%r138+3968];
	// begin inline asm
	{mul.f16 %rs2206,%rs2207,%rs8292;
}
	// end inline asm
	// begin inline asm
	{add.f16 %rs2209,%rs2203,%rs2206;
}
	// end inline asm
	ld.shared.u16 	%rs2213, [%r135+64];
	ld.shared.u16 	%rs8291, [%r138+4096];
	// begin inline asm
	{mul.f16 %rs2212,%rs2213,%rs8291;
}
	// end inline asm
	// begin inline asm
	{add.f16 %rs2215,%rs2209,%rs2212;
}
	// end inline asm
	ld.shared.u16 	%rs2219, [%r135+66];
	ld.shared.u16 	%rs8290, [%r138+4224];
	// begin inline asm
	{mul.f16 %rs2218,%rs2219,%rs8290;
}
	// end inline asm
	// begin inline asm
	{add.f16 %rs2221,%rs2215,%rs2218;
}
	// end inline asm
	ld.shared.u16 	%rs2225, [%r135+68];
	ld.shared.u16 	%rs8289, [%r138+4352];
	// begin inline asm
	{mul.f16 %rs2224,%rs2225,%rs8289;
}
	// end inline asm
	// begin inline asm
	{add.f16 %rs2227,%rs2221,%rs2224;
}
	// end inline asm
	ld.shared.u16 	%rs2231, [%r135+70];
	ld.shared.u16 	%rs8288, [%r138+4480];
	// begin inline asm
	{mul.f16 %rs2230,%rs2231,%rs8288;
}
	// end inline asm
	// begin inline asm
	{add.f16 %rs2233,%rs2227,%rs2230;
}
	// end inline asm
	ld.shared.u16 	%rs2237, [%r135+72];
	ld.shared.u16 	%rs8287, [%r138+4608];
	// begin inline asm
	{mul.f16 %rs2236,%rs2237,%rs8287;
}
	// end inline asm
	// begin inline asm
	{add.f16 %rs2239,%rs2233,%rs2236;
}
	// end inline asm
	ld.shared.u16 	%rs2243, [%r135+74];
	ld.shared.u16 	%rs8286, [%r138+4736];
	// begin inline asm
	{mul.f16 %rs2242,%rs2243,%rs8286;
}
	// end inline asm
	// begin inline asm
	{add.f16 %rs2245,%rs2239,%rs2242;
}
	// end inline asm
	ld.shared.u16 	%rs2249, [%r135+76];
	ld.shared.u16 	%rs8285, [%r138+4864];
	// begin inline asm
	{mul.f16 %rs2248,%rs2249,%rs8285;
}
	// end inline asm
	// begin inline asm
	{add.f16 %rs2251,%rs2245,%rs2248;
}
	// end inline asm
	ld.shared.u16 	%rs2255, [%r135+78];
	ld.shared.u16 	%rs8284, [%r138+4992];
	// begin inline asm
	{mul.f16 %rs2254,%rs2255,%rs8284;
}
	// end inline asm
	// begin inline asm
	{add.f16 %rs2257,%rs2251,%rs2254;
}
	// end inline asm
	ld.shared.u16 	%rs2261, [%r135+80];
	ld.shared.u16 	%rs8283, [%r138+5120];
	// begin inline asm
	{mul.f16 %rs2260,%rs2261,%rs8283;
}
	// end inline asm
	// begin inline asm
	{add.f16 %rs2263,%rs2257,%rs2260;
}
	// end inline asm
	ld.shared.u16 	%rs2267, [%r135+82];
	ld.shared.u16 	%rs8282, [%r138+5248];
	// begin inline asm
	{mul.f16 %rs2266,%rs2267,%rs8282;
}
	// end inline asm
	// begin inline asm
	{add.f16 %rs2269,%rs2263,%rs2266;
}
	// end inline asm
	ld.shared.u16 	%rs2273, [%r135+84];
	ld.shared.u16 	%rs8281, [%r138+5376];
	// begin inline asm
	{mul.f16 %rs2272,%rs2273,%rs8281;
}
	// end inline asm
	// begin inline asm
	{add.f16 %rs2275,%rs2269,%rs2272;
}
	// end inline asm
	ld.shared.u16 	%rs2279, [%r135+86];
	ld.shared.u16 	%rs8280, [%r138+5504];
	// begin inline asm
	{mul.f16 %rs2278,%rs2279,%rs8280;
}
	// end inline asm
	// begin inline asm
	{add.f16 %rs2281,%rs2275,%rs2278;
}
	// end inline asm
	ld.shared.u16 	%rs2285, [%r135+88];
	ld.shared.u16 	%rs8279, [%r138+5632];
	// begin inline asm
	{mul.f16 %rs2284,%rs2285,%rs8279;
}
	// end inline asm
	// begin inline asm
	{add.f16 %rs2287,%rs2281,%rs2284;
}
	// end inline asm
	ld.shared.u16 	%rs2291, [%r135+90];
	ld.shared.u16 	%rs8278, [%r138+5760];
	// begin inline asm
	{mul.f16 %rs2290,%rs2291,%rs8278;
}
	// end inline asm
	// begin inline asm
	{add.f16 %rs2293,%rs2287,%rs2290;
}
	// end inline asm
	ld.shared.u16 	%rs2297, [%r135+92];
	ld.shared.u16 	%rs8277, [%r138+5888];
	// begin inline asm
	{mul.f16 %rs2296,%rs2297,%rs8277;
}
	// end inline asm
	// begin inline asm
	{add.f16 %rs2299,%rs2293,%rs2296;
}
	// end inline asm
	ld.shared.u16 	%rs2303, [%r135+94];
	ld.shared.u16 	%rs8276, [%r138+6016];
	// begin inline asm
	{mul.f16 %rs2302,%rs2303,%rs8276;
}
	// end inline asm
	// begin inline asm
	{add.f16 %rs2305,%rs2299,%rs2302;
}
	// end inline asm
	ld.shared.u16 	%rs2309, [%r135+96];
	ld.shared.u16 	%rs8275, [%r138+6144];
	// begin inline asm
	{mul.f16 %rs2308,%rs2309,%rs8275;
}
	// end inline asm
	// begin inline asm
	{add.f16 %rs2311,%rs2305,%rs2308;
}
	// end inline asm
	ld.shared.u16 	%rs2315, [%r135+98];
	ld.shared.u16 	%rs8274, [%r138+6272];
	// begin inline asm
	{mul.f16 %rs2314,%rs2315,%rs8274;
}
	// end inline asm
	// begin inline asm
	{add.f16 %rs2317,%rs2311,%rs2314;
}
	// end inline asm
	ld.shared.u16 	%rs2321, [%r135+100];
	ld.shared.u16 	%rs8273, [%r138+6400];
	// begin inline asm
	{mul.f16 %rs2320,%rs2321,%rs8273;
}
	// end inline asm
	// begin inline asm
	{add.f16 %rs2323,%rs2317,%rs2320;
}
	// end inline asm
	ld.shared.u16 	%rs2327, [%r135+102];
	ld.shared.u16 	%rs8272, [%r138+6528];
	// begin inline asm
	{mul.f16 %rs2326,%rs2327,%rs8272;
}
	// end inline asm
	// begin inline asm
	{add.f16 %rs2329,%rs2323,%rs2326;
}
	// end inline asm
	ld.shared.u16 	%rs2333, [%r135+104];
	ld.shared.u16 	%rs8271, [%r138+6656];
	// begin inline asm
	{mul.f16 %rs2332,%rs2333,%rs8271;
}
	// end inline asm
	// begin inline asm
	{add.f16 %rs2335,%rs2329,%rs2332;
}
	// end inline asm
	ld.shared.u16 	%rs2339, [%r135+106];
	ld.shared.u16 	%rs8270, [%r138+6784];
	// begin inline asm
	{mul.f16 %rs2338,%rs2339,%rs8270;
}
	// end inline asm
	// begin inline asm
	{add.f16 %rs2341,%rs2335,%rs2338;
}
	// end inline asm
	ld.shared.u16 	%rs2345, [%r135+108];
	ld.shared.u16 	%rs8269, [%r138+6912];
	// begin inline asm
	{mul.f16 %rs2344,%rs2345,%rs8269;
}
	// end inline asm
	// begin inline asm
	{add.f16 %rs2347,%rs2341,%rs2344;
}
	// end inline asm
	ld.shared.u16 	%rs2351, [%r135+110];
	ld.shared.u16 	%rs8268, [%r138+7040];
	// begin inline asm
	{mul.f16 %rs2350,%rs2351,%rs8268;
}
	// end inline asm
	// begin inline asm
	{add.f16 %rs2353,%rs2347,%rs2350;
}
	// end inline asm
	ld.shared.u16 	%rs2357, [%r135+112];
	ld.shared.u16 	%rs8267, [%r138+7168];
	// begin inline asm
	{mul.f16 %rs2356,%rs2357,%rs8267;
}
	// end inline asm
	// begin inline asm
	{add.f16 %rs2359,%rs2353,%rs2356;
}
	// end inline asm
	ld.shared.u16 	%rs2363, [%r135+114];
	ld.shared.u16 	%rs8266, [%r138+7296];
	// begin inline asm
	{mul.f16 %rs2362,%rs2363,%rs8266;
}
	// end inline asm
	// begin inline asm
	{add.f16 %rs2365,%rs2359,%rs2362;
}
	// end inline asm
	ld.shared.u16 	%rs2369, [%r135+116];
	ld.shared.u16 	%rs8265, [%r138+7424];
	// begin inline asm
	{mul.f16 %rs2368,%rs2369,%rs8265;
}
	// end inline asm
	// begin inline asm
	{add.f16 %rs2371,%rs2365,%rs2368;
}
	// end inline asm
	ld.shared.u16 	%rs2375, [%r135+118];
	ld.shared.u16 	%rs8264, [%r138+7552];
	// begin inline asm
	{mul.f16 %rs2374,%rs2375,%rs8264;
}
	// end inline asm
	// begin inline asm
	{add.f16 %rs2377,%rs2371,%rs2374;
}
	// end inline asm
	ld.shared.u16 	%rs2381, [%r135+120];
	ld.shared.u16 	%rs8263, [%r138+7680];
	// begin inline asm
	{mul.f16 %rs2380,%rs2381,%rs8263;
}
	// end inline asm
	// begin inline asm
	{add.f16 %rs2383,%rs2377,%rs2380;
}
	// end inline asm
	ld.shared.u16 	%rs2387, [%r135+122];
	ld.shared.u16 	%rs8262, [%r138+7808];
	// begin inline asm
	{mul.f16 %rs2386,%rs2387,%rs8262;
}
	// end inline asm
	// begin inline asm
	{add.f16 %rs2389,%rs2383,%rs2386;
}
	// end inline asm
	ld.shared.u16 	%rs2393, [%r135+124];
	ld.shared.u16 	%rs8261, [%r138+7936];
	// begin inline asm
	{mul.f16 %rs2392,%rs2393,%rs8261;
}
	// end inline asm
	// begin inline asm
	{add.f16 %rs2395,%rs2389,%rs2392;
}
	// end inline asm
	ld.shared.u16 	%rs2399, [%r135+126];
	ld.shared.u16 	%rs8260, [%r138+8064];
	// begin inline asm
	{mul.f16 %rs2398,%rs2399,%rs8260;
}
	// end inline asm
	// begin inline asm
	{add.f16 %rs2401,%rs2395,%rs2398;
}
	// end inline asm
	st.local.u16 	[%rd66], %rs2401;
	@%p103 bra 	$L__BB0_73;
	mov.u64 	%rd67, $str$3;
	cvta.global.u64 	%rd68, %rd67;
	mov.u64 	%rd69, $str$1;
	cvta.global.u64 	%rd70, %rd69;
	mov.u64 	%rd71, __unnamed_1;
	cvta.global.u64 	%rd72, %rd71;
	{ // callseq 2, 0
	.param .b64 param0;
	st.param.b64 	[param0], %rd68;
	.param .b64 param1;
	st.param.b64 	[param1], %rd70;
	.param .b32 param2;
	st.param.b32 	[param2], 111;
	.param .b64 param3;
	st.param.b64 	[param3], %rd72;
	.param .b64 param4;
	st.param.b64 	[param4], 1;
	call.uni 
	__assertfail, 
	(
	param0, 
	param1, 
	param2, 
	param3, 
	param4
	);
	} // callseq 2
	mov.u32 	%r139, %ntid.x;
	mov.u32 	%r140, %tid.y;
	mov.u32 	%r141, %tid.x;
	mad.lo.s32 	%r142, %r139, %r140, %r141;
	shr.u32 	%r143, %r142, 1;
	and.b32  	%r144, %r143, 48;
	and.b32  	%r145, %r141, 15;
	or.b32  	%r146, %r144, %r145;
	shl.b32 	%r147, %r146, 1;
	mov.u32 	%r148, _ZZ4mm16P6__halfS0_S0_iiiE8B_shared;
	add.s32 	%r149, %r148, %r147;
	ld.shared.u16 	%rs8323, [%r149];
	ld.shared.u16 	%rs8322, [%r149+128];
	ld.shared.u16 	%rs8321, [%r149+256];
	ld.shared.u16 	%rs8320, [%r149+384];
	ld.shared.u16 	%rs8319, [%r149+512];
	ld.shared.u16 	%rs8318, [%r149+640];
	ld.shared.u16 	%rs8317, [%r149+768];
	ld.shared.u16 	%rs8316, [%r149+896];
	ld.shared.u16 	%rs8315, [%r149+1024];
	ld.shared.u16 	%rs8314, [%r149+1152];
	ld.shared.u16 	%rs8313, [%r149+1280];
	ld.shared.u16 	%rs8312, [%r149+1408];
	ld.shared.u16 	%rs8311, [%r149+1536];
	ld.shared.u16 	%rs8310, [%r149+1664];
	ld.shared.u16 	%rs8309, [%r149+1792];
	ld.shared.u16 	%rs8308, [%r149+1920];
	ld.shared.u16 	%rs8307, [%r149+2048];
	ld.shared.u16 	%rs8306, [%r149+2176];
	ld.shared.u16 	%rs8305, [%r149+2304];
	ld.shared.u16 	%rs8304, [%r149+2432];
	ld.shared.u16 	%rs8303, [%r149+2560];
	ld.shared.u16 	%rs8302, [%r149+2688];
	ld.shared.u16 	%rs8301, [%r149+2816];
	ld.shared.u16 	%rs8300, [%r149+2944];
	ld.shared.u16 	%rs8299, [%r149+3072];
	ld.shared.u16 	%rs8298, [%r149+3200];
	ld.shared.u16 	%rs8297, [%r149+3328];
	ld.shared.u16 	%rs8296, [%r149+3456];
	ld.shared.u16 	%rs8295, [%r149+3584];
	ld.shared.u16 	%rs8294, [%r149+3712];
	ld.shared.u16 	%rs8293, [%r149+3840];
	ld.shared.u16 	%rs8292, [%r149+3968];
	ld.shared.u16 	%rs8291, [%r149+4096];
	ld.shared.u16 	%rs8290, [%r149+4224];
	ld.shared.u16 	%rs8289, [%r149+4352];
	ld.shared.u16 	%rs8288, [%r149+4480];
	ld.shared.u16 	%rs8287, [%r149+4608];
	ld.shared.u16 	%rs8286, [%r149+4736];
	ld.shared.u16 	%rs8285, [%r149+4864];
	ld.shared.u16 	%rs8284, [%r149+4992];
	ld.shared.u16 	%rs8283, [%r149+5120];
	ld.shared.u16 	%rs8282, [%r149+5248];
	ld.shared.u16 	%rs8281, [%r149+5376];
	ld.shared.u16 	%rs8280, [%r149+5504];
	ld.shared.u16 	%rs8279, [%r149+5632];
	ld.shared.u16 	%rs8278, [%r149+5760];
	ld.shared.u16 	%rs8277, [%r149+5888];
	ld.shared.u16 	%rs8276, [%r149+6016];
	ld.shared.u16 	%rs8275, [%r149+6144];
	ld.shared.u16 	%rs8274, [%r149+6272];
	ld.shared.u16 	%rs8273, [%r149+6400];
	ld.shared.u16 	%rs8272, [%r149+6528];
	ld.shared.u16 	%rs8271, [%r149+6656];
	ld.shared.u16 	%rs8270, [%r149+6784];
	ld.shared.u16 	%rs8269, [%r149+6912];
	ld.shared.u16 	%rs8268, [%r149+7040];
	ld.shared.u16 	%rs8267, [%r149+7168];
	ld.shared.u16 	%rs8266, [%r149+7296];
	ld.shared.u16 	%rs8265, [%r149+7424];
	ld.shared.u16 	%rs8264, [%r149+7552];
	ld.shared.u16 	%rs8263, [%r149+7680];
	ld.shared.u16 	%rs8262, [%r149+7808];
	ld.shared.u16 	%rs8261, [%r149+7936];
	ld.shared.u16 	%rs8260, [%r149+8064];
$L__BB0_73:
	mov.u32 	%r150, %ntid.x;
	mov.u32 	%r151, %tid.y;
	mov.u32 	%r152, %tid.x;
	mad.lo.s32 	%r153, %r150, %r151, %r152;
	shr.u32 	%r154, %r153, 3;
	and.b32  	%r155, %r154, 524272;
	and.b32  	%r156, %r151, 1;
	or.b32  	%r157, %r155, %r156;
	setp.lt.u32 	%p104, %r157, 60;
	shr.u32 	%r158, %r153, 1;
	and.b32  	%r159, %r158, 48;
	and.b32  	%r160, %r152, 15;
	or.b32  	%r161, %r159, %r160;
	mul.wide.u32 	%rd73, %r161, 2;
	add.s64 	%rd74, %rd1, %rd73;
	mul.wide.u32 	%rd75, %r157, 2;
	add.s64 	%rd76, %rd74, %rd75;
	ld.local.u16 	%rs2408, [%rd76+4];
	shl.b32 	%r162, %r157, 7;
	mov.u32 	%r163, _ZZ4mm16P6__halfS0_S0_iiiE8A_shared;
	add.s32 	%r164, %r163, %r162;
	ld.shared.u16 	%rs2405, [%r164+256];
	// begin inline asm
	{mul.f16 %rs2404,%rs2405,%rs8323;
}
	// end inline asm
	// begin inline asm
	{add.f16 %rs2407,%rs2408,%rs2404;
}
	// end inline asm
	ld.shared.u16 	%rs2411, [%r164+258];
	// begin inline asm
	{mul.f16 %rs2410,%rs2411,%rs8322;
}
	// end inline asm
	// begin inline asm
	{add.f16 %rs2413,%rs2407,%rs2410;
}
	// end inline asm
	ld.shared.u16 	%rs2417, [%r164+260];
	// begin inline asm
	{mul.f16 %rs2416,%rs2417,%rs8321;
}
	// end inline asm
	// begin inline asm
	{add.f16 %rs2419,%rs2413,%rs2416;
}
	// end inline asm
	ld.shared.u16 	%rs2423, [%r164+262];
	// begin inline asm
	{mul.f16 %rs2422,%rs2423,%rs8320;
}
	// end inline asm
	// begin inline asm
	{add.f16 %rs2425,%rs2419,%rs2422;
}
	// end inline asm
	ld.shared.u16 	%rs2429, [%r164+264];
	// begin inline asm
	{mul.f16 %rs2428,%rs2429,%rs8319;
}
	// end inline asm
	// begin inline asm
	{add.f16 %rs2431,%rs2425,%rs2428;
}
	// end inline asm
	ld.shared.u16 	%rs2435, [%r164+266];
	// begin inline asm
	{mul.f16 %rs2434,%rs2435,%rs8318;
}
	// end inline asm
	// begin inline asm
	{add.f16 %rs2437,%rs2431,%rs2434;
}
	// end inline asm
	ld.shared.u16 	%rs2441, [%r164+268];
	// begin inline asm
	{mul.f16 %rs2440,%rs2441,%rs8317;
}
	// end inline asm
	// begin inline asm
	{add.f16 %rs2443,%rs2437,%rs2440;
}
	// end inline asm
	ld.shared.u16 	%rs2447, [%r164+270];
	// begin inline asm
	{mul.f16 %rs2446,%rs2447,%rs8316;
}
	// end inline asm
	// begin inline asm
	{add.f16 %rs2449,%rs2443,%rs2446;
}
	// end inline asm
	ld.shared.u16 	%rs2453, [%r164+272];
	// begin inline asm
	{mul.f16 %rs2452,%rs2453,%rs8315;
}
	// end inline asm
	// begin inline asm
	{add.f16 %rs2455,%rs2449,%rs2452;
}
	// end inline asm
	ld.shared.u16 	%rs2459, [%r164+274];
	// begin inline asm
	{mul.f16 %rs2458,%rs2459,%rs8314;
}
	// end inline asm
	// begin inline asm
	{add.f16 %rs2461,%rs2455,%rs2458;
}
	// end inline asm
	ld.shared.u16 	%rs2465, [%r164+276];
	// begin inline asm
	{mul.f16 %rs2464,%rs2465,%rs8313;
}
	// end inline asm
	// begin inline asm
	{add.f16 %rs2467,%rs2461,%rs2464;
}
	// end inline asm
	ld.shared.u16 	%rs2471, [%r164+278];
	// begin inline asm
	{mul.f16 %rs2470,%rs2471,%rs8312;
}
	// end inline asm
	// begin inline asm
	{add.f16 %rs2473,%rs2467,%rs2470;
}
	// end inline asm
	ld.shared.u16 	%rs2477, [%r164+280];
	// begin inline asm
	{mul.f16 %rs2476,%rs2477,%rs8311;
}
	// end inline asm
	// begin inline asm
	{add.f16 %rs2479,%rs2473,%rs2476;
}
	// end inline asm
	ld.shared.u16 	%rs2483, [%r164+282];
	// begin inline asm
	{mul.f16 %rs2482,%rs2483,%rs8310;
}
	// end inline asm
	// begin inline asm
	{add.f16 %rs2485,%rs2479,%rs2482;
}
	// end inline asm
	ld.shared.u16 	%rs2489, [%r164+284];
	// begin inline asm
	{mul.f16 %rs2488,%rs2489,%rs8309;
}
	// end inline asm
	// begin inline asm
	{add.f16 %rs2491,%rs2485,%rs2488;
}
	// end inline asm
	ld.shared.u16 	%rs2495, [%r164+286];
	// begin inline asm
	{mul.f16 %rs2494,%rs2495,%rs8308;
}
	// end inline asm
	// begin inline asm
	{add.f16 %rs2497,%rs2491,%rs2494;
}
	// end inline asm
	ld.shared.u16 	%rs2501, [%r164+288];
	// begin inline asm
	{mul.f16 %rs2500,%rs2501,%rs8307;
}
	// end inline asm
	// begin inline asm
	{add.f16 %rs2503,%rs2497,%rs2500;
}
	// end inline asm
	ld.shared.u16 	%rs2507, [%r164+290];
	// begin inline asm
	{mul.f16 %rs2506,%rs2507,%rs8306;
}
	// end inline asm
	// begin inline asm
	{add.f16 %rs2509,%rs2503,%rs2506;
}
	// end inline asm
	ld.shared.u16 	%rs2513, [%r164+292];
	// begin inline asm
	{mul.f16 %rs2512,%rs2513,%rs8305;
}
	// end inline asm
	// begin inline asm
	{add.f16 %rs2515,%rs2509,%rs2512;
}
	// end inline asm
	ld.shared.u16 	%rs2519, [%r164+294];
	// begin inline asm
	{mul.f16 %rs2518,%rs2519,%rs8304;
}
	// end inline asm
	// begin inline asm
	{add.f16 %rs2521,%rs2515,%rs2518;
}
	// end inline asm
	ld.shared.u16 	%rs2525, [%r164+296];
	// begin inline asm
	{mul.f16 %rs2524,%rs2525,%rs8303;
}
	// end inline asm
	// begin inline asm
	{add.f16 %rs2527,%rs2521,%rs2524;
}
	// end inline asm
	ld.shared.u16 	%rs2531, [%r164+298];
	// begin inline asm
	{mul.f16 %rs2530,%rs2531,%rs8302;
}
	// end inline asm
	// begin inline asm
	{add.f16 %rs2533,%rs2527,%rs2530;
}
	// end inline asm
	ld.shared.u16 	%rs2537, [%r164+300];
	// begin inline asm
	{mul.f16 %rs2536,%rs2537,%rs8301;
}
	// end inline asm
	// begin inline asm
	{add.f16 %rs2539,%rs2533,%rs2536;
}
	// end inline asm
	ld.shared.u16 	%rs2543, [%r164+302];
	// begin inline asm
	{mul.f16 %rs2542,%rs2543,%rs8300;
}
	// end inline asm
	// begin inline asm
	{add.f16 %rs2545,%rs2539,%rs2542;
}
	// end inline asm
	ld.shared.u16 	%rs2549, [%r164+304];
	// begin inline asm
	{mul.f16 %rs2548,%rs2549,%rs8299;
}
	// end inline asm
	// begin inline asm
	{add.f16 %rs2551,%rs2545,%rs2548;
}
	// end inline asm
	ld.shared.u16 	%rs2555, [%r164+306];
	// begin inline asm
	{mul.f16 %rs2554,%rs2555,%rs8298;
}
	// end inline asm
	// begin inline asm
	{add.f16 %rs2557,%rs2551,%rs2554;
}
	// end inline asm
	ld.shared.u16 	%rs2561, [%r164+308];
	// begin inline asm
	{mul.f16 %rs2560,%rs2561,%rs8297;
}
	// end inline asm
	// begin inline asm
	{add.f16 %rs2563,%rs2557,%rs2560;
}
	// end inline asm
	ld.shared.u16 	%rs2567, [%r164+310];
	// begin inline asm
	{mul.f16 %rs2566,%rs2567,%rs8296;
}
	// end inline asm
	// begin inline asm
	{add.f16 %rs2569,%rs2563,%rs2566;
}
	// end inline asm
	ld.shared.u16 	%rs2573, [%r164+312];
	// begin inline asm
	{mul.f16 %rs2572,%rs2573,%rs8295;
}
	// end inline asm
	// begin inline asm
	{add.f16 %rs2575,%rs2569,%rs2572;
}
	// end inline asm
	ld.shared.u16 	%rs2579, [%r164+314];
	// begin inline asm
	{mul.f16 %rs2578,%rs2579,%rs8294;
}
	// end inline asm
	// begin inline asm
	{add.f16 %rs2581,%rs2575,%rs2578;
}
	// end inline asm
	ld.shared.u16 	%rs2585, [%r164+316];
	// begin inline asm
	{mul.f16 %rs2584,%rs2585,%rs8293;
}
	// end inline asm
	// begin inline asm
	{add.f16 %rs2587,%rs2581,%rs2584;
}
	// end inline asm
	ld.shared.u16 	%rs2591, [%r164+318];
	// begin inline asm
	{mul.f16 %rs2590,%rs2591,%rs8292;
}
	// end inline asm
	// begin inline asm
	{add.f16 %rs2593,%rs2587,%rs2590;
}
	// end inline asm
	ld.shared.u16 	%rs2597, [%r164+320];
	// begin inline asm
	{mul.f16 %rs2596,%rs2597,%rs8291;
}
	// end inline asm
	// begin inline asm
	{add.f16 %rs2599,%rs2593,%rs2596;
}
	// end inline asm
	ld.shared.u16 	%rs2603, [%r164+322];
	// begin inline asm
	{mul.f16 %rs2602,%rs2603,%rs8290;
}
	// end inline asm
	// begin inline asm
	{add.f16 %rs2605,%rs2599,%rs2602;
}
	// end inline asm
	ld.shared.u16 	%rs2609, [%r164+324];
	// begin inline asm
	{mul.f16 %rs2608,%rs2609,%rs8289;
}
	// end inline asm
	// begin inline asm
	{add.f16 %rs2611,%rs2605,%rs2608;
}
	// end inline asm
	ld.shared.u16 	%rs2615, [%r164+326];
	// begin inline asm
	{mul.f16 %rs2614,%rs2615,%rs8288;
}
	// end inline asm
	// begin inline asm
	{add.f16 %rs2617,%rs2611,%rs2614;
}
	// end inline asm
	ld.shared.u16 	%rs2621, [%r164+328];
	// begin inline asm
	{mul.f16 %rs2620,%rs2621,%rs8287;
}
	// end inline asm
	// begin inline asm
	{add.f16 %rs2623,%rs2617,%rs2620;
}
	// end inline asm
	ld.shared.u16 	%rs2627, [%r164+330];
	// begin inline asm
	{mul.f16 %rs2626,%rs2627,%rs8286;
}
	// end inline asm
	// begin inline asm
	{add.f16 %rs2629,%rs2623,%rs2626;
}
	// end inline asm
	ld.shared.u16 	%rs2633, [%r164+332];
	// begin inline asm
	{mul.f16 %rs2632,%rs2633,%rs8285;
}
	// end inline asm
	// begin inline asm
	{add.f16 %rs2635,%rs2629,%rs2632;
}
	// end inline asm
	ld.shared.u16 	%rs2639, [%r164+334];
	// begin inline asm
	{mul.f16 %rs2638,%rs2639,%rs8284;
}
	// end inline asm
	// begin inline asm
	{add.f16 %rs2641,%rs2635,%rs2638;
}
	// end inline asm
	ld.shared.u16 	%rs2645, [%r164+336];
	// begin inline asm
	{mul.f16 %rs2644,%rs2645,%rs8283;
}
	// end inline asm
	// begin inline asm
	{add.f16 %rs2647,%rs2641,%rs2644;
}
	// end inline asm
	ld.shared.u16 	%rs2651, [%r164+338];
	// begin inline asm
	{mul.f16 %rs2650,%rs2651,%rs8282;
}
	// end inline asm
	// begin inline asm
	{add.f16 %rs2653,%rs2647,%rs2650;
}
	// end inline asm
	ld.shared.u16 	%rs2657, [%r164+340];
	// begin inline asm
	{mul.f16 %rs2656,%rs2657,%rs8281;
}
	// end inline asm
	// begin inline asm
	{add.f16 %rs2659,%rs2653,%rs2656;
}
	// end inline asm
	ld.shared.u16 	%rs2663, [%r164+342];
	// begin inline asm
	{mul.f16 %rs2662,%rs2663,%rs8280;
}
	// end inline asm
	// begin inline asm
	{add.f16 %rs2665,%rs2659,%rs2662;
}
	// end inline asm
	ld.shared.u16 	%rs2669, [%r164+344];
	// begin inline asm
	{mul.f16 %rs2668,%rs2669,%rs8279;
}
	// end inline asm
	// begin inline asm
	{add.f16 %rs2671,%rs2665,%rs2668;
}
	// end inline asm
	ld.shared.u16 	%rs2675, [%r164+346];
	// begin inline asm
	{mul.f16 %rs2674,%rs2675,%rs8278;
}
	// end inline asm
	// begin inline asm
	{add.f16 %rs2677,%rs2671,%rs2674;
}
	// end inline asm
	ld.shared.u16 	%rs2681, [%r164+348];
	// begin inline asm
	{mul.f16 %rs2680,%rs2681,%rs8277;
}
	// end inline asm
	// begin inline asm
	{add.f16 %rs2683,%rs2677,%rs2680;
}
	// end inline asm
	ld.shared.u16 	%rs2687, [%r164+350];
	// begin inline asm
	{mul.f16 %rs2686,%rs2687,%rs8276;
}
	// end inline asm
	// begin inline asm
	{add.f16 %rs2689,%rs2683,%rs2686;
}
	// end inline asm
	ld.shared.u16 	%rs2693, [%r164+352];
	// begin inline asm
	{mul.f16 %rs2692,%rs2693,%rs8275;
}
	// end inline asm
	// begin inline asm
	{add.f16 %rs2695,%rs2689,%rs2692;
}
	// end inline asm
	ld.shared.u16 	%rs2699, [%r164+354];
	// begin inline asm
	{mul.f16 %rs2698,%rs2699,%rs8274;
}
	// end inline asm
	// begin inline asm
	{add.f16 %rs2701,%rs2695,%rs2698;
}
	// end inline asm
	ld.shared.u16 	%rs2705, [%r164+356];
	// begin inline asm
	{mul.f16 %rs2704,%rs2705,%rs8273;
}
	// end inline asm
	// begin inline asm
	{add.f16 %rs2707,%rs2701,%rs2704;
}
	// end inline asm
	ld.shared.u16 	%rs2711, [%r164+358];
	// begin inline asm
	{mul.f16 %rs2710,%rs2711,%rs8272;
}
	// end inline asm
	// begin inline asm
	{add.f16 %rs2713,%rs2707,%rs2710;
}
	// end inline asm
	ld.shared.u16 	%rs2717, [%r164+360];
	// begin inline asm
	{mul.f16 %rs2716,%rs2717,%rs8271;
}
	// end inline asm
	// begin inline asm
	{add.f16 %rs2719,%rs2713,%rs2716;
}
	// end inline asm
	ld.shared.u16 	%rs2723, [%r164+362];
	// begin inline asm
	{mul.f16 %rs2722,%rs2723,%rs8270;
}
	// end inline asm
	// begin inline asm
	{add.f16 %rs2725,%rs2719,%rs2722;
}
	// end inline asm
	ld.shared.u16 	%rs2729, [%r164+364];
	// begin inline asm
	{mul.f16 %rs2728,%rs2729,%rs8269;
}
	// end inline asm
	// begin inline asm
	{add.f16 %rs2731,%rs2725,%rs2728;
}
	// end inline asm
	ld.shared.u16 	%rs2735, [%r164+366];
	// begin inline asm
	{mul.f16 %rs2734,%rs2735,%rs8268;
}
	// end inline asm
	// begin inline asm
	{add.f16 %rs2737,%rs2731,%rs2734;
}
	// end inline asm
	ld.shared.u16 	%rs2741, [%r164+368];
	// begin inline asm
	{mul.f16 %rs2740,%rs2741,%rs8267;
}
	// end inline asm
	// begin inline asm
	{add.f16 %rs2743,%rs2737,%rs2740;
}
	// end inline asm
	ld.shared.u16 	%rs2747, [%r164+370];
	// begin inline asm
	{mul.f16 %rs2746,%rs2747,%rs8266;
}
	// end inline asm
	// begin inline asm
	{add.f16 %rs2749,%rs2743,%rs2746;
}
	// end inline asm
	ld.shared.u16 	%rs2753, [%r164+372];
	// begin inline asm
	{mul.f16 %rs2752,%rs2753,%rs8265;
}
	// end inline asm
	// begin inline asm
	{add.f16 %rs2755,%rs2749,%rs2752;
}
	// end inline asm
	ld.shared.u16 	%rs2759, [%r164+374];
	// begin inline asm
	{mul.f16 %rs2758,%rs2759,%rs8264;
}
	// end inline asm
	// begin inline asm
	{add.f16 %rs2761,%rs2755,%rs2758;
}
	// end inline asm
	ld.shared.u16 	%rs2765, [%r164+376];
	// begin inline asm
	{mul.f16 %rs2764,%rs2765,%rs8263;
}
	// end inline asm
	// begin inline asm
	{add.f16 %rs2767,%rs2761,%rs2764;
}
	// end inline asm
	ld.shared.u16 	%rs2771, [%r164+378];
	// begin inline asm
	{mul.f16 %rs2770,%rs2771,%rs8262;
}
	// end inline asm
	// begin inline asm
	{add.f16 %rs2773,%rs2767,%rs2770;
}
	// end inline asm
	ld.shared.u16 	%rs2777, [%r164+380];
	// begin inline asm
	{mul.f16 %rs2776,%rs2777,%rs8261;
}
	// end inline asm
	// begin inline asm
	{add.f16 %rs2779,%rs2773,%rs2776;
}
	// end inline asm
	ld.shared.u16 	%rs2783, [%r164+382];
	// begin inline asm
	{mul.f16 %rs2782,%rs2783,%rs8260;
}
	// end inline asm
	// begin inline asm
	{add.f16 %rs2785,%rs2779,%rs2782;
}
	// end inline asm
	st.local.u16 	[%rd76+4], %rs2785;
	@%p104 bra 	$L__BB0_75;
	mov.u64 	%rd77, $str$3;
	cvta.global.u64 	%rd78, %rd77;
	mov.u64 	%rd79, $str$1;
	cvta.global.u64 	%rd80, %rd79;
	mov.u64 	%rd81, __unnamed_1;
	cvta.global.u64 	%rd82, %rd81;
	{ // callseq 3, 0
	.param .b64 param0;
	st.param.b64 	[param0], %rd78;
	.param .b64 param1;
	st.param.b64 	[param1], %rd80;
	.param .b32 param2;
	st.param.b32 	[param2], 111;
	.param .b64 param3;
	st.param.b64 	[param3], %rd82;
	.param .b64 param4;
	st.param.b64 	[param4], 1;
	call.uni 
	__assertfail, 
	(
	param0, 
	param1, 
	param2, 
	param3, 
	param4
	);
	} // callseq 3
	mov.u32 	%r165, %ntid.x;
	mov.u32 	%r166, %tid.y;
	mov.u32 	%r167, %tid.x;
	mad.lo.s32 	%r168, %r165, %r166, %r167;
	shr.u32 	%r169, %r168, 1;
	and.b32  	%r170, %r169, 48;
	and.b32  	%r171, %r167, 15;
	or.b32  	%r172, %r170, %r171;
	shl.b32 	%r173, %r172, 1;
	mov.u32 	%r174, _ZZ4mm16P6__halfS0_S0_iiiE8B_shared;
	add.s32 	%r175, %r174, %r173;
	ld.shared.u16 	%rs8323, [%r175];
	ld.shared.u16 	%rs8322, [%r175+128];
	ld.shared.u16 	%rs8321, [%r175+256];
	ld.shared.u16 	%rs8320, [%r175+384];
	ld.shared.u16 	%rs8319, [%r175+512];
	ld.shared.u16 	%rs8318, [%r175+640];
	ld.shared.u16 	%rs8317, [%r175+768];
	ld.shared.u16 	%rs8316, [%r175+896];
	ld.shared.u16 	%rs8315, [%r175+1024];
	ld.shared.u16 	%rs8314, [%r175+1152];
	ld.shared.u16 	%rs8313, [%r175+1280];
	ld.shared.u16 	%rs8312, [%r175+1408];
	ld.shared.u16 	%rs8311, [%r175+1536];
	ld.shared.u16 	%rs8310, [%r175+1664];
	ld.shared.u16 	%rs8309, [%r175+1792];
	ld.shared.u16 	%rs8308, [%r175+1920];
	ld.shared.u16 	%rs8307, [%r175+2048];
	ld.shared.u16 	%rs8306, [%r175+2176];
	ld.shared.u16 	%rs8305, [%r175+2304];
	ld.shared.u16 	%rs8304, [%r175+2432];
	ld.shared.u16 	%rs8303, [%r175+2560];
	ld.shared.u16 	%rs8302, [%r175+2688];
	ld.shared.u16 	%rs8301, [%r175+2816];
	ld.shared.u16 	%rs8300, [%r175+2944];
	ld.shared.u16 	%rs8299, [%r175+3072];
	ld.shared.u16 	%rs8298, [%r175+3200];
	ld.shared.u16 	%rs8297, [%r175+3328];
	ld.shared.u16 	%rs8296, [%r175+3456];
	ld.shared.u16 	%rs8295, [%r175+3584];
	ld.shared.u16 	%rs8294, [%r175+3712];
	ld.shared.u16 	%rs8293, [%r175+3840];
	ld.shared.u16 	%rs8292, [%r175+3968];
	ld.shared.u16 	%rs8291, [%r175+4096];
	ld.shared.u16 	%rs8290, [%r175+4224];
	ld.shared.u16 	%rs8289, [%r175+4352];
	ld.shared.u16 	%rs8288, [%r175+4480];
	ld.shared.u16 	%rs8287, [%r175+4608];
	ld.shared.u16 	%rs8286, [%r175+4736];
	ld.shared.u16 	%rs8285, [%r175+4864];
	ld.shared.u16 	%rs8284, [%r175+4992];
	ld.shared.u16 	%rs8283, [%r175+5120];
	ld.shared.u16 	%rs8282, [%r175+5248];
	ld.shared.u16 	%rs8281, [%r175+5376];
	ld.shared.u16 	%rs8280, [%r175+5504];
	ld.shared.u16 	%rs8279, [%r175+5632];
	ld.shared.u16 	%rs8278, [%r175+5760];
	ld.shared.u16 	%rs8277, [%r175+5888];
	ld.shared.u16 	%rs8276, [%r175+6016];
	ld.shared.u16 	%rs8275, [%r175+6144];
	ld.shared.u16 	%rs8274, [%r175+6272];
	ld.shared.u16 	%rs8273, [%r175+6400];
	ld.shared.u16 	%rs8272, [%r175+6528];
	ld.shared.u16 	%rs8271, [%r175+6656];
	ld.shared.u16 	%rs8270, [%r175+6784];
	ld.shared.u16 	%rs8269, [%r175+6912];
	ld.shared.u16 	%rs8268, [%r175+7040];
	ld.shared.u16 	%rs8267, [%r175+7168];
	ld.shared.u16 	%rs8266, [%r175+7296];
	ld.shared.u16 	%rs8265, [%r175+7424];
	ld.shared.u16 	%rs8264, [%r175+7552];
	ld.shared.u16 	%rs8263, [%r175+7680];
	ld.shared.u16 	%rs8262, [%r175+7808];
	ld.shared.u16 	%rs8261, [%r175+7936];
	ld.shared.u16 	%rs8260, [%r175+8064];
$L__BB0_75:
	mov.u32 	%r176, %ntid.x;
	mov.u32 	%r177, %tid.y;
	mov.u32 	%r178, %tid.x;
	mad.lo.s32 	%r179, %r176, %r177, %r178;
	shr.u32 	%r180, %r179, 3;
	and.b32  	%r181, %r180, 524272;
	and.b32  	%r182, %r177, 1;
	or.b32  	%r183, %r181, %r182;
	setp.lt.u32 	%p105, %r183, 58;
	shr.u32 	%r184, %r179, 1;
	and.b32  	%r185, %r184, 48;
	and.b32  	%r186, %r178, 15;
	or.b32  	%r187, %r185, %r186;
	mul.wide.u32 	%rd83, %r187, 2;
	add.s64 	%rd84, %rd1, %rd83;
	mul.wide.u32 	%rd85, %r183, 2;
	add.s64 	%rd86, %rd84, %rd85;
	ld.local.u16 	%rs2792, [%rd86+8];
	shl.b32 	%r188, %r183, 7;
	mov.u32 	%r189, _ZZ4mm16P6__halfS0_S0_iiiE8A_shared;
	add.s32 	%r190, %r189, %r188;
	ld.shared.u16 	%rs2789, [%r190+512];
	// begin inline asm
	{mul.f16 %rs2788,%rs2789,%rs8323;
}
	// end inline asm
	// begin inline asm
	{add.f16 %rs2791,%rs2792,%rs2788;
}
	// end inline asm
	ld.shared.u16 	%rs2795, [%r190+514];
	// begin inline asm
	{mul.f16 %rs2794,%rs2795,%rs8322;
}
	// end inline asm
	// begin inline asm
	{add.f16 %rs2797,%rs2791,%rs2794;
}
	// end inline asm
	ld.shared.u16 	%rs2801, [%r190+516];
	// begin inline asm
	{mul.f16 %rs2800,%rs2801,%rs8321;
}
	// end inline asm
	// begin inline asm
	{add.f16 %rs2803,%rs2797,%rs2800;
}
	// end inline asm
	ld.shared.u16 	%rs2807, [%r190+518];
	// begin inline asm
	{mul.f16 %rs2806,%rs2807,%rs8320;
}
	// end inline asm
	// begin inline asm
	{add.f16 %rs2809,%rs2803,%rs2806;
}
	// end inline asm
	ld.shared.u16 	%rs2813, [%r190+520];
	// begin inline asm
	{mul.f16 %rs2812,%rs2813,%rs8319;
}
	// end inline asm
	// begin inline asm
	{add.f16 %rs2815,%rs2809,%rs2812;
}
	// end inline asm
	ld.shared.u16 	%rs2819, [%r190+522];
	// begin inline asm
	{mul.f16 %rs2818,%rs2819,%rs8318;
}
	// end inline asm
	// begin inline asm
	{add.f16 %rs2821,%rs2815,%rs2818;
}
	// end inline asm
	ld.shared.u16 	%rs2825, [%r190+524];
	// begin inline asm
	{mul.f16 %rs2824,%rs2825,%rs8317;
}
	// end inline asm
	// begin inline asm
	{add.f16 %rs2827,%rs2821,%rs2824;
}
	// end inline asm
	ld.shared.u16 	%rs2831, [%r190+526];
	// begin inline asm
	{mul.f16 %rs2830,%rs2831,%rs8316;
}
	// end inline asm
	// begin inline asm
	{add.f16 %rs2833,%rs2827,%rs2830;
}
	// end inline asm
	ld.shared.u16 	%rs2837, [%r190+528];
	// begin inline asm
	{mul.f16 %rs2836,%rs2837,%rs8315;
}
	// end inline asm
	// begin inline asm
	{add.f16 %rs2839,%rs2833,%rs2836;
}
	// end inline asm
	ld.shared.u16 	%rs2843, [%r190+530];
	// begin inline asm
	{mul.f16 %rs2842,%rs2843,%rs8314;
}
	// end inline asm
	// begin inline asm
	{add.f16 %rs2845,%rs2839,%rs2842;
}
	// end inline asm
	ld.shared.u16 	%rs2849, [%r190+532];
	// begin inline asm
	{mul.f16 %rs2848,%rs2849,%rs8313;
}
	// end inline asm
	// begin inline asm
	{add.f16 %rs2851,%rs2845,%rs2848;
}
	// end inline asm
	ld.shared.u16 	%rs2855, [%r190+534];
	// begin inline asm
	{mul.f16 %rs2854,%rs2855,%rs8312;
}
	// end inline asm
	// begin inline asm
	{add.f16 %rs2857,%rs2851,%rs2854;
}
	// end inline asm
	ld.shared.u16 	%rs2861, [%r190+536];
	// begin inline asm
	{mul.f16 %rs2860,%rs2861,%rs8311;
}
	// end inline asm
	// begin inline asm
	{add.f16 %rs2863,%rs2857,%rs2860;
}
	// end inline asm
	ld.shared.u16 	%rs2867, [%r190+538];
	// begin inline asm
	{mul.f16 %rs2866,%rs2867,%rs8310;
}
	// end inline asm
	// begin inline asm
	{add.f16 %rs2869,%rs2863,%rs2866;
}
	// end inline asm
	ld.shared.u16 	%rs2873, [%r190+540];
	// begin inline asm
	{mul.f16 %rs2872,%rs2873,%rs8309;
}
	// end inline asm
	// begin inline asm
	{add.f16 %rs2875,%rs2869,%rs2872;
}
	// end inline asm
	ld.shared.u16 	%rs2879, [%r190+542];
	// begin inline asm
	{mul.f16 %rs2878,%rs2879,%rs8308;
}
	// end inline asm
	// begin inline asm
	{add.f16 %rs2881,%rs2875,%rs2878;
}
	// end inline asm
	ld.shared.u16 	%rs2885, [%r190+544];
	// begin inline asm
	{mul.f16 %rs2884,%rs2885,%rs8307;
}
	// end inline asm
	// begin inline asm
	{add.f16 %rs2887,%rs2881,%rs2884;
}
	// end inline asm
	ld.shared.u16 	%rs2891, [%r190+546];
	// begin inline asm
	{mul.f16 %rs2890,%rs2891,%rs8306;
}
	// end inline asm
	// begin inline asm
	{add.f16 %rs2893,%rs2887,%rs2890;
}
	// end inline asm
	ld.shared.u16 	%rs2897, [%r190+548];
	// begin inline asm
	{mul.f16 %rs2896,%rs2897,%rs8305;
}
	// end inline asm
	// begin inline asm
	{add.f16 %rs2899,%rs2893,%rs2896;
}
	// end inline asm
	ld.shared.u16 	%rs2903, [%r190+550];
	// begin inline asm
	{mul.f16 %rs2902,%rs2903,%rs8304;
}
	// end inline asm
	// begin inline asm
	{add.f16 %rs2905,%rs2899,%rs2902;
}
	// end inline asm
	ld.shared.u16 	%rs2909, [%r190+552];
	// begin inline asm
	{mul.f16 %rs2908,%rs2909,%rs8303;
}
	// end inline asm
	// begin inline asm
	{add.f16 %rs2911,%rs2905,%rs2908;
}
	// end inline asm
	ld.shared.u16 	%rs2915, [%r190+554];
	// begin inline asm
	{mul.f16 %rs2914,%rs2915,%rs8302;
}
	// end inline asm
	// begin inline asm
	{add.f16 %rs2917,%rs2911,%rs2914;
}
	// end inline asm
	ld.shared.u16 	%rs2921, [%r190+556];
	// begin inline asm
	{mul.f16 %rs2920,%rs2921,%rs8301;
}
	// end inline asm
	// begin inline asm
	{add.f16 %rs2923,%rs2917,%rs2920;
}
	// end inline asm
	ld.shared.u16 	%rs2927, [%r190+558];
	// begin inline asm
	{mul.f16 %rs2926,%rs2927,%rs8300;
}
	// end inline asm
	// begin inline asm
	{add.f16 %rs2929,%rs2923,%rs2926;
}
	// end inline asm
	ld.shared.u16 	%rs2933, [%r190+560];
	// begin inline asm
	{mul.f16 %rs2932,%rs2933,%rs8299;
}
	// end inline asm
	// begin inline asm
	{add.f16 %rs2935,%rs2929,%rs2932;
}
	// end inline asm
	ld.shared.u16 	%rs2939, [%r190+562];
	// begin inline asm
	{mul.f16 %rs2938,%rs2939,%rs8298;
}
	// end inline asm
	// begin inline asm
	{add.f16 %rs2941,%rs2935,%rs2938;
}
	// end inline asm
	ld.shared.u16 	%rs2945, [%r190+564];
	// begin inline asm
	{mul.f16 %rs2944,%rs2945,%rs8297;
}
	// end inline asm
	// begin inline asm
	{add.f16 %rs2947,%rs2941,%rs2944;
}
	// end inline asm
	ld.shared.u16 	%rs2951, [%r190+566];
	// begin inline asm
	{mul.f16 %rs2950,%rs2951,%rs8296;
}
	// end inline asm
	// begin inline asm
	{add.f16 %rs2953,%rs2947,%rs2950;
}
	// end inline asm
	ld.shared.u16 	%rs2957, [%r190+568];
	// begin inline asm
	{mul.f16 %rs2956,%rs2957,%rs8295;
}
	// end inline asm
	// begin inline asm
	{add.f16 %rs2959,%rs2953,%rs2956;
}
	// end inline asm
	ld.shared.u16 	%rs2963, [%r190+570];
	// begin inline asm
	{mul.f16 %rs2962,%rs2963,%rs8294;
}
	// end inline asm
	// begin inline asm
	{add.f16 %rs2965,%rs2959,%rs2962;
}
	// end inline asm
	ld.shared.u16 	%rs2969, [%r190+572];
	// begin inline asm
	{mul.f16 %rs2968,%rs2969,%rs8293;
}
	// end inline asm
	// begin inline asm
	{add.f16 %rs2971,%rs2965,%rs2968;
}
	// end inline asm
	ld.shared.u16 	%rs2975, [%r190+574];
	// begin inline asm
	{mul.f16 %rs2974,%rs2975,%rs8292;
}
	// end inline asm
	// begin inline asm
	{add.f16 %rs2977,%rs2971,%rs2974;
}
	// end inline asm
	ld.shared.u16 	%rs2981, [%r190+576];
	// begin inline asm
	{mul.f16 %rs2980,%rs2981,%rs8291;
}
	// end inline asm
	// begin inline asm
	{add.f16 %rs2983,%rs2977,%rs2980;
}
	// end inline asm
	ld.shared.u16 	%rs2987, [%r190+578];
	// begin inline asm
	{mul.f16 %rs2986,%rs2987,%rs8290;
}
	// end inline asm
	// begin inline asm
	{add.f16 %rs2989,%rs2983,%rs2986;
}
	// end inline asm
	ld.shared.u16 	%rs2993, [%r190+580];
	// begin inline asm
	{mul.f16 %rs2992,%rs2993,%rs8289;
}
	// end inline asm
	// begin inline asm
	{add.f16 %rs2995,%rs2989,%rs2992;
}
	// end inline asm
	ld.shared.u16 	%rs2999, [%r190+582];
	// begin inline asm
	{mul.f16 %rs2998,%rs2999,%rs8288;
}
	// end inline asm
	// begin inline asm
	{add.f16 %rs3001,%rs2995,%rs2998;
}
	// end inline asm
	ld.shared.u16 	%rs3005, [%r190+584];
	// begin inline asm
	{mul.f16 %rs3004,%rs3005,%rs8287;
}
	// end inline asm
	// begin inline asm
	{add.f16 %rs3007,%rs3001,%rs3004;
}
	// end inline asm
	ld.shared.u16 	%rs3011, [%r190+586];
	// begin inline asm
	{mul.f16 %rs3010,%rs3011,%rs8286;
}
	// end inline asm
	// begin inline asm
	{add.f16 %rs3013,%rs3007,%rs3010;
}
	// end inline asm
	ld.shared.u16 	%rs3017, [%r190+588];
	// begin inline asm
	{mul.f16 %rs3016,%rs3017,%rs8285;
}
	// end inline asm
	// begin inline asm
	{add.f16 %rs3019,%rs3013,%rs3016;
}
	// end inline asm
	ld.shared.u16 	%rs3023, [%r190+590];
	// begin inline asm
	{mul.f16 %rs3022,%rs3023,%rs8284;
}
	// end inline asm
	// begin inline asm
	{add.f16 %rs3025,%rs3019,%rs3022;
}
	// end inline asm
	ld.shared.u16 	%rs3029, [%r190+592];
	// begin inline asm
	{mul.f16 %rs3028,%rs3029,%rs8283;
}
	// end inline asm
	// begin inline asm
	{add.f16 %rs3031,%rs3025,%rs3028;
}
	// end inline asm
	ld.shared.u16 	%rs3035, [%r190+594];
	// begin inline asm
	{mul.f16 %rs3034,%rs3035,%rs8282;
}
	// end inline asm
	// begin inline asm
	{add.f16 %rs3037,%rs3031,%rs3034;
}
	// end inline asm
	ld.shared.u16 	%rs3041, [%r190+596];
	// begin inline asm
	{mul.f16 %rs3040,%rs3041,%rs8281;
}
	// end inline asm
	// begin inline asm
	{add.f16 %rs3043,%rs3037,%rs3040;
}
	// end inline asm
	ld.shared.u16 	%rs3047, [%r190+598];
	// begin inline asm
	{mul.f16 %rs3046,%rs3047,%rs8280;
}
	// end inline asm
	// begin inline asm
	{add.f16 %rs3049,%rs3043,%rs3046;
}
	// end inline asm
	ld.shared.u16 	%rs3053, [%r190+600];
	// begin inline asm
	{mul.f16 %rs3052,%rs3053,%rs8279;
}
	// end inline asm
	// begin inline asm
	{add.f16 %rs3055,%rs3049,%rs3052;
}
	// end inline asm
	ld.shared.u16 	%rs3059, [%r190+602];
	// begin inline asm
	{mul.f16 %rs3058,%rs3059,%rs8278;
}
	// end inline asm
	// begin inline asm
	{add.f16 %rs3061,%rs3055,%rs3058;
}
	// end inline asm
	ld.shared.u16 	%rs3065, [%r190+604];
	// begin inline asm
	{mul.f16 %rs3064,%rs3065,%rs8277;
}
	// end inline asm
	// begin inline asm
	{add.f16 %rs3067,%rs3061,%rs3064;
}
	// end inline asm
	ld.shared.u16 	%rs3071, [%r190+606];
	// begin inline asm
	{mul.f16 %rs3070,%rs3071,%rs8276;
}
	// end inline asm
	// begin inline asm
	{add.f16 %rs3073,%rs3067,%rs3070;
}
	// end inline asm
	ld.shared.u16 	%rs3077, [%r190+608];
	// begin inline asm
	{mul.f16 %rs3076,%rs3077,%rs8275;
}
	// end inline asm
	// begin inline asm
	{add.f16 %rs3079,%rs3073,%rs3076;
}
	// end inline asm
	ld.shared.u16 	%rs3083, [%r190+610];
	// begin inline asm
	{mul.f16 %rs3082,%rs3083,%rs8274;
}
	// end inline asm
	// begin inline asm
	{add.f16 %rs3085,%rs3079,%rs3082;
}
	// end inline asm
	ld.shared.u16 	%rs3089, [%r190+612];
	// begin inline asm
	{mul.f16 %rs3088,%rs3089,%rs8273;
}
	// end inline asm
	// begin inline asm
	{add.f16 %rs3091,%rs3085,%rs3088;
}
	// end inline asm
	ld.shared.u16 	%rs3095, [%r190+614];
	// begin inline asm
	{mul.f16 %rs3094,%rs3095,%rs8272;
}
	// end inline asm
	// begin inline asm
	{add.f16 %rs3097,%rs3091,%rs3094;
}
	// end inline asm
	ld.shared.u16 	%rs3101, [%r190+616];
	// begin inline asm
	{mul.f16 %rs3100,%rs3101,%rs8271;
}
	// end inline asm
	// begin inline asm
	{add.f16 %rs3103,%rs3097,%rs3100;
}
	// end inline asm
	ld.shared.u16 	%rs3107, [%r190+618];
	// begin inline asm
	{mul.f16 %rs3106,%rs3107,%rs8270;
}
	// end inline asm
	// begin inline asm
	{add.f16 %rs3109,%rs3103,%rs3106;
}
	// end inline asm
	ld.shared.u16 	%rs3113, [%r190+620];
	// begin inline asm
	{mul.f16 %rs3112,%rs3113,%rs8269;
}
	// end inline asm
	// begin inline asm
	{add.f16 %rs3115,%rs3109,%rs3112;
}
	// end inline asm
	ld.shared.u16 	%rs3119, [%r190+622];
	// begin inline asm
	{mul.f16 %rs3118,%rs3119,%rs8268;
}
	// end inline asm
	// begin inline asm
	{add.f16 %rs3121,%rs3115,%rs3118;
}
	// end inline asm
	ld.shared.u16 	%rs3125, [%r190+624];
	// begin inline asm
	{mul.f16 %rs3124,%rs3125,%rs8267;
}
	// end inline asm
	// begin inline asm
	{add.f16 %rs3127,%rs3121,%rs3124;
}
	// end inline asm
	ld.shared.u16 	%rs3131, [%r190+626];
	// begin inline asm
	{mul.f16 %rs3130,%rs3131,%rs8266;
}
	// end inline asm
	// begin inline asm
	{add.f16 %rs3133,%rs3127,%rs3130;
}
	// end inline asm
	ld.shared.u16 	%rs3137, [%r190+628];
	// begin inline asm
	{mul.f16 %rs3136,%rs3137,%rs8265;
}
	// end inline asm
	// begin inline asm
	{add.f16 %rs3139,%rs3133,%rs3136;
}
	// end inline asm
	ld.shared.u16 	%rs3143, [%r190+630];
	// begin inline asm
	{mul.f16 %rs3142,%rs3143,%rs8264;
}
	// end inline asm
	// begin inline asm
	{add.f16 %rs3145,%rs3139,%rs3142;
}
	// end inline asm
	ld.shared.u16 	%rs3149, [%r190+632];
	// begin inline asm
	{mul.f16 %rs3148,%rs3149,%rs8263;
}
	// end inline asm
	// begin inline asm
	{add.f16 %rs3151,%rs3145,%rs3148;
}
	// end inline asm
	ld.shared.u16 	%rs3155, [%r190+634];
	// begin inline asm
	{mul.f16 %rs3154,%rs3155,%rs8262;
}
	// end inline asm
	// begin inline asm
	{add.f16 %rs3157,%rs3151,%rs3154;
}
	// end inline asm
	ld.shared.u16 	%rs3161, [%r190+636];
	// begin inline asm
	{mul.f16 %rs3160,%rs3161,%rs8261;
}
	// end inline asm
	// begin inline asm
	{add.f16 %rs3163,%rs3157,%rs3160;
}
	// end inline asm
	ld.shared.u16 	%rs3167, [%r190+638];
	// begin inline asm
	{mul.f16 %rs3166,%rs3167,%rs8260;
}
	// end inline asm
	// begin inline asm
	{add.f16 %rs3169,%rs3163,%rs3166;
}
	// end inline asm
	st.local.u16 	[%rd86+8], %rs3169;
	@%p105 bra 	$L__BB0_77;
	mov.u64 	%rd87, $str$3;
	cvta.global.u64 	%rd88, %rd87;
	mov.u64 	%rd89, $str$1;
	cvta.global.u64 	%rd90, %rd89;
	mov.u64 	%rd91, __unnamed_1;
	cvta.global.u64 	%rd92, %rd91;
	{ // callseq 4, 0
	.param .b64 param0;
	st.param.b64 	[param0], %rd88;
	.param .b64 param1;
	st.param.b64 	[param1], %rd90;
	.param .b32 param2;
	st.param.b32 	[param2], 111;
	.param .b64 param3;
	st.param.b64 	[param3], %rd92;
	.param .b64 param4;
	st.param.b64 	[param4], 1;
	call.uni 
	__assertfail, 
	(
	param0, 
	param1, 
	param2, 
	param3, 
	param4
	);
	} // callseq 4
	mov.u32 	%r191, %ntid.x;
	mov.u32 	%r192, %tid.y;
	mov.u32 	%r193, %tid.x;
	mad.lo.s32 	%r194, %r191, %r192, %r193;
	shr.u32 	%r195, %r194, 1;
	and.b32  	%r196, %r195, 48;
	and.b32  	%r197, %r193, 15;
	or.b32  	%r198, %r196, %r197;
	shl.b32 	%r199, %r198, 1;
	mov.u32 	%r200, _ZZ4mm16P6__halfS0_S0_iiiE8B_shared;
	add.s32 	%r201, %r200, %r199;
	ld.shared.u16 	%rs8323, [%r201];
	ld.shared.u16 	%rs8322, [%r201+128];
	ld.shared.u16 	%rs8321, [%r201+256];
	ld.shared.u16 	%rs8320, [%r201+384];
	ld.shared.u16 	%rs8319, [%r201+512];
	ld.shared.u16 	%rs8318, [%r201+640];
	ld.shared.u16 	%rs8317, [%r201+768];
	ld.shared.u16 	%rs8316, [%r201+896];
	ld.shared.u16 	%rs8315, [%r201+1024];
	ld.shared.u16 	%rs8314, [%r201+1152];
	ld.shared.u16 	%rs8313, [%r201+1280];
	ld.shared.u16 	%rs8312, [%r201+1408];
	ld.shared.u16 	%rs8311, [%r201+1536];
	ld.shared.u16 	%rs8310, [%r201+1664];
	ld.shared.u16 	%rs8309, [%r201+1792];
	ld.shared.u16 	%rs8308, [%r201+1920];
	ld.shared.u16 	%rs8307, [%r201+2048];
	ld.shared.u16 	%rs8306, [%r201+2176];
	ld.shared.u16 	%rs8305, [%r201+2304];
	ld.shared.u16 	%rs8304, [%r201+2432];
	ld.shared.u16 	%rs8303, [%r201+2560];
	ld.shared.u16 	%rs8302, [%r201+2688];
	ld.shared.u16 	%rs8301, [%r201+2816];
	ld.shared.u16 	%rs8300, [%r201+2944];
	ld.shared.u16 	%rs8299, [%r201+3072];
	ld.shared.u16 	%rs8298, [%r201+3200];
	ld.shared.u16 	%rs8297, [%r201+3328];
	ld.shared.u16 	%rs8296, [%r201+3456];
	ld.shared.u16 	%rs8295, [%r201+3584];
	ld.shared.u16 	%rs8294, [%r201+3712];
	ld.shared.u16 	%rs8293, [%r201+3840];
	ld.shared.u16 	%rs8292, [%r201+3968];
	ld.shared.u16 	%rs8291, [%r201+4096];
	ld.shared.u16 	%rs8290, [%r201+4224];
	ld.shared.u16 	%rs8289, [%r201+4352];
	ld.shared.u16 	%rs8288, [%r201+4480];
	ld.shared.u16 	%rs8287, [%r201+4608];
	ld.shared.u16 	%rs8286, [%r201+4736];
	ld.shared.u16 	%rs8285, [%r201+4864];
	ld.shared.u16 	%rs8284, [%r201+4992];
	ld.shared.u16 	%rs8283, [%r201+5120];
	ld.shared.u16 	%rs8282, [%r201+5248];
	ld.shared.u16 	%rs8281, [%r201+5376];
	ld.shared.u16 	%rs8280, [%r201+5504];
	ld.shared.u16 	%rs8279, [%r201+5632];
	ld.shared.u16 	%rs8278, [%r201+5760];
	ld.shared.u16 	%rs8277, [%r201+5888];
	ld.shared.u16 	%rs8276, [%r201+6016];
	ld.shared.u16 	%rs8275, [%r201+6144];
	ld.shared.u16 	%rs8274, [%r201+6272];
	ld.shared.u16 	%rs8273, [%r201+6400];
	ld.shared.u16 	%rs8272, [%r201+6528];
	ld.shared.u16 	%rs8271, [%r201+6656];
	ld.shared.u16 	%rs8270, [%r201+6784];
	ld.shared.u16 	%rs8269, [%r201+6912];
	ld.shared.u16 	%rs8268, [%r201+7040];
	ld.shared.u16 	%rs8267, [%r201+7168];
	ld.shared.u16 	%rs8266, [%r201+7296];
	ld.shared.u16 	%rs8265, [%r201+7424];
	ld.shared.u16 	%rs8264, [%r201+7552];
	ld.shared.u16 	%rs8263, [%r201+7680];
	ld.shared.u16 	%rs8262, [%r201+7808];
	ld.shared.u16 	%rs8261, [%r201+7936];
	ld.shared.u16 	%rs8260, [%r201+8064];
$L__BB0_77:
	mov.u32 	%r202, %ntid.x;
	mov.u32 	%r203, %tid.y;
	mov.u32 	%r204, %tid.x;
	mad.lo.s32 	%r205, %r202, %r203, %r204;
	shr.u32 	%r206, %r205, 3;
	and.b32  	%r207, %r206, 524272;
	and.b32  	%r208, %r203, 1;
	or.b32  	%r209, %r207, %r208;
	setp.lt.u32 	%p106, %r209, 56;
	shr.u32 	%r210, %r205, 1;
	and.b32  	%r211, %r210, 48;
	and.b32  	%r212, %r204, 15;
	or.b32  	%r213, %r211, %r212;
	mul.wide.u32 	%rd93, %r213, 2;
	add.s64 	%rd94, %rd1, %rd93;
	mul.wide.u32 	%rd95, %r209, 2;
	add.s64 	%rd96, %rd94, %rd95;
	ld.local.u16 	%rs3176, [%rd96+12];
	shl.b32 	%r214, %r209, 7;
	mov.u32 	%r215, _ZZ4mm16P6__halfS0_S0_iiiE8A_shared;
	add.s32 	%r216, %r215, %r214;
	ld.shared.u16 	%rs3173, [%r216+768];
	// begin inline asm
	{mul.f16 %rs3172,%rs3173,%rs8323;
}
	// end inline asm
	// begin inline asm
	{add.f16 %rs3175,%rs3176,%rs3172;
}
	// end inline asm
	ld.shared.u16 	%rs3179, [%r216+770];
	// begin inline asm
	{mul.f16 %rs3178,%rs3179,%rs8322;
}
	// end inline asm
	// begin inline asm
	{add.f16 %rs3181,%rs3175,%rs3178;
}
	// end inline asm
	ld.shared.u16 	%rs3185, [%r216+772];
	// begin inline asm
	{mul.f16 %rs3184,%rs3185,%rs8321;
}
	// end inline asm
	// begin inline asm
	{add.f16 %rs3187,%rs3181,%rs3184;
}
	// end inline asm
	ld.shared.u16 	%rs3191, [%r216+774];
	// begin inline asm
	{mul.f16 %rs3190,%rs3191,%rs8320;
}
	// end inline asm
	// begin inline asm
	{add.f16 %rs3193,%rs3187,%rs3190;
}
	// end inline asm
	ld.shared.u16 	%rs3197, [%r216+776];
	// begin inline asm
	{mul.f16 %rs3196,%rs3197,%rs8319;
}
	// end inline asm
	// begin inline asm
	{add.f16 %rs3199,%rs3193,%rs3196;
}
	// end inline asm
	ld.shared.u16 	%rs3203, [%r216+778];
	// begin inline asm
	{mul.f16 %rs3202,%rs3203,%rs8318;
}
	// end inline asm
	// begin inline asm
	{add.f16 %rs3205,%rs3199,%rs3202;
}
	// end inline asm
	ld.shared.u16 	%rs3209, [%r216+780];
	// begin inline asm
	{mul.f16 %rs3208,%rs3209,%rs8317;
}
	// end inline asm
	// begin inline asm
	{add.f16 %rs3211,%rs3205,%rs3208;
}
	// end inline asm
	ld.shared.u16 	%rs3215, [%r216+782];
	// begin inline asm
	{mul.f16 %rs3214,%rs3215,%rs8316;
}
	// end inline asm
	// begin inline asm
	{add.f16 %rs3217,%rs3211,%rs3214;
}
	// end inline asm
	ld.shared.u16 	%rs3221, [%r216+784];
	// begin inline asm
	{mul.f16 %rs3220,%rs3221,%rs8315;
}
	// end inline asm
	// begin inline asm
	{add.f16 %rs3223,%rs3217,%rs3220;
}
	// end inline asm
	ld.shared.u16 	%rs3227, [%r216+786];
	// begin inline asm
	{mul.f16 %rs3226,%rs3227,%rs8314;
}
	// end inline asm
	// begin inline asm
	{add.f16 %rs3229,%rs3223,%rs3226;
}
	// end inline asm
	ld.shared.u16 	%rs3233, [%r216+788];
	// begin inline asm
	{mul.f16 %rs3232,%rs3233,%rs8313;
}
	// end inline asm
	// begin inline asm
	{add.f16 %rs3235,%rs3229,%rs3232;
}
	// end inline asm
	ld.shared.u16 	%rs3239, [%r216+790];
	// begin inline asm
	{mul.f16 %rs3238,%rs3239,%rs8312;
}
	// end inline asm
	// begin inline asm
	{add.f16 %rs3241,%rs3235,%rs3238;
}
	// end inline asm
	ld.shared.u16 	%rs3245, [%r216+792];
	// begin inline asm
	{mul.f16 %rs3244,%rs3245,%rs8311;
}
	// end inline asm
	// begin inline asm
	{add.f16 %rs3247,%rs3241,%rs3244;
}
	// end inline asm
	ld.shared.u16 	%rs3251, [%r216+794];
	// begin inline asm
	{mul.f16 %rs3250,%rs3251,%rs8310;
}
	// end inline asm
	// begin inline asm
	{add.f16 %rs3253,%rs3247,%rs3250;
}
	// end inline asm
	ld.shared.u16 	%rs3257, [%r216+796];
	// begin inline asm
	{mul.f16 %rs3256,%rs3257,%rs8309;
}
	// end inline asm
	// begin inline asm
	{add.f16 %rs3259,%rs3253,%rs3256;
}
	// end inline asm
	ld.shared.u16 	%rs3263, [%r216+798];
	// begin inline asm
	{mul.f16 %rs3262,%rs3263,%rs8308;
}
	// end inline asm
	// begin inline asm
	{add.f16 %rs3265,%rs3259,%rs3262;
}
	// end inline asm
	ld.shared.u16 	%rs3269, [%r216+800];
	// begin inline asm
	{mul.f16 %rs3268,%rs3269,%rs8307;
}
	// end inline asm
	// begin inline asm
	{add.f16 %rs3271,%rs3265,%rs3268;
}
	// end inline asm
	ld.shared.u16 	%rs3275, [%r216+802];
	// begin inline asm
	{mul.f16 %rs3274,%rs3275,%rs8306;
}
	// end inline asm
	// begin inline asm
	{add.f16 %rs3277,%rs3271,%rs3274;
}
	// end inline asm
	ld.shared.u16 	%rs3281, [%r216+804];
	// begin inline asm
	{mul.f16 %rs3280,%rs3281,%rs8305;
}
	// end inline asm
	// begin inline asm
	{add.f16 %rs3283,%rs3277,%rs3280;
}
	// end inline asm
	ld.shared.u16 	%rs3287, [%r216+806];
	// begin inline asm
	{mul.f16 %rs3286,%rs3287,%rs8304;
}
	// end inline asm
	// begin inline asm
	{add.f16 %rs3289,%rs3283,%rs3286;
}
	// end inline asm
	ld.shared.u16 	%rs3293, [%r216+808];
	// begin inline asm
	{mul.f16 %rs3292,%rs3293,%rs8303;
}
	// end inline asm
	// begin inline asm
	{add.f16 %rs3295,%rs3289,%rs3292;
}
	// end inline asm
	ld.shared.u16 	%rs3299, [%r216+810];
	// begin inline asm
	{mul.f16 %rs3298,%rs3299,%rs8302;
}
	// end inline asm
	// begin inline asm
	{add.f16 %rs3301,%rs3295,%rs3298;
}
	// end inline asm
	ld.shared.u16 	%rs3305, [%r216+812];
	// begin inline asm
	{mul.f16 %rs3304,%rs3305,%rs8301;
}
	// end inline asm
	// begin inline asm
	{add.f16 %rs3307,%rs3301,%rs3304;
}
	// end inline asm
	ld.shared.u16 	%rs3311, [%r216+814];
	// begin inline asm
	{mul.f16 %rs3310,%rs3311,%rs8300;
}
	// end inline asm
	// begin inline asm
	{add.f16 %rs3313,%rs3307,%rs3310;
}
	// end inline asm
	ld.shared.u16 	%rs3317, [%r216+816];
	// begin inline asm
	{mul.f16 %rs3316,%rs3317,%rs8299;
}
	// end inline asm
	// begin inline asm
	{add.f16 %rs3319,%rs3313,%rs3316;
}
	// end inline asm
	ld.shared.u16 	%rs3323, [%r216+818];
	// begin inline asm
	{mul.f16 %rs3322,%rs3323,%rs8298;
}
	// end inline asm
	// begin inline asm
	{add.f16 %rs3325,%rs3319,%rs3322;
}
	// end inline asm
	ld.shared.u16 	%rs3329, [%r216+820];
	// begin inline asm
	{mul.f16 %rs3328,%rs3329,%rs8297;
}
	// end inline asm
	// begin inline asm
	{add.f16 %rs3331,%rs3325,%rs3328;
}
	// end inline asm
	ld.shared.u16 	%rs3335, [%r216+822];
	// begin inline asm
	{mul.f16 %rs3334,%rs3335,%rs8296;
}
	// end inline asm
	// begin inline asm
	{add.f16 %rs3337,%rs3331,%rs3334;
}
	// end inline asm
	ld.shared.u16 	%rs3341, [%r216+824];
	// begin inline asm
	{mul.f16 %rs3340,%rs3341,%rs8295;
}
	// end inline asm
	// begin inline asm
	{add.f16 %rs3343,%rs3337,%rs3340;
}
	// end inline asm
	ld.shared.u16 	%rs3347, [%r216+826];
	// begin inline asm
	{mul.f16 %rs3346,%rs3347,%rs8294;
}
	// end inline asm
	// begin inline asm
	{add.f16 %rs3349,%rs3343,%rs3346;
}
	// end inline asm
	ld.shared.u16 	%rs3353, [%r216+828];
	// begin inline asm
	{mul.f16 %rs3352,%rs3353,%rs8293;
}
	// end inline asm
	// begin inline asm
	{add.f16 %rs3355,%rs3349,%rs3352;
}
	// end inline asm
	ld.shared.u16 	%rs3359, [%r216+830];
	// begin inline asm
	{mul.f16 %rs3358,%rs3359,%rs8292;
}
	// end inline asm
	// begin inline asm
	{add.f16 %rs3361,%rs3355,%rs3358;
}
	// end inline asm
	ld.shared.u16 	%rs3365, [%r216+832];
	// begin inline asm
	{mul.f16 %rs3364,%rs3365,%rs8291;
}
	// end inline asm
	// begin inline asm
	{add.f16 %rs3367,%rs3361,%rs3364;
}
	// end inline asm
	ld.shared.u16 	%rs3371, [%r216+834];
	// begin inline asm
	{mul.f16 %rs3370,%rs3371,%rs8290;
}
	// end inline asm
	// begin inline asm
	{add.f16 %rs3373,%rs3367,%rs3370;
}
	// end inline asm
	ld.shared.u16 	%rs3377, [%r216+836];
	// begin inline asm
	{mul.f16 %rs3376,%rs3377,%rs8289;
}
	// end inline asm
	// begin inline asm
	{add.f16 %rs3379,%rs3373,%rs3376;
}
	// end inline asm
	ld.shared.u16 	%rs3383, [%r216+838];
	// begin inline asm
	{mul.f16 %rs3382,%rs3383,%rs8288;
}
	// end inline asm
	// begin inline asm
	{add.f16 %rs3385,%rs3379,%rs3382;
}
	// end inline asm
	ld.shared.u16 	%rs3389, [%r216+840];
	// begin inline asm
	{mul.f16 %rs3388,%rs3389,%rs8287;
}
	// end inline asm
	// begin inline asm
	{add.f16 %rs3391,%rs3385,%rs3388;
}
	// end inline asm
	ld.shared.u16 	%rs3395, [%r216+842];
	// begin inline asm
	{mul.f16 %rs3394,%rs3395,%rs8286;
}
	// end inline asm
	// begin inline asm
	{add.f16 %rs3397,%rs3391,%rs3394;
}
	// end inline asm
	ld.shared.u16 	%rs3401, [%r216+844];
	// begin inline asm
	{mul.f16 %rs3400,%rs3401,%rs8285;
}
	// end inline asm
	// begin inline asm
	{add.f16 %rs3403,%rs3397,%rs3400;
}
	// end inline asm
	ld.shared.u16 	%rs3407, [%r216+846];
	// begin inline asm
	{mul.f16 %rs3406,%rs3407,%rs8284;
}
	// end inline asm
	// begin inline asm
	{add.f16 %rs3409,%rs3403,%rs3406;
}
	// end inline asm
	ld.shared.u16 	%rs3413, [%r216+848];
	// begin inline asm
	{mul.f16 %rs3412,%rs3413,%rs8283;
}
	// end inline asm
	// begin inline asm
	{add.f16 %rs3415,%rs3409,%rs3412;
}
	// end inline asm
	ld.shared.u16 	%rs3419, [%r216+850];
	// begin inline asm
	{mul.f16 %rs3418,%rs3419,%rs8282;
}
	// end inline asm
	// begin inline asm
	{add.f16 %rs3421,%rs3415,%rs3418;
}
	// end inline asm
	ld.shared.u16 	%rs3425, [%r216+852];
	// begin inline asm
	{mul.f16 %rs3424,%rs3425,%rs8281;
}
	// end inline asm
	// begin inline asm
	{add.f16 %rs3427,%rs3421,%rs3424;
}
	// end inline asm
	ld.shared.u16 	%rs3431, [%r216+854];
	// begin inline asm
	{mul.f16 %rs3430,%rs3431,%rs8280;
}
	// end inline asm
	// begin inline asm
	{add.f16 %rs3433,%rs3427,%rs3430;
}
	// end inline asm
	ld.shared.u16 	%rs3437, [%r216+856];
	// begin inline asm
	{mul.f16 %rs3436,%rs3437,%rs8279;
}
	// end inline asm
	// begin inline asm
	{add.f16 %rs3439,%rs3433,%rs3436;
}
	// end inline asm
	ld.shared.u16 	%rs3443, [%r216+858];
	// begin inline asm
	{mul.f16 %rs3442,%rs3443,%rs8278;
}
	// end inline asm
	// begin inline asm
	{add.f16 %rs3445,%rs3439,%rs3442;
}
	// end inline asm
	ld.shared.u16 	%rs3449, [%r216+860];
	// begin inline asm
	{mul.f16 %rs3448,%rs3449,%rs8277;
}
	// end inline asm
	// begin inline asm
	{add.f16 %rs3451,%rs3445,%rs3448;
}
	// end inline asm
	ld.shared.u16 	%rs3455, [%r216+862];
	// begin inline asm
	{mul.f16 %rs3454,%rs3455,%rs8276;
}
	// end inline asm
	// begin inline asm
	{add.f16 %rs3457,%rs3451,%rs3454;
}
	// end inline asm
	ld.shared.u16 	%rs3461, [%r216+864];
	// begin inline asm
	{mul.f16 %rs3460,%rs3461,%rs8275;
}
	// end inline asm
	// begin inline asm
	{add.f16 %rs3463,%rs3457,%rs3460;
}
	// end inline asm
	ld.shared.u16 	%rs3467, [%r216+866];
	// begin inline asm
	{mul.f16 %rs3466,%rs3467,%rs8274;
}
	// end inline asm
	// begin inline asm
	{add.f16 %rs3469,%rs3463,%rs3466;
}
	// end inline asm
	ld.shared.u16 	%rs3473, [%r216+868];
	// begin inline asm
	{mul.f16 %rs3472,%rs3473,%rs8273;
}
	// end inline asm
	// begin inline asm
	{add.f16 %rs3475,%rs3469,%rs3472;
}
	// end inline asm
	ld.shared.u16 	%rs3479, [%r216+870];
	// begin inline asm
	{mul.f16 %rs3478,%rs3479,%rs8272;
}
	// end inline asm
	// begin inline asm
	{add.f16 %rs3481,%rs3475,%rs3478;
}
	// end inline asm
	ld.shared.u16 	%rs3485, [%r216+872];
	// begin inline asm
	{mul.f16 %rs3484,%rs3485,%rs8271;
}
	// end inline asm
	// begin inline asm
	{add.f16 %rs3487,%rs3481,%rs3484;
}
	// end inline asm
	ld.shared.u16 	%rs3491, [%r216+874];
	// begin inline asm
	{mul.f16 %rs3490,%rs3491,%rs8270;
}
	// end inline asm
	// begin inline asm
	{add.f16 %rs3493,%rs3487,%rs3490;
}
	// end inline asm
	ld.shared.u16 	%rs3497, [%r216+876];
	// begin inline asm
	{mul.f16 %rs3496,%rs3497,%rs8269;
}
	// end inline asm
	// begin inline asm
	{add.f16 %rs3499,%rs3493,%rs3496;
}
	// end inline asm
	ld.shared.u16 	%rs3503, [%r216+878];
	// begin inline asm
	{mul.f16 %rs3502,%rs3503,%rs8268;
}
	// end inline asm
	// begin inline asm
	{add.f16 %rs3505,%rs3499,%rs3502;
}
	// end inline asm
	ld.shared.u16 	%rs3509, [%r216+880];
	// begin inline asm
	{mul.f16 %rs3508,%rs3509,%rs8267;
}
	// end inline asm
	// begin inline asm
	{add.f16 %rs3511,%rs3505,%rs3508;
}
	// end inline asm
	ld.shared.u16 	%rs3515, [%r216+882];
	// begin inline asm
	{mul.f16 %rs3514,%rs3515,%rs8266;
}
	// end inline asm
	// begin inline asm
	{add.f16 %rs3517,%rs3511,%rs3514;
}
	// end inline asm
	ld.shared.u16 	%rs3521, [%r216+884];
	// begin inline asm
	{mul.f16 %rs3520,%rs3521,%rs8265;
}
	// end inline asm
	// begin inline asm
	{add.f16 %rs3523,%rs3517,%rs3520;
}
	// end inline asm
	ld.shared.u16 	%rs3527, [%r216+886];
	// begin inline asm
	{mul.f16 %rs3526,%rs3527,%rs8264;
}
	// end inline asm
	// begin inline asm
	{add.f16 %rs3529,%rs3523,%rs3526;
}
	// end inline asm
	ld.shared.u16 	%rs3533, [%r216+888];
	// begin inline asm
	{mul.f16 %rs3532,%rs3533,%rs8263;
}
	// end inline asm
	// begin inline asm
	{add.f16 %rs3535,%rs3529,%rs3532;
}
	// end inline asm
	ld.shared.u16 	%rs3539, [%r216+890];
	// begin inline asm
	{mul.f16 %rs3538,%rs3539,%rs8262;
}
	// end inline asm
	// begin inline asm
	{add.f16 %rs3541,%rs3535,%rs3538;
}
	// end inline asm
	ld.shared.u16 	%rs3545, [%r216+892];
	// begin inline asm
	{mul.f16 %rs3544,%rs3545,%rs8261;
}
	// end inline asm
	// begin inline asm
	{add.f16 %rs3547,%rs3541,%rs3544;
}
	// end inline asm
	ld.shared.u16 	%rs3551, [%r216+894];
	// begin inline asm
	{mul.f16 %rs3550,%rs3551,%rs8260;
}
	// end inline asm
	// begin inline asm
	{add.f16 %rs3553,%rs3547,%rs3550;
}
	// end inline asm
	st.local.u16 	[%rd96+12], %rs3553;
	@%p106 bra 	$L__BB0_79;
	mov.u64 	%rd97, $str$3;
	cvta.global.u64 	%rd98, %rd97;
	mov.u64 	%rd99, $str$1;
	cvta.global.u64 	%rd100, %rd99;
	mov.u64 	%rd101, __unnamed_1;
	cvta.global.u64 	%rd102, %rd101;
	{ // callseq 5, 0
	.param .b64 param0;
	st.param.b64 	[param0], %rd98;
	.param .b64 param1;
	st.param.b64 	[param1], %rd100;
	.param .b32 param2;
	st.param.b32 	[param2], 111;
	.param .b64 param3;
	st.param.b64 	[param3], %rd102;
	.param .b64 param4;
	st.param.b64 	[param4], 1;
	call.uni 
	__assertfail, 
	(
	param0, 
	param1, 
	param2, 
	param3, 
	param4
	);
	} // callseq 5
	mov.u32 	%r217, %ntid.x;
	mov.u32 	%r218, %tid.y;
	mov.u32 	%r219, %tid.x;
	mad.lo.s32 	%r220, %r217, %r218, %r219;
	shr.u32 	%r221, %r220, 1;
	and.b32  	%r222, %r221, 48;
	and.b32  	%r223, %r219, 15;
	or.b32  	%r224, %r222, %r223;
	shl.b32 	%r225, %r224, 1;
	mov.u32 	%r226, _ZZ4mm16P6__halfS0_S0_iiiE8B_shared;
	add.s32 	%r227, %r226, %r225;
	ld.shared.u16 	%rs8323, [%r227];
	ld.shared.u16 	%rs8322, [%r227+128];
	ld.shared.u16 	%rs8321, [%r227+256];
	ld.shared.u16 	%rs8320, [%r227+384];
	ld.shared.u16 	%rs8319, [%r227+512];
	ld.shared.u16 	%rs8318, [%r227+640];
	ld.shared.u16 	%rs8317, [%r227+768];
	ld.shared.u16 	%rs8316, [%r227+896];
	ld.shared.u16 	%rs8315, [%r227+1024];
	ld.shared.u16 	%rs8314, [%r227+1152];
	ld.shared.u16 	%rs8313, [%r227+1280];
	ld.shared.u16 	%rs8312, [%r227+1408];
	ld.shared.u16 	%rs8311, [%r227+1536];
	ld.shared.u16 	%rs8310, [%r227+1664];
	ld.shared.u16 	%rs8309, [%r227+1792];
	ld.shared.u16 	%rs8308, [%r227+1920];
	ld.shared.u16 	%rs8307, [%r227+2048];
	ld.shared.u16 	%rs8306, [%r227+2176];
	ld.shared.u16 	%rs8305, [%r227+2304];
	ld.shared.u16 	%rs8304, [%r227+2432];
	ld.shared.u16 	%rs8303, [%r227+2560];
	ld.shared.u16 	%rs8302, [%r227+2688];
	ld.shared.u16 	%rs8301, [%r227+2816];
	ld.shared.u16 	%rs8300, [%r227+2944];
	ld.shared.u16 	%rs8299, [%r227+3072];
	ld.shared.u16 	%rs8298, [%r227+3200];
	ld.shared.u16 	%rs8297, [%r227+3328];
	ld.shared.u16 	%rs8296, [%r227+3456];
	ld.shared.u16 	%rs8295, [%r227+3584];
	ld.shared.u16 	%rs8294, [%r227+3712];
	ld.shared.u16 	%rs8293, [%r227+3840];
	ld.shared.u16 	%rs8292, [%r227+3968];
	ld.shared.u16 	%rs8291, [%r227+4096];
	ld.shared.u16 	%rs8290, [%r227+4224];
	ld.shared.u16 	%rs8289, [%r227+4352];
	ld.shared.u16 	%rs8288, [%r227+4480];
	ld.shared.u16 	%rs8287, [%r227+4608];
	ld.shared.u16 	%rs8286, [%r227+4736];
	ld.shared.u16 	%rs8285, [%r227+4864];
	ld.shared.u16 	%rs8284, [%r227+4992];
	ld.shared.u16 	%rs8283, [%r227+5120];
	ld.shared.u16 	%rs8282, [%r227+5248];
	ld.shared.u16 	%rs8281, [%r227+5376];
	ld.shared.u16 	%rs8280, [%r227+5504];
	ld.shared.u16 	%rs8279, [%r227+5632];
	ld.shared.u16 	%rs8278, [%r227+5760];
	ld.shared.u16 	%rs8277, [%r227+5888];
	ld.shared.u16 	%rs8276, [%r227+6016];
	ld.shared.u16 	%rs8275, [%r227+6144];
	ld.shared.u16 	%rs8274, [%r227+6272];
	ld.shared.u16 	%rs8273, [%r227+6400];
	ld.shared.u16 	%rs8272, [%r227+6528];
	ld.shared.u16 	%rs8271, [%r227+6656];
	ld.shared.u16 	%rs8270, [%r227+6784];
	ld.shared.u16 	%rs8269, [%r227+6912];
	ld.shared.u16 	%rs8268, [%r227+7040];
	ld.shared.u16 	%rs8267, [%r227+7168];
	ld.shared.u16 	%rs8266, [%r227+7296];
	ld.shared.u16 	%rs8265, [%r227+7424];
	ld.shared.u16 	%rs8264, [%r227+7552];
	ld.shared.u16 	%rs8263, [%r227+7680];
	ld.shared.u16 	%rs8262, [%r227+7808];
	ld.shared.u16 	%rs8261, [%r227+7936];
	ld.shared.u16 	%rs8260, [%r227+8064];
$L__BB0_79:
	mov.u32 	%r228, %ntid.x;
	mov.u32 	%r229, %tid.y;
	mov.u32 	%r230, %tid.x;
	mad.lo.s32 	%r231, %r228, %r229, %r230;
	shr.u32 	%r232, %r231, 3;
	and.b32  	%r233, %r232, 524272;
	and.b32  	%r234, %r229, 1;
	or.b32  	%r235, %r233, %r234;
	setp.lt.u32 	%p107, %r235, 54;
	shr.u32 	%r236, %r231, 1;
	and.b32  	%r237, %r236, 48;
	and.b32  	%r238, %r230, 15;
	or.b32  	%r239, %r237, %r238;
	mul.wide.u32 	%rd103, %r239, 2;
	add.s64 	%rd104, %rd1, %rd103;
	mul.wide.u32 	%rd105, %r235, 2;
	add.s64 	%rd106, %rd104, %rd105;
	ld.local.u16 	%rs3560, [%rd106+16];
	shl.b32 	%r240, %r235, 7;
	mov.u32 	%r241, _ZZ4mm16P6__halfS0_S0_iiiE8A_shared;
	add.s32 	%r242, %r241, %r240;
	ld.shared.u16 	%rs3557, [%r242+1024];
	// begin inline asm
	{mul.f16 %rs3556,%rs3557,%rs8323;
}
	// end inline asm
	// begin inline asm
	{add.f16 %rs3559,%rs3560,%rs3556;
}
	// end inline asm
	ld.shared.u16 	%rs3563, [%r242+1026];
	// begin inline asm
	{mul.f16 %rs3562,%rs3563,%rs8322;
}
	// end inline asm
	// begin inline asm
	{add.f16 %rs3565,%rs3559,%rs3562;
}
	// end inline asm
	ld.shared.u16 	%rs3569, [%r242+1028];
	// begin inline asm
	{mul.f16 %rs3568,%rs3569,%rs8321;
}
	// end inline asm
	// begin inline asm
	{add.f16 %rs3571,%rs3565,%rs3568;
}
	// end inline asm
	ld.shared.u16 	%rs3575, [%r242+1030];
	// begin inline asm
	{mul.f16 %rs3574,%rs3575,%rs8320;
}
	// end inline asm
	// begin inline asm
	{add.f16 %rs3577,%rs3571,%rs3574;
}
	// end inline asm
	ld.shared.u16 	%rs3581, [%r242+1032];
	// begin inline asm
	{mul.f16 %rs3580,%rs3581,%rs8319;
}
	// end inline asm
	// begin inline asm
	{add.f16 %rs3583,%rs3577,%rs3580;
}
	// end inline asm
	ld.shared.u16 	%rs3587, [%r242+1034];
	// begin inline asm
	{mul.f16 %rs3586,%rs3587,%rs8318;
}
	// end inline asm
	// begin inline asm
	{add.f16 %rs3589,%rs3583,%rs3586;
}
	// end inline asm
	ld.shared.u16 	%rs3593, [%r242+1036];
	// begin inline asm
	{mul.f16 %rs3592,%rs3593,%rs8317;
}
	// end inline asm
	// begin inline asm
	{add.f16 %rs3595,%rs3589,%rs3592;
}
	// end inline asm
	ld.shared.u16 	%rs3599, [%r242+1038];
	// begin inline asm
	{mul.f16 %rs3598,%rs3599,%rs8316;
}
	// end inline asm
	// begin inline asm
	{add.f16 %rs3601,%rs3595,%rs3598;
}
	// end inline asm
	ld.shared.u16 	%rs3605, [%r242+1040];
	// begin inline asm
	{mul.f16 %rs3604,%rs3605,%rs8315;
}
	// end inline asm
	// begin inline asm
	{add.f16 %rs3607,%rs3601,%rs3604;
}
	// end inline asm
	ld.shared.u16 	%rs3611, [%r242+1042];
	// begin inline asm
	{mul.f16 %rs3610,%rs3611,%rs8314;
}
	// end inline asm
	// begin inline asm
	{add.f16 %rs3613,%rs3607,%rs3610;
}
	// end inline asm
	ld.shared.u16 	%rs3617, [%r242+1044];
	// begin inline asm
	{mul.f16 %rs3616,%rs3617,%rs8313;
}
	// end inline asm
	// begin inline asm
	{add.f16 %rs3619,%rs3613,%rs3616;
}
	// end inline asm
	ld.shared.u16 	%rs3623, [%r242+1046];
	// begin inline asm
	{mul.f16 %rs3622,%rs3623,%rs8312;
}
	// end inline asm
	// begin inline asm
	{add.f16 %rs3625,%rs3619,%rs3622;
}
	// end inline asm
	ld.shared.u16 	%rs3629, [%r242+1048];
	// begin inline asm
	{mul.f16 %rs3628,%rs3629,%rs8311;
}
	// end inline asm
	// begin inline asm
	{add.f16 %rs3631,%rs3625,%rs3628;
}
	// end inline asm
	ld.shared.u16 	%rs3635, [%r242+1050];
	// begin inline asm
	{mul.f16 %rs3634,%rs3635,%rs8310;
}
	// end inline asm
	// begin inline asm
	{add.f16 %rs3637,%rs3631,%rs3634;
}
	// end inline asm
	ld.shared.u16 	%rs3641, [%r242+1052];
	// begin inline asm
	{mul.f16 %rs3640,%rs3641,%rs8309;
}
	// end inline asm
	// begin inline asm
	{add.f16 %rs3643,%rs3637,%rs3640;
}
	// end inline asm
	ld.shared.u16 	%rs3647, [%r242+1054];
	// begin inline asm
	{mul.f16 %rs3646,%rs3647,%rs8308;
}
	// end inline asm
	// begin inline asm
	{add.f16 %rs3649,%rs3643,%rs3646;
}
	// end inline asm
	ld.shared.u16 	%rs3653, [%r242+1056];
	// begin inline asm
	{mul.f16 %rs3652,%rs3653,%rs8307;
}
	// end inline asm
	// begin inline asm
	{add.f16 %rs3655,%rs3649,%rs3652;
}
	// end inline asm
	ld.shared.u16 	%rs3659, [%r242+1058];
	// begin inline asm
	{mul.f16 %rs3658,%rs3659,%rs8306;
}
	// end inline asm
	// begin inline asm
	{add.f16 %rs3661,%rs3655,%rs3658;
}
	// end inline asm
	ld.shared.u16 	%rs3665, [%r242+1060];
	// begin inline asm
	{mul.f16 %rs3664,%rs3665,%rs8305;
}
	// end inline asm
	// begin inline asm
	{add.f16 %rs3667,%rs3661,%rs3664;
}
	// end inline asm
	ld.shared.u16 	%rs3671, [%r242+1062];
	// begin inline asm
	{mul.f16 %rs3670,%rs3671,%rs8304;
}
	// end inline asm
	// begin inline asm
	{add.f16 %rs3673,%rs3667,%rs3670;
}
	// end inline asm
	ld.shared.u16 	%rs3677, [%r242+1064];
	// begin inline asm
	{mul.f16 %rs3676,%rs3677,%rs8303;
}
	// end inline asm
	// begin inline asm
	{add.f16 %rs3679,%rs3673,%rs3676;
}
	// end inline asm
	ld.shared.u16 	%rs3683, [%r242+1066];
	// begin inline asm
	{mul.f16 %rs3682,%rs3683,%rs8302;
}
	// end inline asm
	// begin inline asm
	{add.f16 %rs3685,%rs3679,%rs3682;
}
	// end inline asm
	ld.shared.u16 	%rs3689, [%r242+1068];
	// begin inline asm
	{mul.f16 %rs3688,%rs3689,%rs8301;
}
	// end inline asm
	// begin inline asm
	{add.f16 %rs3691,%rs3685,%rs3688;
}
	// end inline asm
	ld.shared.u16 	%rs3695, [%r242+1070];
	// begin inline asm
	{mul.f16 %rs3694,%rs3695,%rs8300;
}
	// end inline asm
	// begin inline asm
	{add.f16 %rs3697,%rs3691,%rs3694;
}
	// end inline asm
	ld.shared.u16 	%rs3701, [%r242+1072];
	// begin inline asm
	{mul.f16 %rs3700,%rs3701,%rs8299;
}
	// end inline asm
	// begin inline asm
	{add.f16 %rs3703,%rs3697,%rs3700;
}
	// end inline asm
	ld.shared.u16 	%rs3707, [%r242+1074];
	// begin inline asm
	{mul.f16 %rs3706,%rs3707,%rs8298;
}
	// end inline asm
	// begin inline asm
	{add.f16 %rs3709,%rs3703,%rs3706;
}
	// end inline asm
	ld.shared.u16 	%rs3713, [%r242+1076];
	// begin inline asm
	{mul.f16 %rs3712,%rs3713,%rs8297;
}
	// end inline asm
	// begin inline asm
	{add.f16 %rs3715,%rs3709,%rs3712;
}
	// end inline asm
	ld.shared.u16 	%rs3719, [%r242+1078];
	// begin inline asm
	{mul.f16 %rs3718,%rs3719,%rs8296;
}
	// end inline asm
	// begin inline asm
	{add.f16 %rs3721,%rs3715,%rs3718;
}
	// end inline asm
	ld.shared.u16 	%rs3725, [%r242+1080];
	// begin inline asm
	{mul.f16 %rs3724,%rs3725,%rs8295;
}
	// end inline asm
	// begin inline asm
	{add.f16 %rs3727,%rs3721,%rs3724;
}
	// end inline asm
	ld.shared.u16 	%rs3731, [%r242+1082];
	// begin inline asm
	{mul.f16 %rs3730,%rs3731,%rs8294;
}
	// end inline asm
	// begin inline asm
	{add.f16 %rs3733,%rs3727,%rs3730;
}
	// end inline asm
	ld.shared.u16 	%rs3737, [%r242+1084];
	// begin inline asm
	{mul.f16 %rs3736,%rs3737,%rs8293;
}
	// end inline asm
	// begin inline asm
	{add.f16 %rs3739,%rs3733,%rs3736;
}
	// end inline asm
	ld.shared.u16 	%rs3743, [%r242+1086];
	// begin inline asm
	{mul.f16 %rs3742,%rs3743,%rs8292;
}
	// end inline asm
	// begin inline asm
	{add.f16 %rs3745,%rs3739,%rs3742;
}
	// end inline asm
	ld.shared.u16 	%rs3749, [%r242+1088];
	// begin inline asm
	{mul.f16 %rs3748,%rs3749,%rs8291;
}
	// end inline asm
	// begin inline asm
	{add.f16 %rs3751,%rs3745,%rs3748;
}
	// end inline asm
	ld.shared.u16 	%rs3755, [%r242+1090];
	// begin inline asm
	{mul.f16 %rs3754,%rs3755,%rs8290;
}
	// end inline asm
	// begin inline asm
	{add.f16 %rs3757,%rs3751,%rs3754;
}
	// end inline asm
	ld.shared.u16 	%rs3761, [%r242+1092];
	// begin inline asm
	{mul.f16 %rs3760,%rs3761,%rs8289;
}
	// end inline asm
	// begin inline asm
	{add.f16 %rs3763,%rs3757,%rs3760;
}
	// end inline asm
	ld.shared.u16 	%rs3767, [%r242+1094];
	// begin inline asm
	{mul.f16 %rs3766,%rs3767,%rs8288;
}
	// end inline asm
	// begin inline asm
	{add.f16 %rs3769,%rs3763,%rs3766;
}
	// end inline asm
	ld.shared.u16 	%rs3773, [%r242+1096];
	// begin inline asm
	{mul.f16 %rs3772,%rs3773,%rs8287;
}
	// end inline asm
	// begin inline asm
	{add.f16 %rs3775,%rs3769,%rs3772;
}
	// end inline asm
	ld.shared.u16 	%rs3779, [%r242+1098];
	// begin inline asm
	{mul.f16 %rs3778,%rs3779,%rs8286;
}
	// end inline asm
	// begin inline asm
	{add.f16 %rs3781,%rs3775,%rs3778;
}
	// end inline asm
	ld.shared.u16 	%rs3785, [%r242+1100];
	// begin inline asm
	{mul.f16 %rs3784,%rs3785,%rs8285;
}
	// end inline asm
	// begin inline asm
	{add.f16 %rs3787,%rs3781,%rs3784;
}
	// end inline asm
	ld.shared.u16 	%rs3791, [%r242+1102];
	// begin inline asm
	{mul.f16 %rs3790,%rs3791,%rs8284;
}
	// end inline asm
	// begin inline asm
	{add.f16 %rs3793,%rs3787,%rs3790;
}
	// end inline asm
	ld.shared.u16 	%rs3797, [%r242+1104];
	// begin inline asm
	{mul.f16 %rs3796,%rs3797,%rs8283;
}
	// end inline asm
	// begin inline asm
	{add.f16 %rs3799,%rs3793,%rs3796;
}
	// end inline asm
	ld.shared.u16 	%rs3803, [%r242+1106];
	// begin inline asm
	{mul.f16 %rs3802,%rs3803,%rs8282;
}
	// end inline asm
	// begin inline asm
	{add.f16 %rs3805,%rs3799,%rs3802;
}
	// end inline asm
	ld.shared.u16 	%rs3809, [%r242+1108];
	// begin inline asm
	{mul.f16 %rs3808,%rs3809,%rs8281;
}
	// end inline asm
	// begin inline asm
	{add.f16 %rs3811,%rs3805,%rs3808;
}
	// end inline asm
	ld.shared.u16 	%rs3815, [%r242+1110];
	// begin inline asm
	{mul.f16 %rs3814,%rs3815,%rs8280;
}
	// end inline asm
	// begin inline asm
	{add.f16 %rs3817,%rs3811,%rs3814;
}
	// end inline asm
	ld.shared.u16 	%rs3821, [%r242+1112];
	// begin inline asm
	{mul.f16 %rs3820,%rs3821,%rs8279;
}
	// end inline asm
	// begin inline asm
	{add.f16 %rs3823,%rs3817,%rs3820;
}
	// end inline asm
	ld.shared.u16 	%rs3827, [%r242+1114];
	// begin inline asm
	{mul.f16 %rs3826,%rs3827,%rs8278;
}
	// end inline asm
	// begin inline asm
	{add.f16 %rs3829,%rs3823,%rs3826;
}
	// end inline asm
	ld.shared.u16 	%rs3833, [%r242+1116];
	// begin inline asm
	{mul.f16 %rs3832,%rs3833,%rs8277;
}
	// end inline asm
	// begin inline asm
	{add.f16 %rs3835,%rs3829,%rs3832;
}
	// end inline asm
	ld.shared.u16 	%rs3839, [%r242+1118];
	// begin inline asm
	{mul.f16 %rs3838,%rs3839,%rs8276;
}
	// end inline asm
	// begin inline asm
	{add.f16 %rs3841,%rs3835,%rs3838;
}
	// end inline asm
	ld.shared.u16 	%rs3845, [%r242+1120];
	// begin inline asm
	{mul.f16 %rs3844,%rs3845,%rs8275;
}
	// end inline asm
	// begin inline asm
	{add.f16 %rs3847,%rs3841,%rs3844;
}
	// end inline asm
	ld.shared.u16 	%rs3851, [%r242+1122];
	// begin inline asm
	{mul.f16 %rs3850,%rs3851,%rs8274;
}
	// end inline asm
	// begin inline asm
	{add.f16 %rs3853,%rs3847,%rs3850;
}
	// end inline asm
	ld.shared.u16 	%rs3857, [%r242+1124];
	// begin inline asm
	{mul.f16 %rs3856,%rs3857,%rs8273;
}
	// end inline asm
	// begin inline asm
	{add.f16 %rs3859,%rs3853,%rs3856;
}
	// end inline asm
	ld.shared.u16 	%rs3863, [%r242+1126];
	// begin inline asm
	{mul.f16 %rs3862,%rs3863,%rs8272;
}
	// end inline asm
	// begin inline asm
	{add.f16 %rs3865,%rs3859,%rs3862;
}
	// end inline asm
	ld.shared.u16 	%rs3869, [%r242+1128];
	// begin inline asm
	{mul.f16 %rs3868,%rs3869,%rs8271;
}
	// end inline asm
	// begin inline asm
	{add.f16 %rs3871,%rs3865,%rs3868;
}
	// end inline asm
	ld.shared.u16 	%rs3875, [%r242+1130];
	// begin inline asm
	{mul.f16 %rs3874,%rs3875,%rs8270;
}
	// end inline asm
	// begin inline asm
	{add.f16 %rs3877,%rs3871,%rs3874;
}
	// end inline asm
	ld.shared.u16 	%rs3881, [%r242+1132];
	// begin inline asm
	{mul.f16 %rs3880,%rs3881,%rs8269;
}
	// end inline asm
	// begin inline asm
	{add.f16 %rs3883,%rs3877,%rs3880;
}
	// end inline asm
	ld.shared.u16 	%rs3887, [%r242+1134];
	// begin inline asm
	{mul.f16 %rs3886,%rs3887,%rs8268;
}
	// end inline asm
	// begin inline asm
	{add.f16 %rs3889,%rs3883,%rs3886;
}
	// end inline asm
	ld.shared.u16 	%rs3893, [%r242+1136];
	// begin inline asm
	{mul.f16 %rs3892,%rs3893,%rs8267;
}
	// end inline asm
	// begin inline asm
	{add.f16 %rs3895,%rs3889,%rs3892;
}
	// end inline asm
	ld.shared.u16 	%rs3899, [%r242+1138];
	// begin inline asm
	{mul.f16 %rs3898,%rs3899,%rs8266;
}
	// end inline asm
	// begin inline asm
	{add.f16 %rs3901,%rs3895,%rs3898;
}
	// end inline asm
	ld.shared.u16 	%rs3905, [%r242+1140];
	// begin inline asm
	{mul.f16 %rs3904,%rs3905,%rs8265;
}
	// end inline asm
	// begin inline asm
	{add.f16 %rs3907,%rs3901,%rs3904;
}
	// end inline asm
	ld.shared.u16 	%rs3911, [%r242+1142];
	// begin inline asm
	{mul.f16 %rs3910,%rs3911,%rs8264;
}
	// end inline asm
	// begin inline asm
	{add.f16 %rs3913,%rs3907,%rs3910;
}
	// end inline asm
	ld.shared.u16 	%rs3917, [%r242+1144];
	// begin inline asm
	{mul.f16 %rs3916,%rs3917,%rs8263;
}
	// end inline asm
	// begin inline asm
	{add.f16 %rs3919,%rs3913,%rs3916;
}
	// end inline asm
	ld.shared.u16 	%rs3923, [%r242+1146];
	// begin inline asm
	{mul.f16 %rs3922,%rs3923,%rs8262;
}
	// end inline asm
	// begin inline asm
	{add.f16 %rs3925,%rs3919,%rs3922;
}
	// end inline asm
	ld.shared.u16 	%rs3929, [%r242+1148];
	// begin inline asm
	{mul.f16 %rs3928,%rs3929,%rs8261;
}
	// end inline asm
	// begin inline asm
	{add.f16 %rs3931,%rs3925,%rs3928;
}
	// end inline asm
	ld.shared.u16 	%rs3935, [%r242+1150];
	// begin inline asm
	{mul.f16 %rs3934,%rs3935,%rs8260;
}
	// end inline asm
	// begin inline asm
	{add.f16 %rs3937,%rs3931,%rs3934;
}
	// end inline asm
	st.local.u16 	[%rd106+16], %rs3937;
	@%p107 bra 	$L__BB0_81;
	mov.u64 	%rd107, $str$3;
	cvta.global.u64 	%rd108, %rd107;
	mov.u64 	%rd109, $str$1;
	cvta.global.u64 	%rd110, %rd109;
	mov.u64 	%rd111, __unnamed_1;
	cvta.global.u64 	%rd112, %rd111;
	{ // callseq 6, 0
	.param .b64 param0;
	st.param.b64 	[param0], %rd108;
	.param .b64 param1;
	st.param.b64 	[param1], %rd110;
	.param .b32 param2;
	st.param.b32 	[param2], 111;
	.param .b64 param3;
	st.param.b64 	[param3], %rd112;
	.param .b64 param4;
	st.param.b64 	[param4], 1;
	call.uni 
	__assertfail, 
	(
	param0, 
	param1, 
	param2, 
	param3, 
	param4
	);
	} // callseq 6
	mov.u32 	%r243, %ntid.x;
	mov.u32 	%r244, %tid.y;
	mov.u32 	%r245, %tid.x;
	mad.lo.s32 	%r246, %r243, %r244, %r245;
	shr.u32 	%r247, %r246, 1;
	and.b32  	%r248, %r247, 48;
	and.b32  	%r249, %r245, 15;
	or.b32  	%r250, %r248, %r249;
	shl.b32 	%r251, %r250, 1;
	mov.u32 	%r252, _ZZ4mm16P6__halfS0_S0_iiiE8B_shared;
	add.s32 	%r253, %r252, %r251;
	ld.shared.u16 	%rs8323, [%r253];
	ld.shared.u16 	%rs8322, [%r253+128];
	ld.shared.u16 	%rs8321, [%r253+256];
	ld.shared.u16 	%rs8320, [%r253+384];
	ld.shared.u16 	%rs8319, [%r253+512];
	ld.shared.u16 	%rs8318, [%r253+640];
	ld.shared.u16 	%rs8317, [%r253+768];
	ld.shared.u16 	%rs8316, [%r253+896];
	ld.shared.u16 	%rs8315, [%r253+1024];
	ld.shared.u16 	%rs8314, [%r253+1152];
	ld.shared.u16 	%rs8313, [%r253+1280];
	ld.shared.u16 	%rs8312, [%r253+1408];
	ld.shared.u16 	%rs8311, [%r253+1536];
	ld.shared.u16 	%rs8310, [%r253+1664];
	ld.shared.u16 	%rs8309, [%r253+1792];
	ld.shared.u16 	%rs8308, [%r253+1920];
	ld.shared.u16 	%rs8307, [%r253+2048];
	ld.shared.u16 	%rs8306, [%r253+2176];
	ld.shared.u16 	%rs8305, [%r253+2304];
	ld.shared.u16 	%rs8304, [%r253+2432];
	ld.shared.u16 	%rs8303, [%r253+2560];
	ld.shared.u16 	%rs8302, [%r253+2688];
	ld.shared.u16 	%rs8301, [%r253+2816];
	ld.shared.u16 	%rs8300, [%r253+2944];
	ld.shared.u16 	%rs8299, [%r253+3072];
	ld.shared.u16 	%rs8298, [%r253+3200];
	ld.shared.u16 	%rs8297, [%r253+3328];
	ld.shared.u16 	%rs8296, [%r253+3456];
	ld.shared.u16 	%rs8295, [%r253+3584];
	ld.shared.u16 	%rs8294, [%r253+3712];
	ld.shared.u16 	%rs8293, [%r253+3840];
	ld.shared.u16 	%rs8292, [%r253+3968];
	ld.shared.u16 	%rs8291, [%r253+4096];
	ld.shared.u16 	%rs8290, [%r253+4224];
	ld.shared.u16 	%rs8289, [%r253+4352];
	ld.shared.u16 	%rs8288, [%r253+4480];
	ld.shared.u16 	%rs8287, [%r253+4608];
	ld.shared.u16 	%rs8286, [%r253+4736];
	ld.shared.u16 	%rs8285, [%r253+4864];
	ld.shared.u16 	%rs8284, [%r253+4992];
	ld.shared.u16 	%rs8283, [%r253+5120];
	ld.shared.u16 	%rs8282, [%r253+5248];
	ld.shared.u16 	%rs8281, [%r253+5376];
	ld.shared.u16 	%rs8280, [%r253+5504];
	ld.shared.u16 	%rs8279, [%r253+5632];
	ld.shared.u16 	%rs8278, [%r253+5760];
	ld.shared.u16 	%rs8277, [%r253+5888];
	ld.shared.u16 	%rs8276, [%r253+6016];
	ld.shared.u16 	%rs8275, [%r253+6144];
	ld.shared.u16 	%rs8274, [%r253+6272];
	ld.shared.u16 	%rs8273, [%r253+6400];
	ld.shared.u16 	%rs8272, [%r253+6528];
	ld.shared.u16 	%rs8271, [%r253+6656];
	ld.shared.u16 	%rs8270, [%r253+6784];
	ld.shared.u16 	%rs8269, [%r253+6912];
	ld.shared.u16 	%rs8268, [%r253+7040];
	ld.shared.u16 	%rs8267, [%r253+7168];
	ld.shared.u16 	%rs8266, [%r253+7296];
	ld.shared.u16 	%rs8265, [%r253+7424];
	ld.shared.u16 	%rs8264, [%r253+7552];
	ld.shared.u16 	%rs8263, [%r253+7680];
	ld.shared.u16 	%rs8262, [%r253+7808];
	ld.shared.u16 	%rs8261, [%r253+7936];
	ld.shared.u16 	%rs8260, [%r253+8064];
$L__BB0_81:
	mov.u32 	%r254, %ntid.x;
	mov.u32 	%r255, %tid.y;
	mov.u32 	%r256, %tid.x;
	mad.lo.s32 	%r257, %r254, %r255, %r256;
	shr.u32 	%r258, %r257, 3;
	and.b32  	%r259, %r258, 524272;
	and.b32  	%r260, %r255, 1;
	or.b32  	%r261, %r259, %r260;
	setp.lt.u32 	%p108, %r261, 52;
	shr.u32 	%r262, %r257, 1;
	and.b32  	%r263, %r262, 48;
	and.b32  	%r264, %r256, 15;
	or.b32  	%r265, %r263, %r264;
	mul.wide.u32 	%rd113, %r265, 2;
	add.s64 	%rd114, %rd1, %rd113;
	mul.wide.u32 	%rd115, %r261, 2;
	add.s64 	%rd116, %rd114, %rd115;
	ld.local.u16 	%rs3944, [%rd116+20];
	shl.b32 	%r266, %r261, 7;
	mov.u32 	%r267, _ZZ4mm16P6__halfS0_S0_iiiE8A_shared;
	add.s32 	%r268, %r267, %r266;
	ld.shared.u16 	%rs3941, [%r268+1280];
	// begin inline asm
	{mul.f16 %rs3940,%rs3941,%rs8323;
}
	// end inline asm
	// begin inline asm
	{add.f16 %rs3943,%rs3944,%rs3940;
}
	// end inline asm
	ld.shared.u16 	%rs3947, [%r268+1282];
	// begin inline asm
	{mul.f16 %rs3946,%rs3947,%rs8322;
}
	// end inline asm
	// begin inline asm
	{add.f16 %rs3949,%rs3943,%rs3946;
}
	// end inline asm
	ld.shared.u16 	%rs3953, [%r268+1284];
	// begin inline asm
	{mul.f16 %rs3952,%rs3953,%rs8321;
}
	// end inline asm
	// begin inline asm
	{add.f16 %rs3955,%rs3949,%rs3952;
}
	// end inline asm
	ld.shared.u16 	%rs3959, [%r268+1286];
	// begin inline asm
	{mul.f16 %rs3958,%rs3959,%rs8320;
}
	// end inline asm
	// begin inline asm
	{add.f16 %rs3961,%rs3955,%rs3958;
}
	// end inline asm
	ld.shared.u16 	%rs3965, [%r268+1288];
	// begin inline asm
	{mul.f16 %rs3964,%rs3965,%rs8319;
}
	// end inline asm
	// begin inline asm
	{add.f16 %rs3967,%rs3961,%rs3964;
}
	// end inline asm
	ld.shared.u16 	%rs3971, [%r268+1290];
	// begin inline asm
	{mul.f16 %rs3970,%rs3971,%rs8318;
}
	// end inline asm
	// begin inline asm
	{add.f16 %rs3973,%rs3967,%rs3970;
}
	// end inline asm
	ld.shared.u16 	%rs3977, [%r268+1292];
	// begin inline asm
	{mul.f16 %rs3976,%rs3977,%rs8317;
}
	// end inline asm
	// begin inline asm
	{add.f16 %rs3979,%rs3973,%rs3976;
}
	// end inline asm
	ld.shared.u16 	%rs3983, [%r268+1294];
	// begin inline asm
	{mul.f16 %rs3982,%rs3983,%rs8316;
}
	// end inline asm
	// begin inline asm
	{add.f16 %rs3985,%rs3979,%rs3982;
}
	// end inline asm
	ld.shared.u16 	%rs3989, [%r268+1296];
	// begin inline asm
	{mul.f16 %rs3988,%rs3989,%rs8315;
}
	// end inline asm
	// begin inline asm
	{add.f16 %rs3991,%rs3985,%rs3988;
}
	// end inline asm
	ld.shared.u16 	%rs3995, [%r268+1298];
	// begin inline asm
	{mul.f16 %rs3994,%rs3995,%rs8314;
}
	// end inline asm
	// begin inline asm
	{add.f16 %rs3997,%rs3991,%rs3994;
}
	// end inline asm
	ld.shared.u16 	%rs4001, [%r268+1300];
	// begin inline asm
	{mul.f16 %rs4000,%rs4001,%rs8313;
}
	// end inline asm
	// begin inline asm
	{add.f16 %rs4003,%rs3997,%rs4000;
}
	// end inline asm
	ld.shared.u16 	%rs4007, [%r268+1302];
	// begin inline asm
	{mul.f16 %rs4006,%rs4007,%rs8312;
}
	// end inline asm
	// begin inline asm
	{add.f16 %rs4009,%rs4003,%rs4006;
}
	// end inline asm
	ld.shared.u16 	%rs4013, [%r268+1304];
	// begin inline asm
	{mul.f16 %rs4012,%rs4013,%rs8311;
}
	// end inline asm
	// begin inline asm
	{add.f16 %rs4015,%rs4009,%rs4012;
}
	// end inline asm
	ld.shared.u16 	%rs4019, [%r268+1306];
	// begin inline asm
	{mul.f16 %rs4018,%rs4019,%rs8310;
}
	// end inline asm
	// begin inline asm
	{add.f16 %rs4021,%rs4015,%rs4018;
}
	// end inline asm
	ld.shared.u16 	%rs4025, [%r268+1308];
	// begin inline asm
	{mul.f16 %rs4024,%rs4025,%rs8309;
}
	// end inline asm
	// begin inline asm
	{add.f16 %rs4027,%rs4021,%rs4024;
}
	// end inline asm
	ld.shared.u16 	%rs4031, [%r268+1310];
	// begin inline asm
	{mul.f16 %rs4030,%rs4031,%rs8308;
}
	// end inline asm
	// begin inline asm
	{add.f16 %rs4033,%rs4027,%rs4030;
}
	// end inline asm
	ld.shared.u16 	%rs4037, [%r268+1312];
	// begin inline asm
	{mul.f16 %rs4036,%rs4037,%rs8307;
}
	// end inline asm
	// begin inline asm
	{add.f16 %rs4039,%rs4033,%rs4036;
}
	// end inline asm
	ld.shared.u16 	%rs4043, [%r268+1314];
	// begin inline asm
	{mul.f16 %rs4042,%rs4043,%rs8306;
}
	// end inline asm
	// begin inline asm
	{add.f16 %rs4045,%rs4039,%rs4042;
}
	// end inline asm
	ld.shared.u16 	%rs4049, [%r268+1316];
	// begin inline asm
	{mul.f16 %rs4048,%rs4049,%rs8305;
}
	// end inline asm
	// begin inline asm
	{add.f16 %rs4051,%rs4045,%rs4048;
}
	// end inline asm
	ld.shared.u16 	%rs4055, [%r268+1318];
	// begin inline asm
	{mul.f16 %rs4054,%rs4055,%rs8304;
}
	// end inline asm
	// begin inline asm
	{add.f16 %rs4057,%rs4051,%rs4054;
}
	// end inline asm
	ld.shared.u16 	%rs4061, [%r268+1320];
	// begin inline asm
	{mul.f16 %rs4060,%rs4061,%rs8303;
}
	// end inline asm
	// begin inline asm
	{add.f16 %rs4063,%rs4057,%rs4060;
}
	// end inline asm
	ld.shared.u16 	%rs4067, [%r268+1322];
	// begin inline asm
	{mul.f16 %rs4066,%rs4067,%rs8302;
}
	// end inline asm
	// begin inline asm
	{add.f16 %rs4069,%rs4063,%rs4066;
}
	// end inline asm
	ld.shared.u16 	%rs4073, [%r268+1324];
	// begin inline asm
	{mul.f16 %rs4072,%rs4073,%rs8301;
}
	// end inline asm
	// begin inline asm
	{add.f16 %rs4075,%rs4069,%rs4072;
}
	// end inline asm
	ld.shared.u16 	%rs4079, [%r268+1326];
	// begin inline asm
	{mul.f16 %rs4078,%rs4079,%rs8300;
}
	// end inline asm
	// begin inline asm
	{add.f16 %rs4081,%rs4075,%rs4078;
}
	// end inline asm
	ld.shared.u16 	%rs4085, [%r268+1328];
	// begin inline asm
	{mul.f16 %rs4084,%rs4085,%rs8299;
}
	// end inline asm
	// begin inline asm
	{add.f16 %rs4087,%rs4081,%rs4084;
}
	// end inline asm
	ld.shared.u16 	%rs4091, [%r268+1330];
	// begin inline asm
	{mul.f16 %rs4090,%rs4091,%rs8298;
}
	// end inline asm
	// begin inline asm
	{add.f16 %rs4093,%rs4087,%rs4090;
}
	// end inline asm
	ld.shared.u16 	%rs4097, [%r268+1332];
	// begin inline asm
	{mul.f16 %rs4096,%rs4097,%rs8297;
}
	// end inline asm
	// begin inline asm
	{add.f16 %rs4099,%rs4093,%rs4096;
}
	// end inline asm
	ld.shared.u16 	%rs4103, [%r268+1334];
	// begin inline asm
	{mul.f16 %rs4102,%rs4103,%rs8296;
}
	// end inline asm
	// begin inline asm
	{add.f16 %rs4105,%rs4099,%rs4102;
}
	// end inline asm
	ld.shared.u16 	%rs4109, [%r268+1336];
	// begin inline asm
	{mul.f16 %rs4108,%rs4109,%rs8295;
}
	// end inline asm
	// begin inline asm
	{add.f16 %rs4111,%rs4105,%rs4108;
}
	// end inline asm
	ld.shared.u16 	%rs4115, [%r268+1338];
	// begin inline asm
	{mul.f16 %rs4114,%rs4115,%rs8294;
}
	// end inline asm
	// begin inline asm
	{add.f16 %rs4117,%rs4111,%rs4114;
}
	// end inline asm
	ld.shared.u16 	%rs4121, [%r268+1340];
	// begin inline asm
	{mul.f16 %rs4120,%rs4121,%rs8293;
}
	// end inline asm
	// begin inline asm
	{add.f16 %rs4123,%rs4117,%rs4120;
}
	// end inline asm
	ld.shared.u16 	%rs4127, [%r268+1342];
	// begin inline asm
	{mul.f16 %rs4126,%rs4127,%rs8292;
}
	// end inline asm
	// begin inline asm
	{add.f16 %rs4129,%rs4123,%rs4126;
}
	// end inline asm
	ld.shared.u16 	%rs4133, [%r268+1344];
	// begin inline asm
	{mul.f16 %rs4132,%rs4133,%rs8291;
}
	// end inline asm
	// begin inline asm
	{add.f16 %rs4135,%rs4129,%rs4132;
}
	// end inline asm
	ld.shared.u16 	%rs4139, [%r268+1346];
	// begin inline asm
	{mul.f16 %rs4138,%rs4139,%rs8290;
}
	// end inline asm
	// begin inline asm
	{add.f16 %rs4141,%rs4135,%rs4138;
}
	// end inline asm
	ld.shared.u16 	%rs4145, [%r268+1348];
	// begin inline asm
	{mul.f16 %rs4144,%rs4145,%rs8289;
}
	// end inline asm
	// begin inline asm
	{add.f16 %rs4147,%rs4141,%rs4144;
}
	// end inline asm
	ld.shared.u16 	%rs4151, [%r268+1350];
	// begin inline asm
	{mul.f16 %rs4150,%rs4151,%rs8288;
}
	// end inline asm
	// begin inline asm
	{add.f16 %rs4153,%rs4147,%rs4150;
}
	// end inline asm
	ld.shared.u16 	%rs4157, [%r268+1352];
	// begin inline asm
	{mul.f16 %rs4156,%rs4157,%rs8287;
}
	// end inline asm
	// begin inline asm
	{add.f16 %rs4159,%rs4153,%rs4156;
}
	// end inline asm
	ld.shared.u16 	%rs4163, [%r268+1354];
	// begin inline asm
	{mul.f16 %rs4162,%rs4163,%rs8286;
}
	// end inline asm
	// begin inline asm
	{add.f16 %rs4165,%rs4159,%rs4162;
}
	// end inline asm
	ld.shared.u16 	%rs4169, [%r268+1356];
	// begin inline asm
	{mul.f16 %rs4168,%rs4169,%rs8285;
}
	// end inline asm
	// begin inline asm
	{add.f16 %rs4171,%rs4165,%rs4168;
}
	// end inline asm
	ld.shared.u16 	%rs4175, [%r268+1358];
	// begin inline asm
	{mul.f16 %rs4174,%rs4175,%rs8284;
}
	// end inline asm
	// begin inline asm
	{add.f16 %rs4177,%rs4171,%rs4174;
}
	// end inline asm
	ld.shared.u16 	%rs4181, [%r268+1360];
	// begin inline asm
	{mul.f16 %rs4180,%rs4181,%rs8283;
}
	// end inline asm
	// begin inline asm
	{add.f16 %rs4183,%rs4177,%rs4180;
}
	// end inline asm
	ld.shared.u16 	%rs4187, [%r268+1362];
	// begin inline asm
	{mul.f16 %rs4186,%rs4187,%rs8282;
}
	// end inline asm
	// begin inline asm
	{add.f16 %rs4189,%rs4183,%rs4186;
}
	// end inline asm
	ld.shared.u16 	%rs4193, [%r268+1364];
	// begin inline asm
	{mul.f16 %rs4192,%rs4193,%rs8281;
}
	// end inline asm
	// begin inline asm
	{add.f16 %rs4195,%rs4189,%rs4192;
}
	// end inline asm
	ld.shared.u16 	%rs4199, [%r268+1366];
	// begin inline asm
	{mul.f16 %rs4198,%rs4199,%rs8280;
}
	// end inline asm
	// begin inline asm
	{add.f16 %rs4201,%rs4195,%rs4198;
}
	// end inline asm
	ld.shared.u16 	%rs4205, [%r268+1368];
	// begin inline asm
	{mul.f16 %rs4204,%rs4205,%rs8279;
}
	// end inline asm
	// begin inline asm
	{add.f16 %rs4207,%rs4201,%rs4204;
}
	// end inline asm
	ld.shared.u16 	%rs4211, [%r268+1370];
	// begin inline asm
	{mul.f16 %rs4210,%rs4211,%rs8278;
}
	// end inline asm
	// begin inline asm
	{add.f16 %rs4213,%rs4207,%rs4210;
}
	// end inline asm
	ld.shared.u16 	%rs4217, [%r268+1372];
	// begin inline asm
	{mul.f16 %rs4216,%rs4217,%rs8277;
}
	// end inline asm
	// begin inline asm
	{add.f16 %rs4219,%rs4213,%rs4216;
}
	// end inline asm
	ld.shared.u16 	%rs4223, [%r268+1374];
	// begin inline asm
	{mul.f16 %rs4222,%rs4223,%rs8276;
}
	// end inline asm
	// begin inline asm
	{add.f16 %rs4225,%rs4219,%rs4222;
}
	// end inline asm
	ld.shared.u16 	%rs4229, [%r268+1376];
	// begin inline asm
	{mul.f16 %rs4228,%rs4229,%rs8275;
}
	// end inline asm
	// begin inline asm
	{add.f16 %rs4231,%rs4225,%rs4228;
}
	// end inline asm
	ld.shared.u16 	%rs4235, [%r268+1378];
	// begin inline asm
	{mul.f16 %rs4234,%rs4235,%rs8274;
}
	// end inline asm
	// begin inline asm
	{add.f16 %rs4237,%rs4231,%rs4234;
}
	// end inline asm
	ld.shared.u16 	%rs4241, [%r268+1380];
	// begin inline asm
	{mul.f16 %rs4240,%rs4241,%rs8273;
}
	// end inline asm
	// begin inline asm
	{add.f16 %rs4243,%rs4237,%rs4240;
}
	// end inline asm
	ld.shared.u16 	%rs4247, [%r268+1382];
	// begin inline asm
	{mul.f16 %rs4246,%rs4247,%rs8272;
}
	// end inline asm
	// begin inline asm
	{add.f16 %rs4249,%rs4243,%rs4246;
}
	// end inline asm
	ld.shared.u16 	%rs4253, [%r268+1384];
	// begin inline asm
	{mul.f16 %rs4252,%rs4253,%rs8271;
}
	// end inline asm
	// begin inline asm
	{add.f16 %rs4255,%rs4249,%rs4252;
}
	// end inline asm
	ld.shared.u16 	%rs4259, [%r268+1386];
	// begin inline asm
	{mul.f16 %rs4258,%rs4259,%rs8270;
}
	// end inline asm
	// begin inline asm
	{add.f16 %rs4261,%rs4255,%rs4258;
}
	// end inline asm
	ld.shared.u16 	%rs4265, [%r268+1388];
	// begin inline asm
	{mul.f16 %rs4264,%rs4265,%rs8269;
}
	// end inline asm
	// begin inline asm
	{add.f16 %rs4267,%rs4261,%rs4264;
}
	// end inline asm
	ld.shared.u16 	%rs4271, [%r268+1390];
	// begin inline asm
	{mul.f16 %rs4270,%rs4271,%rs8268;
}
	// end inline asm
	// begin inline asm
	{add.f16 %rs4273,%rs4267,%rs4270;
}
	// end inline asm
	ld.shared.u16 	%rs4277, [%r268+1392];
	// begin inline asm
	{mul.f16 %rs4276,%rs4277,%rs8267;
}
	// end inline asm
	// begin inline asm
	{add.f16 %rs4279,%rs4273,%rs4276;
}
	// end inline asm
	ld.shared.u16 	%rs4283, [%r268+1394];
	// begin inline asm
	{mul.f16 %rs4282,%rs4283,%rs8266;
}
	// end inline asm
	// begin inline asm
	{add.f16 %rs4285,%rs4279,%rs4282;
}
	// end inline asm
	ld.shared.u16 	%rs4289, [%r268+1396];
	// begin inline asm
	{mul.f16 %rs4288,%rs4289,%rs8265;
}
	// end inline asm
	// begin inline asm
	{add.f16 %rs4291,%rs4285,%rs4288;
}
	// end inline asm
	ld.shared.u16 	%rs4295, [%r268+1398];
	// begin inline asm
	{mul.f16 %rs4294,%rs4295,%rs8264;
}
	// end inline asm
	// begin inline asm
	{add.f16 %rs4297,%rs4291,%rs4294;
}
	// end inline asm
	ld.shared.u16 	%rs4301, [%r268+1400];
	// begin inline asm
	{mul.f16 %rs4300,%rs4301,%rs8263;
}
	// end inline asm
	// begin inline asm
	{add.f16 %rs4303,%rs4297,%rs4300;
}
	// end inline asm
	ld.shared.u16 	%rs4307, [%r268+1402];
	// begin inline asm
	{mul.f16 %rs4306,%rs4307,%rs8262;
}
	// end inline asm
	// begin inline asm
	{add.f16 %rs4309,%rs4303,%rs4306;
}
	// end inline asm
	ld.shared.u16 	%rs4313, [%r268+1404];
	// begin inline asm
	{mul.f16 %rs4312,%rs4313,%rs8261;
}
	// end inline asm
	// begin inline asm
	{add.f16 %rs4315,%rs4309,%rs4312;
}
	// end inline asm
	ld.shared.u16 	%rs4319, [%r268+1406];
	// begin inline asm
	{mul.f16 %rs4318,%rs4319,%rs8260;
}
	// end inline asm
	// begin inline asm
	{add.f16 %rs4321,%rs4315,%rs4318;
}
	// end inline asm
	st.local.u16 	[%rd116+20], %rs4321;
	@%p108 bra 	$L__BB0_83;
	mov.u64 	%rd117, $str$3;
	cvta.global.u64 	%rd118, %rd117;
	mov.u64 	%rd119, $str$1;
	cvta.global.u64 	%rd120, %rd119;
	mov.u64 	%rd121, __unnamed_1;
	cvta.global.u64 	%rd122, %rd121;
	{ // callseq 7, 0
	.param .b64 param0;
	st.param.b64 	[param0], %rd118;
	.param .b64 param1;
	st.param.b64 	[param1], %rd120;
	.param .b32 param2;
	st.param.b32 	[param2], 111;
	.param .b64 param3;
	st.param.b64 	[param3], %rd122;
	.param .b64 param4;
	st.param.b64 	[param4], 1;
	call.uni 
	__assertfail, 
	(
	param0, 
	param1, 
	param2, 
	param3, 
	param4
	);
	} // callseq 7
	mov.u32 	%r269, %ntid.x;
	mov.u32 	%r270, %tid.y;
	mov.u32 	%r271, %tid.x;
	mad.lo.s32 	%r272, %r269, %r270, %r271;
	shr.u32 	%r273, %r272, 1;
	and.b32  	%r274, %r273, 48;
	and.b32  	%r275, %r271, 15;
	or.b32  	%r276, %r274, %r275;
	shl.b32 	%r277, %r276, 1;
	mov.u32 	%r278, _ZZ4mm16P6__halfS0_S0_iiiE8B_shared;
	add.s32 	%r279, %r278, %r277;
	ld.shared.u16 	%rs8323, [%r279];
	ld.shared.u16 	%rs8322, [%r279+128];
	ld.shared.u16 	%rs8321, [%r279+256];
	ld.shared.u16 	%rs8320, [%r279+384];
	ld.shared.u16 	%rs8319, [%r279+512];
	ld.shared.u16 	%rs8318, [%r279+640];
	ld.shared.u16 	%rs8317, [%r279+768];
	ld.shared.u16 	%rs8316, [%r279+896];
	ld.shared.u16 	%rs8315, [%r279+1024];
	ld.shared.u16 	%rs8314, [%r279+1152];
	ld.shared.u16 	%rs8313, [%r279+1280];
	ld.shared.u16 	%rs8312, [%r279+1408];
	ld.shared.u16 	%rs8311, [%r279+1536];
	ld.shared.u16 	%rs8310, [%r279+1664];
	ld.shared.u16 	%rs8309, [%r279+1792];
	ld.shared.u16 	%rs8308, [%r279+1920];
	ld.shared.u16 	%rs8307, [%r279+2048];
	ld.shared.u16 	%rs8306, [%r279+2176];
	ld.shared.u16 	%rs8305, [%r279+2304];
	ld.shared.u16 	%rs8304, [%r279+2432];
	ld.shared.u16 	%rs8303, [%r279+2560];
	ld.shared.u16 	%rs8302, [%r279+2688];
	ld.shared.u16 	%rs8301, [%r279+2816];
	ld.shared.u16 	%rs8300, [%r279+2944];
	ld.shared.u16 	%rs8299, [%r279+3072];
	ld.shared.u16 	%rs8298, [%r279+3200];
	ld.shared.u16 	%rs8297, [%r279+3328];
	ld.shared.u16 	%rs8296, [%r279+3456];
	ld.shared.u16 	%rs8295, [%r279+3584];
	ld.shared.u16 	%rs8294, [%r279+3712];
	ld.shared.u16 	%rs8293, [%r279+3840];
	ld.shared.u16 	%rs8292, [%r279+3968];
	ld.shared.u16 	%rs8291, [%r279+4096];
	ld.shared.u16 	%rs8290, [%r279+4224];
	ld.shared.u16 	%rs8289, [%r279+4352];
	ld.shared.u16 	%rs8288, [%r279+4480];
	ld.shared.u16 	%rs8287, [%r279+4608];
	ld.shared.u16 	%rs8286, [%r279+4736];
	ld.shared.u16 	%rs8285, [%r279+4864];
	ld.shared.u16 	%rs8284, [%r279+4992];
	ld.shared.u16 	%rs8283, [%r279+5120];
	ld.shared.u16 	%rs8282, [%r279+5248];
	ld.shared.u16 	%rs8281, [%r279+5376];
	ld.shared.u16 	%rs8280, [%r279+5504];
	ld.shared.u16 	%rs8279, [%r279+5632];
	ld.shared.u16 	%rs8278, [%r279+5760];
	ld.shared.u16 	%rs8277, [%r279+5888];
	ld.shared.u16 	%rs8276, [%r279+6016];
	ld.shared.u16 	%rs8275, [%r279+6144];
	ld.shared.u16 	%rs8274, [%r279+6272];
	ld.shared.u16 	%rs8273, [%r279+6400];
	ld.shared.u16 	%rs8272, [%r279+6528];
	ld.shared.u16 	%rs8271, [%r279+6656];
	ld.shared.u16 	%rs8270, [%r279+6784];
	ld.shared.u16 	%rs8269, [%r279+6912];
	ld.shared.u16 	%rs8268, [%r279+7040];
	ld.shared.u16 	%rs8267, [%r279+7168];
	ld.shared.u16 	%rs8266, [%r279+7296];
	ld.shared.u16 	%rs8265, [%r279+7424];
	ld.shared.u16 	%rs8264, [%r279+7552];
	ld.shared.u16 	%rs8263, [%r279+7680];
	ld.shared.u16 	%rs8262, [%r279+7808];
	ld.shared.u16 	%rs8261, [%r279+7936];
	ld.shared.u16 	%rs8260, [%r279+8064];
$L__BB0_83:
	mov.u32 	%r280, %ntid.x;
	mov.u32 	%r281, %tid.y;
	mov.u32 	%r282, %tid.x;
	mad.lo.s32 	%r283, %r280, %r281, %r282;
	shr.u32 	%r284, %r283, 3;
	and.b32  	%r285, %r284, 524272;
	and.b32  	%r286, %r281, 1;
	or.b32  	%r287, %r285, %r286;
	setp.lt.u32 	%p109, %r287, 50;
	shr.u32 	%r288, %r283, 1;
	and.b32  	%r289, %r288, 48;
	and.b32  	%r290, %r282, 15;
	or.b32  	%r291, %r289, %r290;
	mul.wide.u32 	%rd123, %r291, 2;
	add.s64 	%rd124, %rd1, %rd123;
	mul.wide.u32 	%rd125, %r287, 2;
	add.s64 	%rd126, %rd124, %rd125;
	ld.local.u16 	%rs4328, [%rd126+24];
	shl.b32 	%r292, %r287, 7;
	mov.u32 	%r293, _ZZ4mm16P6__halfS0_S0_iiiE8A_shared;
	add.s32 	%r294, %r293, %r292;
	ld.shared.u16 	%rs4325, [%r294+1536];
	// begin inline asm
	{mul.f16 %rs4324,%rs4325,%rs8323;
}
	// end inline asm
	// begin inline asm
	{add.f16 %rs4327,%rs4328,%rs4324;
}
	// end inline asm
	ld.shared.u16 	%rs4331, [%r294+1538];
	// begin inline asm
	{mul.f16 %rs4330,%rs4331,%rs8322;
}
	// end inline asm
	// begin inline asm
	{add.f16 %rs4333,%rs4327,%rs4330;
}
	// end inline asm
	ld.shared.u16 	%rs4337, [%r294+1540];
	// begin inline asm
	{mul.f16 %rs4336,%rs4337,%rs8321;
}
	// end inline asm
	// begin inline asm
	{add.f16 %rs4339,%rs4333,%rs4336;
}
	// end inline asm
	ld.shared.u16 	%rs4343, [%r294+1542];
	// begin inline asm
	{mul.f16 %rs4342,%rs4343,%rs8320;
}
	// end inline asm
	// begin inline asm
	{add.f16 %rs4345,%rs4339,%rs4342;
}
	// end inline asm
	ld.shared.u16 	%rs4349, [%r294+1544];
	// begin inline asm
	{mul.f16 %rs4348,%rs4349,%rs8319;
}
	// end inline asm
	// begin inline asm
	{add.f16 %rs4351,%rs4345,%rs4348;
}
	// end inline asm
	ld.shared.u16 	%rs4355, [%r294+1546];
	// begin inline asm
	{mul.f16 %rs4354,%rs4355,%rs8318;
}
	// end inline asm
	// begin inline asm
	{add.f16 %rs4357,%rs4351,%rs4354;
}
	// end inline asm
	ld.shared.u16 	%rs4361, [%r294+1548];
	// begin inline asm
	{mul.f16 %rs4360,%rs4361,%rs8317;
}
	// end inline asm
	// begin inline asm
	{add.f16 %rs4363,%rs4357,%rs4360;
}
	// end inline asm
	ld.shared.u16 	%rs4367, [%r294+1550];
	// begin inline asm
	{mul.f16 %rs4366,%rs4367,%rs8316;
}
	// end inline asm
	// begin inline asm
	{add.f16 %rs4369,%rs4363,%rs4366;
}
	// end inline asm
	ld.shared.u16 	%rs4373, [%r294+1552];
	// begin inline asm
	{mul.f16 %rs4372,%rs4373,%rs8315;
}
	// end inline asm
	// begin inline asm
	{add.f16 %rs4375,%rs4369,%rs4372;
}
	// end inline asm
	ld.shared.u16 	%rs4379, [%r294+1554];
	// begin inline asm
	{mul.f16 %rs4378,%rs4379,%rs8314;
}
	// end inline asm
	// begin inline asm
	{add.f16 %rs4381,%rs4375,%rs4378;
}
	// end inline asm
	ld.shared.u16 	%rs4385, [%r294+1556];
	// begin inline asm
	{mul.f16 %rs4384,%rs4385,%rs8313;
}
	// end inline asm
	// begin inline asm
	{add.f16 %rs4387,%rs4381,%rs4384;
}
	// end inline asm
	ld.shared.u16 	%rs4391, [%r294+1558];
	// begin inline asm
	{mul.f16 %rs4390,%rs4391,%rs8312;
}
	// end inline asm
	// begin inline asm
	{add.f16 %rs4393,%rs4387,%rs4390;
}
	// end inline asm
	ld.shared.u16 	%rs4397, [%r294+1560];
	// begin inline asm
	{mul.f16 %rs4396,%rs4397,%rs8311;
}
	// end inline asm
	// begin inline asm
	{add.f16 %rs4399,%rs4393,%rs4396;
}
	// end inline asm
	ld.shared.u16 	%rs4403, [%r294+1562];
	// begin inline asm
	{mul.f16 %rs4402,%rs4403,%rs8310;
}
	// end inline asm
	// begin inline asm
	{add.f16 %rs4405,%rs4399,%rs4402;
}
	// end inline asm
	ld.shared.u16 	%rs4409, [%r294+1564];
	// begin inline asm
	{mul.f16 %rs4408,%rs4409,%rs8309;
}
	// end inline asm
	// begin inline asm
	{add.f16 %rs4411,%rs4405,%rs4408;
}
	// end inline asm
	ld.shared.u16 	%rs4415, [%r294+1566];
	// begin inline asm
	{mul.f16 %rs4414,%rs4415,%rs8308;
}
	// end inline asm
	// begin inline asm
	{add.f16 %rs4417,%rs4411,%rs4414;
}
	// end inline asm
	ld.shared.u16 	%rs4421, [%r294+1568];
	// begin inline asm
	{mul.f16 %rs4420,%rs4421,%rs8307;
}
	// end inline asm
	// begin inline asm
	{add.f16 %rs4423,%rs4417,%rs4420;
}
	// end inline asm
	ld.shared.u16 	%rs4427, [%r294+1570];
	// begin inline asm
	{mul.f16 %rs4426,%rs4427,%rs8306;
}
	// end inline asm
	// begin inline asm
	{add.f16 %rs4429,%rs4423,%rs4426;
}
	// end inline asm
	ld.shared.u16 	%rs4433, [%r294+1572];
	// begin inline asm
	{mul.f16 %rs4432,%rs4433,%rs8305;
}
	// end inline asm
	// begin inline asm
	{add.f16 %rs4435,%rs4429,%rs4432;
}
	// end inline asm
	ld.shared.u16 	%rs4439, [%r294+1574];
	// begin inline asm
	{mul.f16 %rs4438,%rs4439,%rs8304;
}
	// end inline asm
	// begin inline asm
	{add.f16 %rs4441,%rs4435,%rs4438;
}
	// end inline asm
	ld.shared.u16 	%rs4445, [%r294+1576];
	// begin inline asm
	{mul.f16 %rs4444,%rs4445,%rs8303;
}
	// end inline asm
	// begin inline asm
	{add.f16 %rs4447,%rs4441,%rs4444;
}
	// end inline asm
	ld.shared.u16 	%rs4451, [%r294+1578];
	// begin inline asm
	{mul.f16 %rs4450,%rs4451,%rs8302;
}
	// end inline asm
	// begin inline asm
	{add.f16 %rs4453,%rs4447,%rs4450;
}
	// end inline asm
	ld.shared.u16 	%rs4457, [%r294+1580];
	// begin inline asm
	{mul.f16 %rs4456,%rs4457,%rs8301;
}
	// end inline asm
	// begin inline asm
	{add.f16 %rs4459,%rs4453,%rs4456;
}
	// end inline asm
	ld.shared.u16 	%rs4463, [%r294+1582];
	// begin inline asm
	{mul.f16 %rs4462,%rs4463,%rs8300;
}
	// end inline asm
	// begin inline asm
	{add.f16 %rs4465,%rs4459,%rs4462;
}
	// end inline asm
	ld.shared.u16 	%rs4469, [%r294+1584];
	// begin inline asm
	{mul.f16 %rs4468,%rs4469,%rs8299;
}
	// end inline asm
	// begin inline asm
	{add.f16 %rs4471,%rs4465,%rs4468;
}
	// end inline asm
	ld.shared.u16 	%rs4475, [%r294+1586];
	// begin inline asm
	{mul.f16 %rs4474,%rs4475,%rs8298;
}
	// end inline asm
	// begin inline asm
	{add.f16 %rs4477,%rs4471,%rs4474;
}
	// end inline asm
	ld.shared.u16 	%rs4481, [%r294+1588];
	// begin inline asm
	{mul.f16 %rs4480,%rs4481,%rs8297;
}
	// end inline asm
	// begin inline asm
	{add.f16 %rs4483,%rs4477,%rs4480;
}
	// end inline asm
	ld.shared.u16 	%rs4487, [%r294+1590];
	// begin inline asm
	{mul.f16 %rs4486,%rs4487,%rs8296;
}
	// end inline asm
	// begin inline asm
	{add.f16 %rs4489,%rs4483,%rs4486;
}
	// end inline asm
	ld.shared.u16 	%rs4493, [%r294+1592];
	// begin inline asm
	{mul.f16 %rs4492,%rs4493,%rs8295;
}
	// end inline asm
	// begin inline asm
	{add.f16 %rs4495,%rs4489,%rs4492;
}
	// end inline asm
	ld.shared.u16 	%rs4499, [%r294+1594];
	// begin inline asm
	{mul.f16 %rs4498,%rs4499,%rs8294;
}
	// end inline asm
	// begin inline asm
	{add.f16 %rs4501,%rs4495,%rs4498;
}
	// end inline asm
	ld.shared.u16 	%rs4505, [%r294+1596];
	// begin inline asm
	{mul.f16 %rs4504,%rs4505,%rs8293;
}
	// end inline asm
	// begin inline asm
	{add.f16 %rs4507,%rs4501,%rs4504;
}
	// end inline asm
	ld.shared.u16 	%rs4511, [%r294+1598];
	// begin inline asm
	{mul.f16 %rs4510,%rs4511,%rs8292;
}
	// end inline asm
	// begin inline asm
	{add.f16 %rs4513,%rs4507,%rs4510;
}
	// end inline asm
	ld.shared.u16 	%rs4517, [%r294+1600];
	// begin inline asm
	{mul.f16 %rs4516,%rs4517,%rs8291;
}
	// end inline asm
	// begin inline asm
	{add.f16 %rs4519,%rs4513,%rs4516;
}
	// end inline asm
	ld.shared.u16 	%rs4523, [%r294+1602];
	// begin inline asm
	{mul.f16 %rs4522,%rs4523,%rs8290;
}
	// end inline asm
	// begin inline asm
	{add.f16 %rs4525,%rs4519,%rs4522;
}
	// end inline asm
	ld.shared.u16 	%rs4529, [%r294+1604];
	// begin inline asm
	{mul.f16 %rs4528,%rs4529,%rs8289;
}
	// end inline asm
	// begin inline asm
	{add.f16 %rs4531,%rs4525,%rs4528;
}
	// end inline asm
	ld.shared.u16 	%rs4535, [%r294+1606];
	// begin inline asm
	{mul.f16 %rs4534,%rs4535,%rs8288;
}
	// end inline asm
	// begin inline asm
	{add.f16 %rs4537,%rs4531,%rs4534;
}
	// end inline asm
	ld.shared.u16 	%rs4541, [%r294+1608];
	// begin inline asm
	{mul.f16 %rs4540,%rs4541,%rs8287;
}
	// end inline asm
	// begin inline asm
	{add.f16 %rs4543,%rs4537,%rs4540;
}
	// end inline asm
	ld.shared.u16 	%rs4547, [%r294+1610];
	// begin inline asm
	{mul.f16 %rs4546,%rs4547,%rs8286;
}
	// end inline asm
	// begin inline asm
	{add.f16 %rs4549,%rs4543,%rs4546;
}
	// end inline asm
	ld.shared.u16 	%rs4553, [%r294+1612];
	// begin inline asm
	{mul.f16 %rs4552,%rs4553,%rs8285;
}
	// end inline asm
	// begin inline asm
	{add.f16 %rs4555,%rs4549,%rs4552;
}
	// end inline asm
	ld.shared.u16 	%rs4559, [%r294+1614];
	// begin inline asm
	{mul.f16 %rs4558,%rs4559,%rs8284;
}
	// end inline asm
	// begin inline asm
	{add.f16 %rs4561,%rs4555,%rs4558;
}
	// end inline asm
	ld.shared.u16 	%rs4565, [%r294+1616];
	// begin inline asm
	{mul.f16 %rs4564,%rs4565,%rs8283;
}
	// end inline asm
	// begin inline asm
	{add.f16 %rs4567,%rs4561,%rs4564;
}
	// end inline asm
	ld.shared.u16 	%rs4571, [%r294+1618];
	// begin inline asm
	{mul.f16 %rs4570,%rs4571,%rs8282;
}
	// end inline asm
	// begin inline asm
	{add.f16 %rs4573,%rs4567,%rs4570;
}
	// end inline asm
	ld.shared.u16 	%rs4577, [%r294+1620];
	// begin inline asm
	{mul.f16 %rs4576,%rs4577,%rs8281;
}
	// end inline asm
	// begin inline asm
	{add.f16 %rs4579,%rs4573,%rs4576;
}
	// end inline asm
	ld.shared.u16 	%rs4583, [%r294+1622];
	// begin inline asm
	{mul.f16 %rs4582,%rs4583,%rs8280;
}
	// end inline asm
	// begin inline asm
	{add.f16 %rs4585,%rs4579,%rs4582;
}
	// end inline asm
	ld.shared.u16 	%rs4589, [%r294+1624];
	// begin inline asm
	{mul.f16 %rs4588,%rs4589,%rs8279;
}
	// end inline asm
	// begin inline asm
	{add.f16 %rs4591,%rs4585,%rs4588;
}
	// end inline asm
	ld.shared.u16 	%rs4595, [%r294+1626];
	// begin inline asm
	{mul.f16 %rs4594,%rs4595,%rs8278;
}
	// end inline asm
	// begin inline asm
	{add.f16 %rs4597,%rs4591,%rs4594;
}
	// end inline asm
	ld.shared.u16 	%rs4601, [%r294+1628];
	// begin inline asm
	{mul.f16 %rs4600,%rs4601,%rs8277;
}
	// end inline asm
	// begin inline asm
	{add.f16 %rs4603,%rs4597,%rs4600;
}
	// end inline asm
	ld.shared.u16 	%rs4607, [%r294+1630];
	// begin inline asm
	{mul.f16 %rs4606,%rs4607,%rs8276;
}
	// end inline asm
	// begin inline asm
	{add.f16 %rs4609,%rs4603,%rs4606;
}
	// end inline asm
	ld.shared.u16 	%rs4613, [%r294+1632];
	// begin inline asm
	{mul.f16 %rs4612,%rs4613,%rs8275;
}
	// end inline asm
	// begin inline asm
	{add.f16 %rs4615,%rs4609,%rs4612;
}
	// end inline asm
	ld.shared.u16 	%rs4619, [%r294+1634];
	// begin inline asm
	{mul.f16 %rs4618,%rs4619,%rs8274;
}
	// end inline asm
	// begin inline asm
	{add.f16 %rs4621,%rs4615,%rs4618;
}
	// end inline asm
	ld.shared.u16 	%rs4625, [%r294+1636];
	// begin inline asm
	{mul.f16 %rs4624,%rs4625,%rs8273;
}
	// end inline asm
	// begin inline asm
	{add.f16 %rs4627,%rs4621,%rs4624;
}
	// end inline asm
	ld.shared.u16 	%rs4631, [%r294+1638];
	// begin inline asm
	{mul.f16 %rs4630,%rs4631,%rs8272;
}
	// end inline asm
	// begin inline asm
	{add.f16 %rs4633,%rs4627,%rs4630;
}
	// end inline asm
	ld.shared.u16 	%rs4637, [%r294+1640];
	// begin inline asm
	{mul.f16 %rs4636,%rs4637,%rs8271;
}
	// end inline asm
	// begin inline asm
	{add.f16 %rs4639,%rs4633,%rs4636;
}
	// end inline asm
	ld.shared.u16 	%rs4643, [%r294+1642];
	// begin inline asm
	{mul.f16 %rs4642,%rs4643,%rs8270;
}
	// end inline asm
	// begin inline asm
	{add.f16 %rs4645,%rs4639,%rs4642;
}
	// end inline asm
	ld.shared.u16 	%rs4649, [%r294+1644];
	// begin inline asm
	{mul.f16 %rs4648,%rs4649,%rs8269;
}
	// end inline asm
	// begin inline asm
	{add.f16 %rs4651,%rs4645,%rs4648;
}
	// end inline asm
	ld.shared.u16 	%rs4655, [%r294+1646];
	// begin inline asm
	{mul.f16 %rs4654,%rs4655,%rs8268;
}
	// end inline asm
	// begin inline asm
	{add.f16 %rs4657,%rs4651,%rs4654;
}
	// end inline asm
	ld.shared.u16 	%rs4661, [%r294+1648];
	// begin inline asm
	{mul.f16 %rs4660,%rs4661,%rs8267;
}
	// end inline asm
	// begin inline asm
	{add.f16 %rs4663,%rs4657,%rs4660;
}
	// end inline asm
	ld.shared.u16 	%rs4667, [%r294+1650];
	// begin inline asm
	{mul.f16 %rs4666,%rs4667,%rs8266;
}
	// end inline asm
	// begin inline asm
	{add.f16 %rs4669,%rs4663,%rs4666;
}
	// end inline asm
	ld.shared.u16 	%rs4673, [%r294+1652];
	// begin inline asm
	{mul.f16 %rs4672,%rs4673,%rs8265;
}
	// end inline asm
	// begin inline asm
	{add.f16 %rs4675,%rs4669,%rs4672;
}
	// end inline asm
	ld.shared.u16 	%rs4679, [%r294+1654];
	// begin inline asm
	{mul.f16 %rs4678,%rs4679,%rs8264;
}
	// end inline asm
	// begin inline asm
	{add.f16 %rs4681,%rs4675,%rs4678;
}
	// end inline asm
	ld.shared.u16 	%rs4685, [%r294+1656];
	// begin inline asm
	{mul.f16 %rs4684,%rs4685,%rs8263;
}
	// end inline asm
	// begin inline asm
	{add.f16 %rs4687,%rs4681,%rs4684;
}
	// end inline asm
	ld.shared.u16 	%rs4691, [%r294+1658];
	// begin inline asm
	{mul.f16 %rs4690,%rs4691,%rs8262;
}
	// end inline asm
	// begin inline asm
	{add.f16 %rs4693,%rs4687,%rs4690;
}
	// end inline asm
	ld.shared.u16 	%rs4697, [%r294+1660];
	// begin inline asm
	{mul.f16 %rs4696,%rs4697,%rs8261;
}
	// end inline asm
	// begin inline asm
	{add.f16 %rs4699,%rs4693,%rs4696;
}
	// end inline asm
	ld.shared.u16 	%rs4703, [%r294+1662];
	// begin inline asm
	{mul.f16 %rs4702,%rs4703,%rs8260;
}
	// end inline asm
	// begin inline asm
	{add.f16 %rs4705,%rs4699,%rs4702;
}
	// end inline asm
	st.local.u16 	[%rd126+24], %rs4705;
	@%p109 bra 	$L__BB0_85;
	mov.u64 	%rd127, $str$3;
	cvta.global.u64 	%rd128, %rd127;
	mov.u64 	%rd129, $str$1;
	cvta.global.u64 	%rd130, %rd129;
	mov.u64 	%rd131, __unnamed_1;
	cvta.global.u64 	%rd132, %rd131;
	{ // callseq 8, 0
	.param .b64 param0;
	st.param.b64 	[param0], %rd128;
	.param .b64 param1;
	st.param.b64 	[param1], %rd130;
	.param .b32 param2;
	st.param.b32 	[param2], 111;
	.param .b64 param3;
	st.param.b64 	[param3], %rd132;
	.param .b64 param4;
	st.param.b64 	[param4], 1;
	call.uni 
	__assertfail, 
	(
	param0, 
	param1, 
	param2, 
	param3, 
	param4
	);
	} // callseq 8
	mov.u32 	%r295, %ntid.x;
	mov.u32 	%r296, %tid.y;
	mov.u32 	%r297, %tid.x;
	mad.lo.s32 	%r298, %r295, %r296, %r297;
	shr.u32 	%r299, %r298, 1;
	and.b32  	%r300, %r299, 48;
	and.b32  	%r301, %r297, 15;
	or.b32  	%r302, %r300, %r301;
	shl.b32 	%r303, %r302, 1;
	mov.u32 	%r304, _ZZ4mm16P6__halfS0_S0_iiiE8B_shared;
	add.s32 	%r305, %r304, %r303;
	ld.shared.u16 	%rs8323, [%r305];
	ld.shared.u16 	%rs8322, [%r305+128];
	ld.shared.u16 	%rs8321, [%r305+256];
	ld.shared.u16 	%rs8320, [%r305+384];
	ld.shared.u16 	%rs8319, [%r305+512];
	ld.shared.u16 	%rs8318, [%r305+640];
	ld.shared.u16 	%rs8317, [%r305+768];
	ld.shared.u16 	%rs8316, [%r305+896];
	ld.shared.u16 	%rs8315, [%r305+1024];
	ld.shared.u16 	%rs8314, [%r305+1152];
	ld.shared.u16 	%rs8313, [%r305+1280];
	ld.shared.u16 	%rs8312, [%r305+1408];
	ld.shared.u16 	%rs8311, [%r305+1536];
	ld.shared.u16 	%rs8310, [%r305+1664];
	ld.shared.u16 	%rs8309, [%r305+1792];
	ld.shared.u16 	%rs8308, [%r305+1920];
	ld.shared.u16 	%rs8307, [%r305+2048];
	ld.shared.u16 	%rs8306, [%r305+2176];
	ld.shared.u16 	%rs8305, [%r305+2304];
	ld.shared.u16 	%rs8304, [%r305+2432];
	ld.shared.u16 	%rs8303, [%r305+2560];
	ld.shared.u16 	%rs8302, [%r305+2688];
	ld.shared.u16 	%rs8301, [%r305+2816];
	ld.shared.u16 	%rs8300, [%r305+2944];
	ld.shared.u16 	%rs8299, [%r305+3072];
	ld.shared.u16 	%rs8298, [%r305+3200];
	ld.shared.u16 	%rs8297, [%r305+3328];
	ld.shared.u16 	%rs8296, [%r305+3456];
	ld.shared.u16 	%rs8295, [%r305+3584];
	ld.shared.u16 	%rs8294, [%r305+3712];
	ld.shared.u16 	%rs8293, [%r305+3840];
	ld.shared.u16 	%rs8292, [%r305+3968];
	ld.shared.u16 	%rs8291, [%r305+4096];
	ld.shared.u16 	%rs8290, [%r305+4224];
	ld.shared.u16 	%rs8289, [%r305+4352];
	ld.shared.u16 	%rs8288, [%r305+4480];
	ld.shared.u16 	%rs8287, [%r305+4608];
	ld.shared.u16 	%rs8286, [%r305+4736];
	ld.shared.u16 	%rs8285, [%r305+4864];
	ld.shared.u16 	%rs8284, [%r305+4992];
	ld.shared.u16 	%rs8283, [%r305+5120];
	ld.shared.u16 	%rs8282, [%r305+5248];
	ld.shared.u16 	%rs8281, [%r305+5376];
	ld.shared.u16 	%rs8280, [%r305+5504];
	ld.shared.u16 	%rs8279, [%r305+5632];
	ld.shared.u16 	%rs8278, [%r305+5760];
	ld.shared.u16 	%rs8277, [%r305+5888];
	ld.shared.u16 	%rs8276, [%r305+6016];
	ld.shared.u16 	%rs8275, [%r305+6144];
	ld.shared.u16 	%rs8274, [%r305+6272];
	ld.shared.u16 	%rs8273, [%r305+6400];
	ld.shared.u16 	%rs8272, [%r305+6528];
	ld.shared.u16 	%rs8271, [%r305+6656];
	ld.shared.u16 	%rs8270, [%r305+6784];
	ld.shared.u16 	%rs8269, [%r305+6912];
	ld.shared.u16 	%rs8268, [%r305+7040];
	ld.shared.u16 	%rs8267, [%r305+7168];
	ld.shared.u16 	%rs8266, [%r305+7296];
	ld.shared.u16 	%rs8265, [%r305+7424];
	ld.shared.u16 	%rs8264, [%r305+7552];
	ld.shared.u16 	%rs8263, [%r305+7680];
	ld.shared.u16 	%rs8262, [%r305+7808];
	ld.shared.u16 	%rs8261, [%r305+7936];
	ld.shared.u16 	%rs8260, [%r305+8064];
$L__BB0_85:
	mov.u32 	%r306, %ntid.x;
	mov.u32 	%r307, %tid.y;
	mov.u32 	%r308, %tid.x;
	mad.lo.s32 	%r309, %r306, %r307, %r308;
	setp.lt.u32 	%p110, %r309, 256;
	shr.u32 	%r310, %r309, 1;
	and.b32  	%r311, %r310, 48;
	and.b32  	%r312, %r308, 15;
	or.b32  	%r313, %r311, %r312;
	mul.wide.u32 	%rd133, %r313, 2;
	add.s64 	%rd134, %rd1, %rd133;
	shr.u32 	%r314, %r309, 3;
	and.b32  	%r315, %r314, 524272;
	and.b32  	%r316, %r307, 1;
	or.b32  	%r52, %r315, %r316;
	mul.wide.u32 	%rd135, %r52, 2;
	add.s64 	%rd136, %rd134, %rd135;
	ld.local.u16 	%rs4712, [%rd136+28];
	shl.b32 	%r317, %r52, 7;
	mov.u32 	%r318, _ZZ4mm16P6__halfS0_S0_iiiE8A_shared;
	add.s32 	%r319, %r318, %r317;
	ld.shared.u16 	%rs4709, [%r319+1792];
	// begin inline asm
	{mul.f16 %rs4708,%rs4709,%rs8323;
}
	// end inline asm
	// begin inline asm
	{add.f16 %rs4711,%rs4712,%rs4708;
}
	// end inline asm
	ld.shared.u16 	%rs4715, [%r319+1794];
	// begin inline asm
	{mul.f16 %rs4714,%rs4715,%rs8322;
}
	// end inline asm
	// begin inline asm
	{add.f16 %rs4717,%rs4711,%rs4714;
}
	// end inline asm
	ld.shared.u16 	%rs4721, [%r319+1796];
	// begin inline asm
	{mul.f16 %rs4720,%rs4721,%rs8321;
}
	// end inline asm
	// begin inline asm
	{add.f16 %rs4723,%rs4717,%rs4720;
}
	// end inline asm
	ld.shared.u16 	%rs4727, [%r319+1798];
	// begin inline asm
	{mul.f16 %rs4726,%rs4727,%rs8320;
}
	// end inline asm
	// begin inline asm
	{add.f16 %rs4729,%rs4723,%rs4726;
}
	// end inline asm
	ld.shared.u16 	%rs4733, [%r319+1800];
	// begin inline asm
	{mul.f16 %rs4732,%rs4733,%rs8319;
}
	// end inline asm
	// begin inline asm
	{add.f16 %rs4735,%rs4729,%rs4732;
}
	// end inline asm
	ld.shared.u16 	%rs4739, [%r319+1802];
	// begin inline asm
	{mul.f16 %rs4738,%rs4739,%rs8318;
}
	// end inline asm
	// begin inline asm
	{add.f16 %rs4741,%rs4735,%rs4738;
}
	// end inline asm
	ld.shared.u16 	%rs4745, [%r319+1804];
	// begin inline asm
	{mul.f16 %rs4744,%rs4745,%rs8317;
}
	// end inline asm
	// begin inline asm
	{add.f16 %rs4747,%rs4741,%rs4744;
}
	// end inline asm
	ld.shared.u16 	%rs4751, [%r319+1806];
	// begin inline asm
	{mul.f16 %rs4750,%rs4751,%rs8316;
}
	// end inline asm
	// begin inline asm
	{add.f16 %rs4753,%rs4747,%rs4750;
}
	// end inline asm
	ld.shared.u16 	%rs4757, [%r319+1808];
	// begin inline asm
	{mul.f16 %rs4756,%rs4757,%rs8315;
}
	// end inline asm
	// begin inline asm
	{add.f16 %rs4759,%rs4753,%rs4756;
}
	// end inline asm
	ld.shared.u16 	%rs4763, [%r319+1810];
	// begin inline asm
	{mul.f16 %rs4762,%rs4763,%rs8314;
}
	// end inline asm
	// begin inline asm
	{add.f16 %rs4765,%rs4759,%rs4762;
}
	// end inline asm
	ld.shared.u16 	%rs4769, [%r319+1812];
	// begin inline asm
	{mul.f16 %rs4768,%rs4769,%rs8313;
}
	// end inline asm
	// begin inline asm
	{add.f16 %rs4771,%rs4765,%rs4768;
}
	// end inline asm
	ld.shared.u16 	%rs4775, [%r319+1814];
	// begin inline asm
	{mul.f16 %rs4774,%rs4775,%rs8312;
}
	// end inline asm
	// begin inline asm
	{add.f16 %rs4777,%rs4771,%rs4774;
}
	// end inline asm
	ld.shared.u16 	%rs4781, [%r319+1816];
	// begin inline asm
	{mul.f16 %rs4780,%rs4781,%rs8311;
}
	// end inline asm
	// begin inline asm
	{add.f16 %rs4783,%rs4777,%rs4780;
}
	// end inline asm
	ld.shared.u16 	%rs4787, [%r319+1818];
	// begin inline asm
	{mul.f16 %rs4786,%rs4787,%rs8310;
}
	// end inline asm
	// begin inline asm
	{add.f16 %rs4789,%rs4783,%rs4786;
}
	// end inline asm
	ld.shared.u16 	%rs4793, [%r319+1820];
	// begin inline asm
	{mul.f16 %rs4792,%rs4793,%rs8309;
}
	// end inline asm
	// begin inline asm
	{add.f16 %rs4795,%rs4789,%rs4792;
}
	// end inline asm
	ld.shared.u16 	%rs4799, [%r319+1822];
	// begin inline asm
	{mul.f16 %rs4798,%rs4799,%rs8308;
}
	// end inline asm
	// begin inline asm
	{add.f16 %rs4801,%rs4795,%rs4798;
}
	// end inline asm
	ld.shared.u16 	%rs4805, [%r319+1824];
	// begin inline asm
	{mul.f16 %rs4804,%rs4805,%rs8307;
}
	// end inline asm
	// begin inline asm
	{add.f16 %rs4807,%rs4801,%rs4804;
}
	// end inline asm
	ld.shared.u16 	%rs4811, [%r319+1826];
	// begin inline asm
	{mul.f16 %rs4810,%rs4811,%rs8306;
}
	// end inline asm
	// begin inline asm
	{add.f16 %rs4813,%rs4807,%rs4810;
}
	// end inline asm
	ld.shared.u16 	%rs4817, [%r319+1828];
	// begin inline asm
	{mul.f16 %rs4816,%rs4817,%rs8305;
}
	// end inline asm
	// begin inline asm
	{add.f16 %rs4819,%rs4813,%rs4816;
}
	// end inline asm
	ld.shared.u16 	%rs4823, [%r319+1830];
	// begin inline asm
	{mul.f16 %rs4822,%rs4823,%rs8304;
}
	// end inline asm
	// begin inline asm
	{add.f16 %rs4825,%rs4819,%rs4822;
}
	// end inline asm
	ld.shared.u16 	%rs4829, [%r319+1832];
	// begin inline asm
	{mul.f16 %rs4828,%rs4829,%rs8303;
}
	// end inline asm
	// begin inline asm
	{add.f16 %rs4831,%rs4825,%rs4828;
}
	// end inline asm
	ld.shared.u16 	%rs4835, [%r319+1834];
	// begin inline asm
	{mul.f16 %rs4834,%rs4835,%rs8302;
}
	// end inline asm
	// begin inline asm
	{add.f16 %rs4837,%rs4831,%rs4834;
}
	// end inline asm
	ld.shared.u16 	%rs4841, [%r319+1836];
	// begin inline asm
	{mul.f16 %rs4840,%rs4841,%rs8301;
}
	// end inline asm
	// begin inline asm
	{add.f16 %rs4843,%rs4837,%rs4840;
}
	// end inline asm
	ld.shared.u16 	%rs4847, [%r319+1838];
	// begin inline asm
	{mul.f16 %rs4846,%rs4847,%rs8300;
}
	// end inline asm
	// begin inline asm
	{add.f16 %rs4849,%rs4843,%rs4846;
}
	// end inline asm
	ld.shared.u16 	%rs4853, [%r319+1840];
	// begin inline asm
	{mul.f16 %rs4852,%rs4853,%rs8299;
}
	// end inline asm
	// begin inline asm
	{add.f16 %rs4855,%rs4849,%rs4852;
}
	// end inline asm
	ld.shared.u16 	%rs4859, [%r319+1842];
	// begin inline asm
	{mul.f16 %rs4858,%rs4859,%rs8298;
}
	// end inline asm
	// begin inline asm
	{add.f16 %rs4861,%rs4855,%rs4858;
}
	// end inline asm
	ld.shared.u16 	%rs4865, [%r319+1844];
	// begin inline asm
	{mul.f16 %rs4864,%rs4865,%rs8297;
}
	// end inline asm
	// begin inline asm
	{add.f16 %rs4867,%rs4861,%rs4864;
}
	// end inline asm
	ld.shared.u16 	%rs4871, [%r319+1846];
	// begin inline asm
	{mul.f16 %rs4870,%rs4871,%rs8296;
}
	// end inline asm
	// begin inline asm
	{add.f16 %rs4873,%rs4867,%rs4870;
}
	// end inline asm
	ld.shared.u16 	%rs4877, [%r319+1848];
	// begin inline asm
	{mul.f16 %rs4876,%rs4877,%rs8295;
}
	// end inline asm
	// begin inline asm
	{add.f16 %rs4879,%rs4873,%rs4876;
}
	// end inline asm
	ld.shared.u16 	%rs4883, [%r319+1850];
	// begin inline asm
	{mul.f16 %rs4882,%rs4883,%rs8294;
}
	// end inline asm
	// begin inline asm
	{add.f16 %rs4885,%rs4879,%rs4882;
}
	// end inline asm
	ld.shared.u16 	%rs4889, [%r319+1852];
	// begin inline asm
	{mul.f16 %rs4888,%rs4889,%rs8293;
}
	// end inline asm
	// begin inline asm
	{add.f16 %rs4891,%rs4885,%rs4888;
}
	// end inline asm
	ld.shared.u16 	%rs4895, [%r319+1854];
	// begin inline asm
	{mul.f16 %rs4894,%rs4895,%rs8292;
}
	// end inline asm
	// begin inline asm
	{add.f16 %rs4897,%rs4891,%rs4894;
}
	// end inline asm
	ld.shared.u16 	%rs4901, [%r319+1856];
	// begin inline asm
	{mul.f16 %rs4900,%rs4901,%rs8291;
}
	// end inline asm
	// begin inline asm
	{add.f16 %rs4903,%rs4897,%rs4900;
}
	// end inline asm
	ld.shared.u16 	%rs4907, [%r319+1858];
	// begin inline asm
	{mul.f16 %rs4906,%rs4907,%rs8290;
}
	// end inline asm
	// begin inline asm
	{add.f16 %rs4909,%rs4903,%rs4906;
}
	// end inline asm
	ld.shared.u16 	%rs4913, [%r319+1860];
	// begin inline asm
	{mul.f16 %rs4912,%rs4913,%rs8289;
}
	// end inline asm
	// begin inline asm
	{add.f16 %rs4915,%rs4909,%rs4912;
}
	// end inline asm
	ld.shared.u16 	%rs4919, [%r319+1862];
	// begin inline asm
	{mul.f16 %rs4918,%rs4919,%rs8288;
}
	// end inline asm
	// begin inline asm
	{add.f16 %rs4921,%rs4915,%rs4918;
}
	// end inline asm
	ld.shared.u16 	%rs4925, [%r319+1864];
	// begin inline asm
	{mul.f16 %rs4924,%rs4925,%rs8287;
}
	// end inline asm
	// begin inline asm
	{add.f16 %rs4927,%rs4921,%rs4924;
}
	// end inline asm
	ld.shared.u16 	%rs4931, [%r319+1866];
	// begin inline asm
	{mul.f16 %rs4930,%rs4931,%rs8286;
}
	// end inline asm
	// begin inline asm
	{add.f16 %rs4933,%rs4927,%rs4930;
}
	// end inline asm
	ld.shared.u16 	%rs4937, [%r319+1868];
	// begin inline asm
	{mul.f16 %rs4936,%rs4937,%rs8285;
}
	// end inline asm
	// begin inline asm
	{add.f16 %rs4939,%rs4933,%rs4936;
}
	// end inline asm
	ld.shared.u16 	%rs4943, [%r319+1870];
	// begin inline asm
	{mul.f16 %rs4942,%rs4943,%rs8284;
}
	// end inline asm
	// begin inline asm
	{add.f16 %rs4945,%rs4939,%rs4942;
}
	// end inline asm
	ld.shared.u16 	%rs4949, [%r319+1872];
	// begin inline asm
	{mul.f16 %rs4948,%rs4949,%rs8283;
}
	// end inline asm
	// begin inline asm
	{add.f16 %rs4951,%rs4945,%rs4948;
}
	// end inline asm
	ld.shared.u16 	%rs4955, [%r319+1874];
	// begin inline asm
	{mul.f16 %rs4954,%rs4955,%rs8282;
}
	// end inline asm
	// begin inline asm
	{add.f16 %rs4957,%rs4951,%rs4954;
}
	// end inline asm
	ld.shared.u16 	%rs4961, [%r319+1876];
	// begin inline asm
	{mul.f16 %rs4960,%rs4961,%rs8281;
}
	// end inline asm
	// begin inline asm
	{add.f16 %rs4963,%rs4957,%rs4960;
}
	// end inline asm
	ld.shared.u16 	%rs4967, [%r319+1878];
	// begin inline asm
	{mul.f16 %rs4966,%rs4967,%rs8280;
}
	// end inline asm
	// begin inline asm
	{add.f16 %rs4969,%rs4963,%rs4966;
}
	// end inline asm
	ld.shared.u16 	%rs4973, [%r319+1880];
	// begin inline asm
	{mul.f16 %rs4972,%rs4973,%rs8279;
}
	// end inline asm
	// begin inline asm
	{add.f16 %rs4975,%rs4969,%rs4972;
}
	// end inline asm
	ld.shared.u16 	%rs4979, [%r319+1882];
	// begin inline asm
	{mul.f16 %rs4978,%rs4979,%rs8278;
}
	// end inline asm
	// begin inline asm
	{add.f16 %rs4981,%rs4975,%rs4978;
}
	// end inline asm
	ld.shared.u16 	%rs4985, [%r319+1884];
	// begin inline asm
	{mul.f16 %rs4984,%rs4985,%rs8277;
}
	// end inline asm
	// begin inline asm
	{add.f16 %rs4987,%rs4981,%rs4984;
}
	// end inline asm
	ld.shared.u16 	%rs4991, [%r319+1886];
	// begin inline asm
	{mul.f16 %rs4990,%rs4991,%rs8276;
}
	// end inline asm
	// begin inline asm
	{add.f16 %rs4993,%rs4987,%rs4990;
}
	// end inline asm
	ld.shared.u16 	%rs4997, [%r319+1888];
	// begin inline asm
	{mul.f16 %rs4996,%rs4997,%rs8275;
}
	// end inline asm
	// begin inline asm
	{add.f16 %rs4999,%rs4993,%rs4996;
}
	// end inline asm
	ld.shared.u16 	%rs5003, [%r319+1890];
	// begin inline asm
	{mul.f16 %rs5002,%rs5003,%rs8274;
}
	// end inline asm
	// begin inline asm
	{add.f16 %rs5005,%rs4999,%rs5002;
}
	// end inline asm
	ld.shared.u16 	%rs5009, [%r319+1892];
	// begin inline asm
	{mul.f16 %rs5008,%rs5009,%rs8273;
}
	// end inline asm
	// begin inline asm
	{add.f16 %rs5011,%rs5005,%rs5008;
}
	// end inline asm
	ld.shared.u16 	%rs5015, [%r319+1894];
	// begin inline asm
	{mul.f16 %rs5014,%rs5015,%rs8272;
}
	// end inline asm
	// begin inline asm
	{add.f16 %rs5017,%rs5011,%rs5014;
}
	// end inline asm
	ld.shared.u16 	%rs5021, [%r319+1896];
	// begin inline asm
	{mul.f16 %rs5020,%rs5021,%rs8271;
}
	// end inline asm
	// begin inline asm
	{add.f16 %rs5023,%rs5017,%rs5020;
}
	// end inline asm
	ld.shared.u16 	%rs5027, [%r319+1898];
	// begin inline asm
	{mul.f16 %rs5026,%rs5027,%rs8270;
}
	// end inline asm
	// begin inline asm
	{add.f16 %rs5029,%rs5023,%rs5026;
}
	// end inline asm
	ld.shared.u16 	%rs5033, [%r319+1900];
	// begin inline asm
	{mul.f16 %rs5032,%rs5033,%rs8269;
}
	// end inline asm
	// begin inline asm
	{add.f16 %rs5035,%rs5029,%rs5032;
}
	// end inline asm
	ld.shared.u16 	%rs5039, [%r319+1902];
	// begin inline asm
	{mul.f16 %rs5038,%rs5039,%rs8268;
}
	// end inline asm
	// begin inline asm
	{add.f16 %rs5041,%rs5035,%rs5038;
}
	// end inline asm
	ld.shared.u16 	%rs5045, [%r319+1904];
	// begin inline asm
	{mul.f16 %rs5044,%rs5045,%rs8267;
}
	// end inline asm
	// begin inline asm
	{add.f16 %rs5047,%rs5041,%rs5044;
}
	// end inline asm
	ld.shared.u16 	%rs5051, [%r319+1906];
	// begin inline asm
	{mul.f16 %rs5050,%rs5051,%rs8266;
}
	// end inline asm
	// begin inline asm
	{add.f16 %rs5053,%rs5047,%rs5050;
}
	// end inline asm
	ld.shared.u16 	%rs5057, [%r319+1908];
	// begin inline asm
	{mul.f16 %rs5056,%rs5057,%rs8265;
}
	// end inline asm
	// begin inline asm
	{add.f16 %rs5059,%rs5053,%rs5056;
}
	// end inline asm
	ld.shared.u16 	%rs5063, [%r319+1910];
	// begin inline asm
	{mul.f16 %rs5062,%rs5063,%rs8264;
}
	// end inline asm
	// begin inline asm
	{add.f16 %rs5065,%rs5059,%rs5062;
}
	// end inline asm
	ld.shared.u16 	%rs5069, [%r319+1912];
	// begin inline asm
	{mul.f16 %rs5068,%rs5069,%rs8263;
}
	// end inline asm
	// begin inline asm
	{add.f16 %rs5071,%rs5065,%rs5068;
}
	// end inline asm
	ld.shared.u16 	%rs5075, [%r319+1914];
	// begin inline asm
	{mul.f16 %rs5074,%rs5075,%rs8262;
}
	// end inline asm
	// begin inline asm
	{add.f16 %rs5077,%rs5071,%rs5074;
}
	// end inline asm
	ld.shared.u16 	%rs5081, [%r319+1916];
	// begin inline asm
	{mul.f16 %rs5080,%rs5081,%rs8261;
}
	// end inline asm
	// begin inline asm
	{add.f16 %rs5083,%rs5077,%rs5080;
}
	// end inline asm
	ld.shared.u16 	%rs5087, [%r319+1918];
	// begin inline asm
	{mul.f16 %rs5086,%rs5087,%rs8260;
}
	// end inline asm
	// begin inline asm
	{add.f16 %rs5089,%rs5083,%rs5086;
}
	// end inline asm
	st.local.u16 	[%rd136+28], %rs5089;
	@%p110 bra 	$L__BB0_87;
	mov.u64 	%rd137, $str;
	cvta.global.u64 	%rd138, %rd137;
	mov.u64 	%rd139, $str$1;
	cvta.global.u64 	%rd140, %rd139;
	mov.u64 	%rd141, __unnamed_1;
	cvta.global.u64 	%rd142, %rd141;
	{ // callseq 9, 0
	.param .b64 param0;
	st.param.b64 	[param0], %rd138;
	.param .b64 param1;
	st.param.b64 	[param1], %rd140;
	.param .b32 param2;
	st.param.b32 	[param2], 104;
	.param .b64 param3;
	st.param.b64 	[param3], %rd142;
	.param .b64 param4;
	st.param.b64 	[param4], 1;
	call.uni 
	__assertfail, 
	(
	param0, 
	param1, 
	param2, 
	param3, 
	param4
	);
	} // callseq 9
$L__BB0_87:
	setp.lt.u32 	%p111, %r52, 32;
	@%p111 bra 	$L__BB0_89;
	mov.u64 	%rd143, $str$3;
	cvta.global.u64 	%rd144, %rd143;
	mov.u64 	%rd145, $str$1;
	cvta.global.u64 	%rd146, %rd145;
	mov.u64 	%rd147, __unnamed_1;
	cvta.global.u64 	%rd148, %rd147;
	{ // callseq 10, 0
	.param .b64 param0;
	st.param.b64 	[param0], %rd144;
	.param .b64 param1;
	st.param.b64 	[param1], %rd146;
	.param .b32 param2;
	st.param.b32 	[param2], 111;
	.param .b64 param3;
	st.param.b64 	[param3], %rd148;
	.param .b64 param4;
	st.param.b64 	[param4], 1;
	call.uni 
	__assertfail, 
	(
	param0, 
	param1, 
	param2, 
	param3, 
	param4
	);
	} // callseq 10
$L__BB0_89:
	setp.lt.u32 	%p112, %r52, 30;
	or.b32  	%r332, %r52, 8;
	mul.wide.u32 	%rd151, %r332, 2;
	add.s64 	%rd152, %rd134, %rd151;
	ld.local.u16 	%rs5096, [%rd152+64];
	ld.shared.u16 	%rs5093, [%r319+4096];
	shl.b32 	%r336, %r313, 1;
	mov.u32 	%r337, _ZZ4mm16P6__halfS0_S0_iiiE8B_shared;
	add.s32 	%r338, %r337, %r336;
	ld.shared.u16 	%rs8771, [%r338];
	// begin inline asm
	{mul.f16 %rs5092,%rs5093,%rs8771;
}
	// end inline asm
	// begin inline asm
	{add.f16 %rs5095,%rs5096,%rs5092;
}
	// end inline asm
	ld.shared.u16 	%rs5099, [%r319+4098];
	ld.shared.u16 	%rs8770, [%r338+128];
	// begin inline asm
	{mul.f16 %rs5098,%rs5099,%rs8770;
}
	// end inline asm
	// begin inline asm
	{add.f16 %rs5101,%rs5095,%rs5098;
}
	// end inline asm
	ld.shared.u16 	%rs5105, [%r319+4100];
	ld.shared.u16 	%rs8769, [%r338+256];
	// begin inline asm
	{mul.f16 %rs5104,%rs5105,%rs8769;
}
	// end inline asm
	// begin inline asm
	{add.f16 %rs5107,%rs5101,%rs5104;
}
	// end inline asm
	ld.shared.u16 	%rs5111, [%r319+4102];
	ld.shared.u16 	%rs8768, [%r338+384];
	// begin inline asm
	{mul.f16 %rs5110,%rs5111,%rs8768;
}
	// end inline asm
	// begin inline asm
	{add.f16 %rs5113,%rs5107,%rs5110;
}
	// end inline asm
	ld.shared.u16 	%rs5117, [%r319+4104];
	ld.shared.u16 	%rs8767, [%r338+512];
	// begin inline asm
	{mul.f16 %rs5116,%rs5117,%rs8767;
}
	// end inline asm
	// begin inline asm
	{add.f16 %rs5119,%rs5113,%rs5116;
}
	// end inline asm
	ld.shared.u16 	%rs5123, [%r319+4106];
	ld.shared.u16 	%rs8766, [%r338+640];
	// begin inline asm
	{mul.f16 %rs5122,%rs5123,%rs8766;
}
	// end inline asm
	// begin inline asm
	{add.f16 %rs5125,%rs5119,%rs5122;
}
	// end inline asm
	ld.shared.u16 	%rs5129, [%r319+4108];
	ld.shared.u16 	%rs8765, [%r338+768];
	// begin inline asm
	{mul.f16 %rs5128,%rs5129,%rs8765;
}
	// end inline asm
	// begin inline asm
	{add.f16 %rs5131,%rs5125,%rs5128;
}
	// end inline asm
	ld.shared.u16 	%rs5135, [%r319+4110];
	ld.shared.u16 	%rs8764, [%r338+896];
	// begin inline asm
	{mul.f16 %rs5134,%rs5135,%rs8764;
}
	// end inline asm
	// begin inline asm
	{add.f16 %rs5137,%rs5131,%rs5134;
}
	// end inline asm
	ld.shared.u16 	%rs5141, [%r319+4112];
	ld.shared.u16 	%rs8763, [%r338+1024];
	// begin inline asm
	{mul.f16 %rs5140,%rs5141,%rs8763;
}
	// end inline asm
	// begin inline asm
	{add.f16 %rs5143,%rs5137,%rs5140;
}
	// end inline asm
	ld.shared.u16 	%rs5147, [%r319+4114];
	ld.shared.u16 	%rs8762, [%r338+1152];
	// begin inline asm
	{mul.f16 %rs5146,%rs5147,%rs8762;
}
	// end inline asm
	// begin inline asm
	{add.f16 %rs5149,%rs5143,%rs5146;
}
	// end inline asm
	ld.shared.u16 	%rs5153, [%r319+4116];
	ld.shared.u16 	%rs8761, [%r338+1280];
	// begin inline asm
	{mul.f16 %rs5152,%rs5153,%rs8761;
}
	// end inline asm
	// begin inline asm
	{add.f16 %rs5155,%rs5149,%rs5152;
}
	// end inline asm
	ld.shared.u16 	%rs5159, [%r319+4118];
	ld.shared.u16 	%rs8760, [%r338+1408];
	// begin inline asm
	{mul.f16 %rs5158,%rs5159,%rs8760;
}
	// end inline asm
	// begin inline asm
	{add.f16 %rs5161,%rs5155,%rs5158;
}
	// end inline asm
	ld.shared.u16 	%rs5165, [%r319+4120];
	ld.shared.u16 	%rs8759, [%r338+1536];
	// begin inline asm
	{mul.f16 %rs5164,%rs5165,%rs8759;
}
	// end inline asm
	// begin inline asm
	{add.f16 %rs5167,%rs5161,%rs5164;
}
	// end inline asm
	ld.shared.u16 	%rs5171, [%r319+4122];
	ld.shared.u16 	%rs8758, [%r338+1664];
	// begin inline asm
	{mul.f16 %rs5170,%rs5171,%rs8758;
}
	// end inline asm
	// begin inline asm
	{add.f16 %rs5173,%rs5167,%rs5170;
}
	// end inline asm
	ld.shared.u16 	%rs5177, [%r319+4124];
	ld.shared.u16 	%rs8757, [%r338+1792];
	// begin inline asm
	{mul.f16 %rs5176,%rs5177,%rs8757;
}
	// end inline asm
	// begin inline asm
	{add.f16 %rs5179,%rs5173,%rs5176;
}
	// end inline asm
	ld.shared.u16 	%rs5183, [%r319+4126];
	ld.shared.u16 	%rs8756, [%r338+1920];
	// begin inline asm
	{mul.f16 %rs5182,%rs5183,%rs8756;
}
	// end inline asm
	// begin inline asm
	{add.f16 %rs5185,%rs5179,%rs5182;
}
	// end inline asm
	ld.shared.u16 	%rs5189, [%r319+4128];
	ld.shared.u16 	%rs8755, [%r338+2048];
	// begin inline asm
	{mul.f16 %rs5188,%rs5189,%rs8755;
}
	// end inline asm
	// begin inline asm
	{add.f16 %rs5191,%rs5185,%rs5188;
}
	// end inline asm
	ld.shared.u16 	%rs5195, [%r319+4130];
	ld.shared.u16 	%rs8754, [%r338+2176];
	// begin inline asm
	{mul.f16 %rs5194,%rs5195,%rs8754;
}
	// end inline asm
	// begin inline asm
	{add.f16 %rs5197,%rs5191,%rs5194;
}
	// end inline asm
	ld.shared.u16 	%rs5201, [%r319+4132];
	ld.shared.u16 	%rs8753, [%r338+2304];
	// begin inline asm
	{mul.f16 %rs5200,%rs5201,%rs8753;
}
	// end inline asm
	// begin inline asm
	{add.f16 %rs5203,%rs5197,%rs5200;
}
	// end inline asm
	ld.shared.u16 	%rs5207, [%r319+4134];
	ld.shared.u16 	%rs8752, [%r338+2432];
	// begin inline asm
	{mul.f16 %rs5206,%rs5207,%rs8752;
}
	// end inline asm
	// begin inline asm
	{add.f16 %rs5209,%rs5203,%rs5206;
}
	// end inline asm
	ld.shared.u16 	%rs5213, [%r319+4136];
	ld.shared.u16 	%rs8751, [%r338+2560];
	// begin inline asm
	{mul.f16 %rs5212,%rs5213,%rs8751;
}
	// end inline asm
	// begin inline asm
	{add.f16 %rs5215,%rs5209,%rs5212;
}
	// end inline asm
	ld.shared.u16 	%rs5219, [%r319+4138];
	ld.shared.u16 	%rs8750, [%r338+2688];
	// begin inline asm
	{mul.f16 %rs5218,%rs5219,%rs8750;
}
	// end inline asm
	// begin inline asm
	{add.f16 %rs5221,%rs5215,%rs5218;
}
	// end inline asm
	ld.shared.u16 	%rs5225, [%r319+4140];
	ld.shared.u16 	%rs8749, [%r338+2816];
	// begin inline asm
	{mul.f16 %rs5224,%rs5225,%rs8749;
}
	// end inline asm
	// begin inline asm
	{add.f16 %rs5227,%rs5221,%rs5224;
}
	// end inline asm
	ld.shared.u16 	%rs5231, [%r319+4142];
	ld.shared.u16 	%rs8748, [%r338+2944];
	// begin inline asm
	{mul.f16 %rs5230,%rs5231,%rs8748;
}
	// end inline asm
	// begin inline asm
	{add.f16 %rs5233,%rs5227,%rs5230;
}
	// end inline asm
	ld.shared.u16 	%rs5237, [%r319+4144];
	ld.shared.u16 	%rs8747, [%r338+3072];
	// begin inline asm
	{mul.f16 %rs5236,%rs5237,%rs8747;
}
	// end inline asm
	// begin inline asm
	{add.f16 %rs5239,%rs5233,%rs5236;
}
	// end inline asm
	ld.shared.u16 	%rs5243, [%r319+4146];
	ld.shared.u16 	%rs8746, [%r338+3200];
	// begin inline asm
	{mul.f16 %rs5242,%rs5243,%rs8746;
}
	// end inline asm
	// begin inline asm
	{add.f16 %rs5245,%rs5239,%rs5242;
}
	// end inline asm
	ld.shared.u16 	%rs5249, [%r319+4148];
	ld.shared.u16 	%rs8745, [%r338+3328];
	// begin inline asm
	{mul.f16 %rs5248,%rs5249,%rs8745;
}
	// end inline asm
	// begin inline asm
	{add.f16 %rs5251,%rs5245,%rs5248;
}
	// end inline asm
	ld.shared.u16 	%rs5255, [%r319+4150];
	ld.shared.u16 	%rs8744, [%r338+3456];
	// begin inline asm
	{mul.f16 %rs5254,%rs5255,%rs8744;
}
	// end inline asm
	// begin inline asm
	{add.f16 %rs5257,%rs5251,%rs5254;
}
	// end inline asm
	ld.shared.u16 	%rs5261, [%r319+4152];
	ld.shared.u16 	%rs8743, [%r338+3584];
	// begin inline asm
	{mul.f16 %rs5260,%rs5261,%rs8743;
}
	// end inline asm
	// begin inline asm
	{add.f16 %rs5263,%rs5257,%rs5260;
}
	// end inline asm
	ld.shared.u16 	%rs5267, [%r319+4154];
	ld.shared.u16 	%rs8742, [%r338+3712];
	// begin inline asm
	{mul.f16 %rs5266,%rs5267,%rs8742;
}
	// end inline asm
	// begin inline asm
	{add.f16 %rs5269,%rs5263,%rs5266;
}
	// end inline asm
	ld.shared.u16 	%rs5273, [%r319+4156];
	ld.shared.u16 	%rs8741, [%r338+3840];
	// begin inline asm
	{mul.f16 %rs5272,%rs5273,%rs8741;
}
	// end inline asm
	// begin inline asm
	{add.f16 %rs5275,%rs5269,%rs5272;
}
	// end inline asm
	ld.shared.u16 	%rs5279, [%r319+4158];
	ld.shared.u16 	%rs8740, [%r338+3968];
	// begin inline asm
	{mul.f16 %rs5278,%rs5279,%rs8740;
}
	// end inline asm
	// begin inline asm
	{add.f16 %rs5281,%rs5275,%rs5278;
}
	// end inline asm
	ld.shared.u16 	%rs5285, [%r319+4160];
	ld.shared.u16 	%rs8739, [%r338+4096];
	// begin inline asm
	{mul.f16 %rs5284,%rs5285,%rs8739;
}
	// end inline asm
	// begin inline asm
	{add.f16 %rs5287,%rs5281,%rs5284;
}
	// end inline asm
	ld.shared.u16 	%rs5291, [%r319+4162];
	ld.shared.u16 	%rs8738, [%r338+4224];
	// begin inline asm
	{mul.f16 %rs5290,%rs5291,%rs8738;
}
	// end inline asm
	// begin inline asm
	{add.f16 %rs5293,%rs5287,%rs5290;
}
	// end inline asm
	ld.shared.u16 	%rs5297, [%r319+4164];
	ld.shared.u16 	%rs8737, [%r338+4352];
	// begin inline asm
	{mul.f16 %rs5296,%rs5297,%rs8737;
}
	// end inline asm
	// begin inline asm
	{add.f16 %rs5299,%rs5293,%rs5296;
}
	// end inline asm
	ld.shared.u16 	%rs5303, [%r319+4166];
	ld.shared.u16 	%rs8736, [%r338+4480];
	// begin inline asm
	{mul.f16 %rs5302,%rs5303,%rs8736;
}
	// end inline asm
	// begin inline asm
	{add.f16 %rs5305,%rs5299,%rs5302;
}
	// end inline asm
	ld.shared.u16 	%rs5309, [%r319+4168];
	ld.shared.u16 	%rs8735, [%r338+4608];
	// begin inline asm
	{mul.f16 %rs5308,%rs5309,%rs8735;
}
	// end inline asm
	// begin inline asm
	{add.f16 %rs5311,%rs5305,%rs5308;
}
	// end inline asm
	ld.shared.u16 	%rs5315, [%r319+4170];
	ld.shared.u16 	%rs8734, [%r338+4736];
	// begin inline asm
	{mul.f16 %rs5314,%rs5315,%rs8734;
}
	// end inline asm
	// begin inline asm
	{add.f16 %rs5317,%rs5311,%rs5314;
}
	// end inline asm
	ld.shared.u16 	%rs5321, [%r319+4172];
	ld.shared.u16 	%rs8733, [%r338+4864];
	// begin inline asm
	{mul.f16 %rs5320,%rs5321,%rs8733;
}
	// end inline asm
	// begin inline asm
	{add.f16 %rs5323,%rs5317,%rs5320;
}
	// end inline asm
	ld.shared.u16 	%rs5327, [%r319+4174];
	ld.shared.u16 	%rs8732, [%r338+4992];
	// begin inline asm
	{mul.f16 %rs5326,%rs5327,%rs8732;
}
	// end inline asm
	// begin inline asm
	{add.f16 %rs5329,%rs5323,%rs5326;
}
	// end inline asm
	ld.shared.u16 	%rs5333, [%r319+4176];
	ld.shared.u16 	%rs8731, [%r338+5120];
	// begin inline asm
	{mul.f16 %rs5332,%rs5333,%rs8731;
}
	// end inline asm
	// begin inline asm
	{add.f16 %rs5335,%rs5329,%rs5332;
}
	// end inline asm
	ld.shared.u16 	%rs5339, [%r319+4178];
	ld.shared.u16 	%rs8730, [%r338+5248];
	// begin inline asm
	{mul.f16 %rs5338,%rs5339,%rs8730;
}
	// end inline asm
	// begin inline asm
	{add.f16 %rs5341,%rs5335,%rs5338;
}
	// end inline asm
	ld.shared.u16 	%rs5345, [%r319+4180];
	ld.shared.u16 	%rs8729, [%r338+5376];
	// begin inline asm
	{mul.f16 %rs5344,%rs5345,%rs8729;
}
	// end inline asm
	// begin inline asm
	{add.f16 %rs5347,%rs5341,%rs5344;
}
	// end inline asm
	ld.shared.u16 	%rs5351, [%r319+4182];
	ld.shared.u16 	%rs8728, [%r338+5504];
	// begin inline asm
	{mul.f16 %rs5350,%rs5351,%rs8728;
}
	// end inline asm
	// begin inline asm
	{add.f16 %rs5353,%rs5347,%rs5350;
}
	// end inline asm
	ld.shared.u16 	%rs5357, [%r319+4184];
	ld.shared.u16 	%rs8727, [%r338+5632];
	// begin inline asm
	{mul.f16 %rs5356,%rs5357,%rs8727;
}
	// end inline asm
	// begin inline asm
	{add.f16 %rs5359,%rs5353,%rs5356;
}
	// end inline asm
	ld.shared.u16 	%rs5363, [%r319+4186];
	ld.shared.u16 	%rs8726, [%r338+5760];
	// begin inline asm
	{mul.f16 %rs5362,%rs5363,%rs8726;
}
	// end inline asm
	// begin inline asm
	{add.f16 %rs5365,%rs5359,%rs5362;
}
	// end inline asm
	ld.shared.u16 	%rs5369, [%r319+4188];
	ld.shared.u16 	%rs8725, [%r338+5888];
	// begin inline asm
	{mul.f16 %rs5368,%rs5369,%rs8725;
}
	// end inline asm
	// begin inline asm
	{add.f16 %rs5371,%rs5365,%rs5368;
}
	// end inline asm
	ld.shared.u16 	%rs5375, [%r319+4190];
	ld.shared.u16 	%rs8724, [%r338+6016];
	// begin inline asm
	{mul.f16 %rs5374,%rs5375,%rs8724;
}
	// end inline asm
	// begin inline asm
	{add.f16 %rs5377,%rs5371,%rs5374;
}
	// end inline asm
	ld.shared.u16 	%rs5381, [%r319+4192];
	ld.shared.u16 	%rs8723, [%r338+6144];
	// begin inline asm
	{mul.f16 %rs5380,%rs5381,%rs8723;
}
	// end inline asm
	// begin inline asm
	{add.f16 %rs5383,%rs5377,%rs5380;
}
	// end inline asm
	ld.shared.u16 	%rs5387, [%r319+4194];
	ld.shared.u16 	%rs8722, [%r338+6272];
	// begin inline asm
	{mul.f16 %rs5386,%rs5387,%rs8722;
}
	// end inline asm
	// begin inline asm
	{add.f16 %rs5389,%rs5383,%rs5386;
}
	// end inline asm
	ld.shared.u16 	%rs5393, [%r319+4196];
	ld.shared.u16 	%rs8721, [%r338+6400];
	// begin inline asm
	{mul.f16 %rs5392,%rs5393,%rs8721;
}
	// end inline asm
	// begin inline asm
	{add.f16 %rs5395,%rs5389,%rs5392;
}
	// end inline asm
	ld.shared.u16 	%rs5399, [%r319+4198];
	ld.shared.u16 	%rs8720, [%r338+6528];
	// begin inline asm
	{mul.f16 %rs5398,%rs5399,%rs8720;
}
	// end inline asm
	// begin inline asm
	{add.f16 %rs5401,%rs5395,%rs5398;
}
	// end inline asm
	ld.shared.u16 	%rs5405, [%r319+4200];
	ld.shared.u16 	%rs8719, [%r338+6656];
	// begin inline asm
	{mul.f16 %rs5404,%rs5405,%rs8719;
}
	// end inline asm
	// begin inline asm
	{add.f16 %rs5407,%rs5401,%rs5404;
}
	// end inline asm
	ld.shared.u16 	%rs5411, [%r319+4202];
	ld.shared.u16 	%rs8718, [%r338+6784];
	// begin inline asm
	{mul.f16 %rs5410,%rs5411,%rs8718;
}
	// end inline asm
	// begin inline asm
	{add.f16 %rs5413,%rs5407,%rs5410;
}
	// end inline asm
	ld.shared.u16 	%rs5417, [%r319+4204];
	ld.shared.u16 	%rs8717, [%r338+6912];
	// begin inline asm
	{mul.f16 %rs5416,%rs5417,%rs8717;
}
	// end inline asm
	// begin inline asm
	{add.f16 %rs5419,%rs5413,%rs5416;
}
	// end inline asm
	ld.shared.u16 	%rs5423, [%r319+4206];
	ld.shared.u16 	%rs8716, [%r338+7040];
	// begin inline asm
	{mul.f16 %rs5422,%rs5423,%rs8716;
}
	// end inline asm
	// begin inline asm
	{add.f16 %rs5425,%rs5419,%rs5422;
}
	// end inline asm
	ld.shared.u16 	%rs5429, [%r319+4208];
	ld.shared.u16 	%rs8715, [%r338+7168];
	// begin inline asm
	{mul.f16 %rs5428,%rs5429,%rs8715;
}
	// end inline asm
	// begin inline asm
	{add.f16 %rs5431,%rs5425,%rs5428;
}
	// end inline asm
	ld.shared.u16 	%rs5435, [%r319+4210];
	ld.shared.u16 	%rs8714, [%r338+7296];
	// begin inline asm
	{mul.f16 %rs5434,%rs5435,%rs8714;
}
	// end inline asm
	// begin inline asm
	{add.f16 %rs5437,%rs5431,%rs5434;
}
	// end inline asm
	ld.shared.u16 	%rs5441, [%r319+4212];
	ld.shared.u16 	%rs8713, [%r338+7424];
	// begin inline asm
	{mul.f16 %rs5440,%rs5441,%rs8713;
}
	// end inline asm
	// begin inline asm
	{add.f16 %rs5443,%rs5437,%rs5440;
}
	// end inline asm
	ld.shared.u16 	%rs5447, [%r319+4214];
	ld.shared.u16 	%rs8712, [%r338+7552];
	// begin inline asm
	{mul.f16 %rs5446,%rs5447,%rs8712;
}
	// end inline asm
	// begin inline asm
	{add.f16 %rs5449,%rs5443,%rs5446;
}
	// end inline asm
	ld.shared.u16 	%rs5453, [%r319+4216];
	ld.shared.u16 	%rs8711, [%r338+7680];
	// begin inline asm
	{mul.f16 %rs5452,%rs5453,%rs8711;
}
	// end inline asm
	// begin inline asm
	{add.f16 %rs5455,%rs5449,%rs5452;
}
	// end inline asm
	ld.shared.u16 	%rs5459, [%r319+4218];
	ld.shared.u16 	%rs8710, [%r338+7808];
	// begin inline asm
	{mul.f16 %rs5458,%rs5459,%rs8710;
}
	// end inline asm
	// begin inline asm
	{add.f16 %rs5461,%rs5455,%rs5458;
}
	// end inline asm
	ld.shared.u16 	%rs5465, [%r319+4220];
	ld.shared.u16 	%rs8709, [%r338+7936];
	// begin inline asm
	{mul.f16 %rs5464,%rs5465,%rs8709;
}
	// end inline asm
	// begin inline asm
	{add.f16 %rs5467,%rs5461,%rs5464;
}
	// end inline asm
	ld.shared.u16 	%rs5471, [%r319+4222];
	ld.shared.u16 	%rs8708, [%r338+8064];
	// begin inline asm
	{mul.f16 %rs5470,%rs5471,%rs8708;
}
	// end inline asm
	// begin inline asm
	{add.f16 %rs5473,%rs5467,%rs5470;
}
	// end inline asm
	st.local.u16 	[%rd152+64], %rs5473;
	@%p112 bra 	$L__BB0_91;
	mov.u64 	%rd153, $str$3;
	cvta.global.u64 	%rd154, %rd153;
	mov.u64 	%rd155, $str$1;
	cvta.global.u64 	%rd156, %rd155;
	mov.u64 	%rd157, __unnamed_1;
	cvta.global.u64 	%rd158, %rd157;
	{ // callseq 11, 0
	.param .b64 param0;
	st.param.b64 	[param0], %rd154;
	.param .b64 param1;
	st.param.b64 	[param1], %rd156;
	.param .b32 param2;
	st.param.b32 	[param2], 111;
	.param .b64 param3;
	st.param.b64 	[param3], %rd158;
	.param .b64 param4;
	st.param.b64 	[param4], 1;
	call.uni 
	__assertfail, 
	(
	param0, 
	param1, 
	param2, 
	param3, 
	param4
	);
	} // callseq 11
	mov.u32 	%r339, %ntid.x;
	mov.u32 	%r340, %tid.y;
	mov.u32 	%r341, %tid.x;
	mad.lo.s32 	%r342, %r339, %r340, %r341;
	shr.u32 	%r343, %r342, 1;
	and.b32  	%r344, %r343, 48;
	and.b32  	%r345, %r341, 15;
	or.b32  	%r346, %r344, %r345;
	shl.b32 	%r347, %r346, 1;
	mov.u32 	%r348, _ZZ4mm16P6__halfS0_S0_iiiE8B_shared;
	add.s32 	%r349, %r348, %r347;
	ld.shared.u16 	%rs8771, [%r349];
	ld.shared.u16 	%rs8770, [%r349+128];
	ld.shared.u16 	%rs8769, [%r349+256];
	ld.shared.u16 	%rs8768, [%r349+384];
	ld.shared.u16 	%rs8767, [%r349+512];
	ld.shared.u16 	%rs8766, [%r349+640];
	ld.shared.u16 	%rs8765, [%r349+768];
	ld.shared.u16 	%rs8764, [%r349+896];
	ld.shared.u16 	%rs8763, [%r349+1024];
	ld.shared.u16 	%rs8762, [%r349+1152];
	ld.shared.u16 	%rs8761, [%r349+1280];
	ld.shared.u16 	%rs8760, [%r349+1408];
	ld.shared.u16 	%rs8759, [%r349+1536];
	ld.shared.u16 	%rs8758, [%r349+1664];
	ld.shared.u16 	%rs8757, [%r349+1792];
	ld.shared.u16 	%rs8756, [%r349+1920];
	ld.shared.u16 	%rs8755, [%r349+2048];
	ld.shared.u16 	%rs8754, [%r349+2176];
	ld.shared.u16 	%rs8753, [%r349+2304];
	ld.shared.u16 	%rs8752, [%r349+2432];
	ld.shared.u16 	%rs8751, [%r349+2560];
	ld.shared.u16 	%rs8750, [%r349+2688];
	ld.shared.u16 	%rs8749, [%r349+2816];
	ld.shared.u16 	%rs8748, [%r349+2944];
	ld.shared.u16 	%rs8747, [%r349+3072];
	ld.shared.u16 	%rs8746, [%r349+3200];
	ld.shared.u16 	%rs8745, [%r349+3328];
	ld.shared.u16 	%rs8744, [%r349+3456];
	ld.shared.u16 	%rs8743, [%r349+3584];
	ld.shared.u16 	%rs8742, [%r349+3712];
	ld.shared.u16 	%rs8741, [%r349+3840];
	ld.shared.u16 	%rs8740, [%r349+3968];
	ld.shared.u16 	%rs8739, [%r349+4096];
	ld.shared.u16 	%rs8738, [%r349+4224];
	ld.shared.u16 	%rs8737, [%r349+4352];
	ld.shared.u16 	%rs8736, [%r349+4480];
	ld.shared.u16 	%rs8735, [%r349+4608];
	ld.shared.u16 	%rs8734, [%r349+4736];
	ld.shared.u16 	%rs8733, [%r349+4864];
	ld.shared.u16 	%rs8732, [%r349+4992];
	ld.shared.u16 	%rs8731, [%r349+5120];
	ld.shared.u16 	%rs8730, [%r349+5248];
	ld.shared.u16 	%rs8729, [%r349+5376];
	ld.shared.u16 	%rs8728, [%r349+5504];
	ld.shared.u16 	%rs8727, [%r349+5632];
	ld.shared.u16 	%rs8726, [%r349+5760];
	ld.shared.u16 	%rs8725, [%r349+5888];
	ld.shared.u16 	%rs8724, [%r349+6016];
	ld.shared.u16 	%rs8723, [%r349+6144];
	ld.shared.u16 	%rs8722, [%r349+6272];
	ld.shared.u16 	%rs8721, [%r349+6400];
	ld.shared.u16 	%rs8720, [%r349+6528];
	ld.shared.u16 	%rs8719, [%r349+6656];
	ld.shared.u16 	%rs8718, [%r349+6784];
	ld.shared.u16 	%rs8717, [%r349+6912];
	ld.shared.u16 	%rs8716, [%r349+7040];
	ld.shared.u16 	%rs8715, [%r349+7168];
	ld.shared.u16 	%rs8714, [%r349+7296];
	ld.shared.u16 	%rs8713, [%r349+7424];
	ld.shared.u16 	%rs8712, [%r349+7552];
	ld.shared.u16 	%rs8711, [%r349+7680];
	ld.shared.u16 	%rs8710, [%r349+7808];
	ld.shared.u16 	%rs8709, [%r349+7936];
	ld.shared.u16 	%rs8708, [%r349+8064];
$L__BB0_91:
	mov.u32 	%r350, %ntid.x;
	mov.u32 	%r351, %tid.y;
	mov.u32 	%r352, %tid.x;
	mad.lo.s32 	%r353, %r350, %r351, %r352;
	shr.u32 	%r354, %r353, 3;
	and.b32  	%r355, %r354, 524272;
	and.b32  	%r356, %r351, 1;
	or.b32  	%r357, %r355, %r356;
	setp.lt.u32 	%p113, %r357, 28;
	shr.u32 	%r358, %r353, 1;
	and.b32  	%r359, %r358, 48;
	and.b32  	%r360, %r352, 15;
	or.b32  	%r361, %r359, %r360;
	mul.wide.u32 	%rd159, %r361, 2;
	add.s64 	%rd160, %rd1, %rd159;
	or.b32  	%r362, %r357, 8;
	mul.wide.u32 	%rd161, %r362, 2;
	add.s64 	%rd162, %rd160, %rd161;
	ld.local.u16 	%rs5480, [%rd162+68];
	shl.b32 	%r363, %r357, 7;
	mov.u32 	%r364, _ZZ4mm16P6__halfS0_S0_iiiE8A_shared;
	add.s32 	%r365, %r364, %r363;
	ld.shared.u16 	%rs5477, [%r365+4352];
	// begin inline asm
	{mul.f16 %rs5476,%rs5477,%rs8771;
}
	// end inline asm
	// begin inline asm
	{add.f16 %rs5479,%rs5480,%rs5476;
}
	// end inline asm
	ld.shared.u16 	%rs5483, [%r365+4354];
	// begin inline asm
	{mul.f16 %rs5482,%rs5483,%rs8770;
}
	// end inline asm
	// begin inline asm
	{add.f16 %rs5485,%rs5479,%rs5482;
}
	// end inline asm
	ld.shared.u16 	%rs5489, [%r365+4356];
	// begin inline asm
	{mul.f16 %rs5488,%rs5489,%rs8769;
}
	// end inline asm
	// begin inline asm
	{add.f16 %rs5491,%rs5485,%rs5488;
}
	// end inline asm
	ld.shared.u16 	%rs5495, [%r365+4358];
	// begin inline asm
	{mul.f16 %rs5494,%rs5495,%rs8768;
}
	// end inline asm
	// begin inline asm
	{add.f16 %rs5497,%rs5491,%rs5494;
}
	// end inline asm
	ld.shared.u16 	%rs5501, [%r365+4360];
	// begin inline asm
	{mul.f16 %rs5500,%rs5501,%rs8767;
}
	// end inline asm
	// begin inline asm
	{add.f16 %rs5503,%rs5497,%rs5500;
}
	// end inline asm
	ld.shared.u16 	%rs5507, [%r365+4362];
	// begin inline asm
	{mul.f16 %rs5506,%rs5507,%rs8766;
}
	// end inline asm
	// begin inline asm
	{add.f16 %rs5509,%rs5503,%rs5506;
}
	// end inline asm
	ld.shared.u16 	%rs5513, [%r365+4364];
	// begin inline asm
	{mul.f16 %rs5512,%rs5513,%rs8765;
}
	// end inline asm
	// begin inline asm
	{add.f16 %rs5515,%rs5509,%rs5512;
}
	// end inline asm
	ld.shared.u16 	%rs5519, [%r365+4366];
	// begin inline asm
	{mul.f16 %rs5518,%rs5519,%rs8764;
}
	// end inline asm
	// begin inline asm
	{add.f16 %rs5521,%rs5515,%rs5518;
}
	// end inline asm
	ld.shared.u16 	%rs5525, [%r365+4368];
	// begin inline asm
	{mul.f16 %rs5524,%rs5525,%rs8763;
}
	// end inline asm
	// begin inline asm
	{add.f16 %rs5527,%rs5521,%rs5524;
}
	// end inline asm
	ld.shared.u16 	%rs5531, [%r365+4370];
	// begin inline asm
	{mul.f16 %rs5530,%rs5531,%rs8762;
}
	// end inline asm
	// begin inline asm
	{add.f16 %rs5533,%rs5527,%rs5530;
}
	// end inline asm
	ld.shared.u16 	%rs5537, [%r365+4372];
	// begin inline asm
	{mul.f16 %rs5536,%rs5537,%rs8761;
}
	// end inline asm
	// begin inline asm
	{add.f16 %rs5539,%rs5533,%rs5536;
}
	// end inline asm
	ld.shared.u16 	%rs5543, [%r365+4374];
	// begin inline asm
	{mul.f16 %rs5542,%rs5543,%rs8760;
}
	// end inline asm
	// begin inline asm
	{add.f16 %rs5545,%rs5539,%rs5542;
}
	// end inline asm
	ld.shared.u16 	%rs5549, [%r365+4376];
	// begin inline asm
	{mul.f16 %rs5548,%rs5549,%rs8759;
}
	// end inline asm
	// begin inline asm
	{add.f16 %rs5551,%rs5545,%rs5548;
}
	// end inline asm
	ld.shared.u16 	%rs5555, [%r365+4378];
	// begin inline asm
	{mul.f16 %rs5554,%rs5555,%rs8758;
}
	// end inline asm
	// begin inline asm
	{add.f16 %rs5557,%rs5551,%rs5554;
}
	// end inline asm
	ld.shared.u16 	%rs5561, [%r365+4380];
	// begin inline asm
	{mul.f16 %rs5560,%rs5561,%rs8757;
}
	// end inline asm
	// begin inline asm
	{add.f16 %rs5563,%rs5557,%rs5560;
}
	// end inline asm
	ld.shared.u16 	%rs5567, [%r365+4382];
	// begin inline asm
	{mul.f16 %rs5566,%rs5567,%rs8756;
}
	// end inline asm
	// begin inline asm
	{add.f16 %rs5569,%rs5563,%rs5566;
}
	// end inline asm
	ld.shared.u16 	%rs5573, [%r365+4384];
	// begin inline asm
	{mul.f16 %rs5572,%rs5573,%rs8755;
}
	// end inline asm
	// begin inline asm
	{add.f16 %rs5575,%rs5569,%rs5572;
}
	// end inline asm
	ld.shared.u16 	%rs5579, [%r365+4386];
	// begin inline asm
	{mul.f16 %rs5578,%rs5579,%rs8754;
}
	// end inline asm
	// begin inline asm
	{add.f16 %rs5581,%rs5575,%rs5578;
}
	// end inline asm
	ld.shared.u16 	%rs5585, [%r365+4388];
	// begin inline asm
	{mul.f16 %rs5584,%rs5585,%rs8753;
}
	// end inline asm
	// begin inline asm
	{add.f16 %rs5587,%rs5581,%rs5584;
}
	// end inline asm
	ld.shared.u16 	%rs5591, [%r365+4390];
	// begin inline asm
	{mul.f16 %rs5590,%rs5591,%rs8752;
}
	// end inline asm
	// begin inline asm
	{add.f16 %rs5593,%rs5587,%rs5590;
}
	// end inline asm
	ld.shared.u16 	%rs5597, [%r365+4392];
	// begin inline asm
	{mul.f16 %rs5596,%rs5597,%rs8751;
}
	// end inline asm
	// begin inline asm
	{add.f16 %rs5599,%rs5593,%rs5596;
}
	// end inline asm
	ld.shared.u16 	%rs5603, [%r365+4394];
	// begin inline asm
	{mul.f16 %rs5602,%rs5603,%rs8750;
}
	// end inline asm
	// begin inline asm
	{add.f16 %rs5605,%rs5599,%rs5602;
}
	// end inline asm
	ld.shared.u16 	%rs5609, [%r365+4396];
	// begin inline asm
	{mul.f16 %rs5608,%rs5609,%rs8749;
}
	// end inline asm
	// begin inline asm
	{add.f16 %rs5611,%rs5605,%rs5608;
}
	// end inline asm
	ld.shared.u16 	%rs5615, [%r365+4398];
	// begin inline asm
	{mul.f16 %rs5614,%rs5615,%rs8748;
}
	// end inline asm
	// begin inline asm
	{add.f16 %rs5617,%rs5611,%rs5614;
}
	// end inline asm
	ld.shared.u16 	%rs5621, [%r365+4400];
	// begin inline asm
	{mul.f16 %rs5620,%rs5621,%rs8747;
}
	// end inline asm
	// begin inline asm
	{add.f16 %rs5623,%rs5617,%rs5620;
}
	// end inline asm
	ld.shared.u16 	%rs5627, [%r365+4402];
	// begin inline asm
	{mul.f16 %rs5626,%rs5627,%rs8746;
}
	// end inline asm
	// begin inline asm
	{add.f16 %rs5629,%rs5623,%rs5626;
}
	// end inline asm
	ld.shared.u16 	%rs5633, [%r365+4404];
	// begin inline asm
	{mul.f16 %rs5632,%rs5633,%rs8745;
}
	// end inline asm
	// begin inline asm
	{add.f16 %rs5635,%rs5629,%rs5632;
}
	// end inline asm
	ld.shared.u16 	%rs5639, [%r365+4406];
	// begin inline asm
	{mul.f16 %rs5638,%rs5639,%rs8744;
}
	// end inline asm
	// begin inline asm
	{add.f16 %rs5641,%rs5635,%rs5638;
}
	// end inline asm
	ld.shared.u16 	%rs5645, [%r365+4408];
	// begin inline asm
	{mul.f16 %rs5644,%rs5645,%rs8743;
}
	// end inline asm
	// begin inline asm
	{add.f16 %rs5647,%rs5641,%rs5644;
}
	// end inline asm
	ld.shared.u16 	%rs5651, [%r365+4410];
	// begin inline asm
	{mul.f16 %rs5650,%rs5651,%rs8742;
}
	// end inline asm
	// begin inline asm
	{add.f16 %rs5653,%rs5647,%rs5650;
}
	// end inline asm
	ld.shared.u16 	%rs5657, [%r365+4412];
	// begin inline asm
	{mul.f16 %rs5656,%rs5657,%rs8741;
}
	// end inline asm
	// begin inline asm
	{add.f16 %rs5659,%rs5653,%rs5656;
}
	// end inline asm
	ld.shared.u16 	%rs5663, [%r365+4414];
	// begin inline asm
	{mul.f16 %rs5662,%rs5663,%rs8740;
}
	// end inline asm
	// begin inline asm
	{add.f16 %rs5665,%rs5659,%rs5662;
}
	// end inline asm
	ld.shared.u16 	%rs5669, [%r365+4416];
	// begin inline asm
	{mul.f16 %rs5668,%rs5669,%rs8739;
}
	// end inline asm
	// begin inline asm
	{add.f16 %rs5671,%rs5665,%rs5668;
}
	// end inline asm
	ld.shared.u16 	%rs5675, [%r365+4418];
	// begin inline asm
	{mul.f16 %rs5674,%rs5675,%rs8738;
}
	// end inline asm
	// begin inline asm
	{add.f16 %rs5677,%rs5671,%rs5674;
}
	// end inline asm
	ld.shared.u16 	%rs5681, [%r365+4420];
	// begin inline asm
	{mul.f16 %rs5680,%rs5681,%rs8737;
}
	// end inline asm
	// begin inline asm
	{add.f16 %rs5683,%rs5677,%rs5680;
}
	// end inline asm
	ld.shared.u16 	%rs5687, [%r365+4422];
	// begin inline asm
	{mul.f16 %rs5686,%rs5687,%rs8736;
}
	// end inline asm
	// begin inline asm
	{add.f16 %rs5689,%rs5683,%rs5686;
}
	// end inline asm
	ld.shared.u16 	%rs5693, [%r365+4424];
	// begin inline asm
	{mul.f16 %rs5692,%rs5693,%rs8735;
}
	// end inline asm
	// begin inline asm
	{add.f16 %rs5695,%rs5689,%rs5692;
}
	// end inline asm
	ld.shared.u16 	%rs5699, [%r365+4426];
	// begin inline asm
	{mul.f16 %rs5698,%rs5699,%rs8734;
}
	// end inline asm
	// begin inline asm
	{add.f16 %rs5701,%rs5695,%rs5698;
}
	// end inline asm
	ld.shared.u16 	%rs5705, [%r365+4428];
	// begin inline asm
	{mul.f16 %rs5704,%rs5705,%rs8733;
}
	// end inline asm
	// begin inline asm
	{add.f16 %rs5707,%rs5701,%rs5704;
}
	// end inline asm
	ld.shared.u16 	%rs5711, [%r365+4430];
	// begin inline asm
	{mul.f16 %rs5710,%rs5711,%rs8732;
}
	// end inline asm
	// begin inline asm
	{add.f16 %rs5713,%rs5707,%rs5710;
}
	// end inline asm
	ld.shared.u16 	%rs5717, [%r365+4432];
	// begin inline asm
	{mul.f16 %rs5716,%rs5717,%rs8731;
}
	// end inline asm
	// begin inline asm
	{add.f16 %rs5719,%rs5713,%rs5716;
}
	// end inline asm
	ld.shared.u16 	%rs5723, [%r365+4434];
	// begin inline asm
	{mul.f16 %rs5722,%rs5723,%rs8730;
}
	// end inline asm
	// begin inline asm
	{add.f16 %rs5725,%rs5719,%rs5722;
}
	// end inline asm
	ld.shared.u16 	%rs5729, [%r365+4436];
	// begin inline asm
	{mul.f16 %rs5728,%rs5729,%rs8729;
}
	// end inline asm
	// begin inline asm
	{add.f16 %rs5731,%rs5725,%rs5728;
}
	// end inline asm
	ld.shared.u16 	%rs5735, [%r365+4438];
	// begin inline asm
	{mul.f16 %rs5734,%rs5735,%rs8728;
}
	// end inline asm
	// begin inline asm
	{add.f16 %rs5737,%rs5731,%rs5734;
}
	// end inline asm
	ld.shared.u16 	%rs5741, [%r365+4440];
	// begin inline asm
	{mul.f16 %rs5740,%rs5741,%rs8727;
}
	// end inline asm
	// begin inline asm
	{add.f16 %rs5743,%rs5737,%rs5740;
}
	// end inline asm
	ld.shared.u16 	%rs5747, [%r365+4442];
	// begin inline asm
	{mul.f16 %rs5746,%rs5747,%rs8726;
}
	// end inline asm
	// begin inline asm
	{add.f16 %rs5749,%rs5743,%rs5746;
}
	// end inline asm
	ld.shared.u16 	%rs5753, [%r365+4444];
	// begin inline asm
	{mul.f16 %rs5752,%rs5753,%rs8725;
}
	// end inline asm
	// begin inline asm
	{add.f16 %rs5755,%rs5749,%rs5752;
}
	// end inline asm
	ld.shared.u16 	%rs5759, [%r365+4446];
	// begin inline asm
	{mul.f16 %rs5758,%rs5759,%rs8724;
}
	// end inline asm
	// begin inline asm
	{add.f16 %rs5761,%rs5755,%rs5758;
}
	// end inline asm
	ld.shared.u16 	%rs5765, [%r365+4448];
	// begin inline asm
	{mul.f16 %rs5764,%rs5765,%rs8723;
}
	// end inline asm
	// begin inline asm
	{add.f16 %rs5767,%rs5761,%rs5764;
}
	// end inline asm
	ld.shared.u16 	%rs5771, [%r365+4450];
	// begin inline asm
	{mul.f16 %rs5770,%rs5771,%rs8722;
}
	// end inline asm
	// begin inline asm
	{add.f16 %rs5773,%rs5767,%rs5770;
}
	// end inline asm
	ld.shared.u16 	%rs5777, [%r365+4452];
	// begin inline asm
	{mul.f16 %rs5776,%rs5777,%rs8721;
}
	// end inline asm
	// begin inline asm
	{add.f16 %rs5779,%rs5773,%rs5776;
}
	// end inline asm
	ld.shared.u16 	%rs5783, [%r365+4454];
	// begin inline asm
	{mul.f16 %rs5782,%rs5783,%rs8720;
}
	// end inline asm
	// begin inline asm
	{add.f16 %rs5785,%rs5779,%rs5782;
}
	// end inline asm
	ld.shared.u16 	%rs5789, [%r365+4456];
	// begin inline asm
	{mul.f16 %rs5788,%rs5789,%rs8719;
}
	// end inline asm
	// begin inline asm
	{add.f16 %rs5791,%rs5785,%rs5788;
}
	// end inline asm
	ld.shared.u16 	%rs5795, [%r365+4458];
	// begin inline asm
	{mul.f16 %rs5794,%rs5795,%rs8718;
}
	// end inline asm
	// begin inline asm
	{add.f16 %rs5797,%rs5791,%rs5794;
}
	// end inline asm
	ld.shared.u16 	%rs5801, [%r365+4460];
	// begin inline asm
	{mul.f16 %rs5800,%rs5801,%rs8717;
}
	// end inline asm
	// begin inline asm
	{add.f16 %rs5803,%rs5797,%rs5800;
}
	// end inline asm
	ld.shared.u16 	%rs5807, [%r365+4462];
	// begin inline asm
	{mul.f16 %rs5806,%rs5807,%rs8716;
}
	// end inline asm
	// begin inline asm
	{add.f16 %rs5809,%rs5803,%rs5806;
}
	// end inline asm
	ld.shared.u16 	%rs5813, [%r365+4464];
	// begin inline asm
	{mul.f16 %rs5812,%rs5813,%rs8715;
}
	// end inline asm
	// begin inline asm
	{add.f16 %rs5815,%rs5809,%rs5812;
}
	// end inline asm
	ld.shared.u16 	%rs5819, [%r365+4466];
	// begin inline asm
	{mul.f16 %rs5818,%rs5819,%rs8714;
}
	// end inline asm
	// begin inline asm
	{add.f16 %rs5821,%rs5815,%rs5818;
}
	// end inline asm
	ld.shared.u16 	%rs5825, [%r365+4468];
	// begin inline asm
	{mul.f16 %rs5824,%rs5825,%rs8713;
}
	// end inline asm
	// begin inline asm
	{add.f16 %rs5827,%rs5821,%rs5824;
}
	// end inline asm
	ld.shared.u16 	%rs5831, [%r365+4470];
	// begin inline asm
	{mul.f16 %rs5830,%rs5831,%rs8712;
}
	// end inline asm
	// begin inline asm
	{add.f16 %rs5833,%rs5827,%rs5830;
}
	// end inline asm
	ld.shared.u16 	%rs5837, [%r365+4472];
	// begin inline asm
	{mul.f16 %rs5836,%rs5837,%rs8711;
}
	// end inline asm
	// begin inline asm
	{add.f16 %rs5839,%rs5833,%rs5836;
}
	// end inline asm
	ld.shared.u16 	%rs5843, [%r365+4474];
	// begin inline asm
	{mul.f16 %rs5842,%rs5843,%rs8710;
}
	// end inline asm
	// begin inline asm
	{add.f16 %rs5845,%rs5839,%rs5842;
}
	// end inline asm
	ld.shared.u16 	%rs5849, [%r365+4476];
	// begin inline asm
	{mul.f16 %rs5848,%rs5849,%rs8709;
}
	// end inline asm
	// begin inline asm
	{add.f16 %rs5851,%rs5845,%rs5848;
}
	// end inline asm
	ld.shared.u16 	%rs5855, [%r365+4478];
	// begin inline asm
	{mul.f16 %rs5854,%rs5855,%rs8708;
}
	// end inline asm
	// begin inline asm
	{add.f16 %rs5857,%rs5851,%rs5854;
}
	// end inline asm
	st.local.u16 	[%rd162+68], %rs5857;
	@%p113 bra 	$L__BB0_93;
	mov.u64 	%rd163, $str$3;
	cvta.global.u64 	%rd164, %rd163;
	mov.u64 	%rd165, $str$1;
	cvta.global.u64 	%rd166, %rd165;
	mov.u64 	%rd167, __unnamed_1;
	cvta.global.u64 	%rd168, %rd167;
	{ // callseq 12, 0
	.param .b64 param0;
	st.param.b64 	[param0], %rd164;
	.param .b64 param1;
	st.param.b64 	[param1], %rd166;
	.param .b32 param2;
	st.param.b32 	[param2], 111;
	.param .b64 param3;
	st.param.b64 	[param3], %rd168;
	.param .b64 param4;
	st.param.b64 	[param4], 1;
	call.uni 
	__assertfail, 
	(
	param0, 
	param1, 
	param2, 
	param3, 
	param4
	);
	} // callseq 12
	mov.u32 	%r366, %ntid.x;
	mov.u32 	%r367, %tid.y;
	mov.u32 	%r368, %tid.x;
	mad.lo.s32 	%r369, %r366, %r367, %r368;
	shr.u32 	%r370, %r369, 1;
	and.b32  	%r371, %r370, 48;
	and.b32  	%r372, %r368, 15;
	or.b32  	%r373, %r371, %r372;
	shl.b32 	%r374, %r373, 1;
	mov.u32 	%r375, _ZZ4mm16P6__halfS0_S0_iiiE8B_shared;
	add.s32 	%r376, %r375, %r374;
	ld.shared.u16 	%rs8771, [%r376];
	ld.shared.u16 	%rs8770, [%r376+128];
	ld.shared.u16 	%rs8769, [%r376+256];
	ld.shared.u16 	%rs8768, [%r376+384];
	ld.shared.u16 	%rs8767, [%r376+512];
	ld.shared.u16 	%rs8766, [%r376+640];
	ld.shared.u16 	%rs8765, [%r376+768];
	ld.shared.u16 	%rs8764, [%r376+896];
	ld.shared.u16 	%rs8763, [%r376+1024];
	ld.shared.u16 	%rs8762, [%r376+1152];
	ld.shared.u16 	%rs8761, [%r376+1280];
	ld.shared.u16 	%rs8760, [%r376+1408];
	ld.shared.u16 	%rs8759, [%r376+1536];
	ld.shared.u16 	%rs8758, [%r376+1664];
	ld.shared.u16 	%rs8757, [%r376+1792];
	ld.shared.u16 	%rs8756, [%r376+1920];
	ld.shared.u16 	%rs8755, [%r376+2048];
	ld.shared.u16 	%rs8754, [%r376+2176];
	ld.shared.u16 	%rs8753, [%r376+2304];
	ld.shared.u16 	%rs8752, [%r376+2432];
	ld.shared.u16 	%rs8751, [%r376+2560];
	ld.shared.u16 	%rs8750, [%r376+2688];
	ld.shared.u16 	%rs8749, [%r376+2816];
	ld.shared.u16 	%rs8748, [%r376+2944];
	ld.shared.u16 	%rs8747, [%r376+3072];
	ld.shared.u16 	%rs8746, [%r376+3200];
	ld.shared.u16 	%rs8745, [%r376+3328];
	ld.shared.u16 	%rs8744, [%r376+3456];
	ld.shared.u16 	%rs8743, [%r376+3584];
	ld.shared.u16 	%rs8742, [%r376+3712];
	ld.shared.u16 	%rs8741, [%r376+3840];
	ld.shared.u16 	%rs8740, [%r376+3968];
	ld.shared.u16 	%rs8739, [%r376+4096];
	ld.shared.u16 	%rs8738, [%r376+4224];
	ld.shared.u16 	%rs8737, [%r376+4352];
	ld.shared.u16 	%rs8736, [%r376+4480];
	ld.shared.u16 	%rs8735, [%r376+4608];
	ld.shared.u16 	%rs8734, [%r376+4736];
	ld.shared.u16 	%rs8733, [%r376+4864];
	ld.shared.u16 	%rs8732, [%r376+4992];
	ld.shared.u16 	%rs8731, [%r376+5120];
	ld.shared.u16 	%rs8730, [%r376+5248];
	ld.shared.u16 	%rs8729, [%r376+5376];
	ld.shared.u16 	%rs8728, [%r376+5504];
	ld.shared.u16 	%rs8727, [%r376+5632];
	ld.shared.u16 	%rs8726, [%r376+5760];
	ld.shared.u16 	%rs8725, [%r376+5888];
	ld.shared.u16 	%rs8724, [%r376+6016];
	ld.shared.u16 	%rs8723, [%r376+6144];
	ld.shared.u16 	%rs8722, [%r376+6272];
	ld.shared.u16 	%rs8721, [%r376+6400];
	ld.shared.u16 	%rs8720, [%r376+6528];
	ld.shared.u16 	%rs8719, [%r376+6656];
	ld.shared.u16 	%rs8718, [%r376+6784];
	ld.shared.u16 	%rs8717, [%r376+6912];
	ld.shared.u16 	%rs8716, [%r376+7040];
	ld.shared.u16 	%rs8715, [%r376+7168];
	ld.shared.u16 	%rs8714, [%r376+7296];
	ld.shared.u16 	%rs8713, [%r376+7424];
	ld.shared.u16 	%rs8712, [%r376+7552];
	ld.shared.u16 	%rs8711, [%r376+7680];
	ld.shared.u16 	%rs8710, [%r376+7808];
	ld.shared.u16 	%rs8709, [%r376+7936];
	ld.shared.u16 	%rs8708, [%r376+8064];
$L__BB0_93:
	mov.u32 	%r377, %ntid.x;
	mov.u32 	%r378, %tid.y;
	mov.u32 	%r379, %tid.x;
	mad.lo.s32 	%r380, %r377, %r378, %r379;
	shr.u32 	%r381, %r380, 3;
	and.b32  	%r382, %r381, 524272;
	and.b32  	%r383, %r378, 1;
	or.b32  	%r384, %r382, %r383;
	setp.lt.u32 	%p114, %r384, 26;
	shr.u32 	%r385, %r380, 1;
	and.b32  	%r386, %r385, 48;
	and.b32  	%r387, %r379, 15;
	or.b32  	%r388, %r386, %r387;
	mul.wide.u32 	%rd169, %r388, 2;
	add.s64 	%rd170, %rd1, %rd169;
	or.b32  	%r389, %r384, 8;
	mul.wide.u32 	%rd171, %r389, 2;
	add.s64 	%rd172, %rd170, %rd171;
	ld.local.u16 	%rs5864, [%rd172+72];
	shl.b32 	%r390, %r384, 7;
	mov.u32 	%r391, _ZZ4mm16P6__halfS0_S0_iiiE8A_shared;
	add.s32 	%r392, %r391, %r390;
	ld.shared.u16 	%rs5861, [%r392+4608];
	// begin inline asm
	{mul.f16 %rs5860,%rs5861,%rs8771;
}
	// end inline asm
	// begin inline asm
	{add.f16 %rs5863,%rs5864,%rs5860;
}
	// end inline asm
	ld.shared.u16 	%rs5867, [%r392+4610];
	// begin inline asm
	{mul.f16 %rs5866,%rs5867,%rs8770;
}
	// end inline asm
	// begin inline asm
	{add.f16 %rs5869,%rs5863,%rs5866;
}
	// end inline asm
	ld.shared.u16 	%rs5873, [%r392+4612];
	// begin inline asm
	{mul.f16 %rs5872,%rs5873,%rs8769;
}
	// end inline asm
	// begin inline asm
	{add.f16 %rs5875,%rs5869,%rs5872;
}
	// end inline asm
	ld.shared.u16 	%rs5879, [%r392+4614];
	// begin inline asm
	{mul.f16 %rs5878,%rs5879,%rs8768;
}
	// end inline asm
	// begin inline asm
	{add.f16 %rs5881,%rs5875,%rs5878;
}
	// end inline asm
	ld.shared.u16 	%rs5885, [%r392+4616];
	// begin inline asm
	{mul.f16 %rs5884,%rs5885,%rs8767;
}
	// end inline asm
	// begin inline asm
	{add.f16 %rs5887,%rs5881,%rs5884;
}
	// end inline asm
	ld.shared.u16 	%rs5891, [%r392+4618];
	// begin inline asm
	{mul.f16 %rs5890,%rs5891,%rs8766;
}
	// end inline asm
	// begin inline asm
	{add.f16 %rs5893,%rs5887,%rs5890;
}
	// end inline asm
	ld.shared.u16 	%rs5897, [%r392+4620];
	// begin inline asm
	{mul.f16 %rs5896,%rs5897,%rs8765;
}
	// end inline asm
	// begin inline asm
	{add.f16 %rs5899,%rs5893,%rs5896;
}
	// end inline asm
	ld.shared.u16 	%rs5903, [%r392+4622];
	// begin inline asm
	{mul.f16 %rs5902,%rs5903,%rs8764;
}
	// end inline asm
	// begin inline asm
	{add.f16 %rs5905,%rs5899,%rs5902;
}
	// end inline asm
	ld.shared.u16 	%rs5909, [%r392+4624];
	// begin inline asm
	{mul.f16 %rs5908,%rs5909,%rs8763;
}
	// end inline asm
	// begin inline asm
	{add.f16 %rs5911,%rs5905,%rs5908;
}
	// end inline asm
	ld.shared.u16 	%rs5915, [%r392+4626];
	// begin inline asm
	{mul.f16 %rs5914,%rs5915,%rs8762;
}
	// end inline asm
	// begin inline asm
	{add.f16 %rs5917,%rs5911,%rs5914;
}
	// end inline asm
	ld.shared.u16 	%rs5921, [%r392+4628];
	// begin inline asm
	{mul.f16 %rs5920,%rs5921,%rs8761;
}
	// end inline asm
	// begin inline asm
	{add.f16 %rs5923,%rs5917,%rs5920;
}
	// end inline asm
	ld.shared.u16 	%rs5927, [%r392+4630];
	// begin inline asm
	{mul.f16 %rs5926,%rs5927,%rs8760;
}
	// end inline asm
	// begin inline asm
	{add.f16 %rs5929,%rs5923,%rs5926;
}
	// end inline asm
	ld.shared.u16 	%rs5933, [%r392+4632];
	// begin inline asm
	{mul.f16 %rs5932,%rs5933,%rs8759;
}
	// end inline asm
	// begin inline asm
	{add.f16 %rs5935,%rs5929,%rs5932;
}
	// end inline asm
	ld.shared.u16 	%rs5939, [%r392+4634];
	// begin inline asm
	{mul.f16 %rs5938,%rs5939,%rs8758;
}
	// end inline asm
	// begin inline asm
	{add.f16 %rs5941,%rs5935,%rs5938;
}
	// end inline asm
	ld.shared.u16 	%rs5945, [%r392+4636];
	// begin inline asm
	{mul.f16 %rs5944,%rs5945,%rs8757;
}
	// end inline asm
	// begin inline asm
	{add.f16 %rs5947,%rs5941,%rs5944;
}
	// end inline asm
	ld.shared.u16 	%rs5951, [%r392+4638];
	// begin inline asm
	{mul.f16 %rs5950,%rs5951,%rs8756;
}
	// end inline asm
	// begin inline asm
	{add.f16 %rs5953,%rs5947,%rs5950;
}
	// end inline asm
	ld.shared.u16 	%rs5957, [%r392+4640];
	// begin inline asm
	{mul.f16 %rs5956,%rs5957,%rs8755;
}
	// end inline asm
	// begin inline asm
	{add.f16 %rs5959,%rs5953,%rs5956;
}
	// end inline asm
	ld.shared.u16 	%rs5963, [%r392+4642];
	// begin inline asm
	{mul.f16 %rs5962,%rs5963,%rs8754;
}
	// end inline asm
	// begin inline asm
	{add.f16 %rs5965,%rs5959,%rs5962;
}
	// end inline asm
	ld.shared.u16 	%rs5969, [%r392+4644];
	// begin inline asm
	{mul.f16 %rs5968,%rs5969,%rs8753;
}
	// end inline asm
	// begin inline asm
	{add.f16 %rs5971,%rs5965,%rs5968;
}
	// end inline asm
	ld.shared.u16 	%rs5975, [%r392+4646];
	// begin inline asm
	{mul.f16 %rs5974,%rs5975,%rs8752;
}
	// end inline asm
	// begin inline asm
	{add.f16 %rs5977,%rs5971,%rs5974;
}
	// end inline asm
	ld.shared.u16 	%rs5981, [%r392+4648];
	// begin inline asm
	{mul.f16 %rs5980,%rs5981,%rs8751;
}
	// end inline asm
	// begin inline asm
	{add.f16 %rs5983,%rs5977,%rs5980;
}
	// end inline asm
	ld.shared.u16 	%rs5987, [%r392+4650];
	// begin inline asm
	{mul.f16 %rs5986,%rs5987,%rs8750;
}
	// end inline asm
	// begin inline asm
	{add.f16 %rs5989,%rs5983,%rs5986;
}
	// end inline asm
	ld.shared.u16 	%rs5993, [%r392+4652];
	// begin inline asm
	{mul.f16 %rs5992,%rs5993,%rs8749;
}
	// end inline asm
	// begin inline asm
	{add.f16 %rs5995,%rs5989,%rs5992;
}
	// end inline asm
	ld.shared.u16 	%rs5999, [%r392+4654];
	// begin inline asm
	{mul.f16 %rs5998,%rs5999,%rs8748;
}
	// end inline asm
	// begin inline asm
	{add.f16 %rs6001,%rs5995,%rs5998;
}
	// end inline asm
	ld.shared.u16 	%rs6005, [%r392+4656];
	// begin inline asm
	{mul.f16 %rs6004,%rs6005,%rs8747;
}
	// end inline asm
	// begin inline asm
	{add.f16 %rs6007,%rs6001,%rs6004;
}
	// end inline asm
	ld.shared.u16 	%rs6011, [%r392+4658];
	// begin inline asm
	{mul.f16 %rs6010,%rs6011,%rs8746;
}
	// end inline asm
	// begin inline asm
	{add.f16 %rs6013,%rs6007,%rs6010;
}
	// end inline asm
	ld.shared.u16 	%rs6017, [%r392+4660];
	// begin inline asm
	{mul.f16 %rs6016,%rs6017,%rs8745;
}
	// end inline asm
	// begin inline asm
	{add.f16 %rs6019,%rs6013,%rs6016;
}
	// end inline asm
	ld.shared.u16 	%rs6023, [%r392+4662];
	// begin inline asm
	{mul.f16 %rs6022,%rs6023,%rs8744;
}
	// end inline asm
	// begin inline asm
	{add.f16 %rs6025,%rs6019,%rs6022;
}
	// end inline asm
	ld.shared.u16 	%rs6029, [%r392+4664];
	// begin inline asm
	{mul.f16 %rs6028,%rs6029,%rs8743;
}
	// end inline asm
	// begin inline asm
	{add.f16 %rs6031,%rs6025,%rs6028;
}
	// end inline asm
	ld.shared.u16 	%rs6035, [%r392+4666];
	// begin inline asm
	{mul.f16 %rs6034,%rs6035,%rs8742;
}
	// end inline asm
	// begin inline asm
	{add.f16 %rs6037,%rs6031,%rs6034;
}
	// end inline asm
	ld.shared.u16 	%rs6041, [%r392+4668];
	// begin inline asm
	{mul.f16 %rs6040,%rs6041,%rs8741;
}
	// end inline asm
	// begin inline asm
	{add.f16 %rs6043,%rs6037,%rs6040;
}
	// end inline asm
	ld.shared.u16 	%rs6047, [%r392+4670];
	// begin inline asm
	{mul.f16 %rs6046,%rs6047,%rs8740;
}
	// end inline asm
	// begin inline asm
	{add.f16 %rs6049,%rs6043,%rs6046;
}
	// end inline asm
	ld.shared.u16 	%rs6053, [%r392+4672];
	// begin inline asm
	{mul.f16 %rs6052,%rs6053,%rs8739;
}
	// end inline asm
	// begin inline asm
	{add.f16 %rs6055,%rs6049,%rs6052;
}
	// end inline asm
	ld.shared.u16 	%rs6059, [%r392+4674];
	// begin inline asm
	{mul.f16 %rs6058,%rs6059,%rs8738;
}
	// end inline asm
	// begin inline asm
	{add.f16 %rs6061,%rs6055,%rs6058;
}
	// end inline asm
	ld.shared.u16 	%rs6065, [%r392+4676];
	// begin inline asm
	{mul.f16 %rs6064,%rs6065,%rs8737;
}
	// end inline asm
	// begin inline asm
	{add.f16 %rs6067,%rs6061,%rs6064;
}
	// end inline asm
	ld.shared.u16 	%rs6071, [%r392+4678];
	// begin inline asm
	{mul.f16 %rs6070,%rs6071,%rs8736;
}
	// end inline asm
	// begin inline asm
	{add.f16 %rs6073,%rs6067,%rs6070;
}
	// end inline asm
	ld.shared.u16 	%rs6077, [%r392+4680];
	// begin inline asm
	{mul.f16 %rs6076,%rs6077,%rs8735;
}
	// end inline asm
	// begin inline asm
	{add.f16 %rs6079,%rs6073,%rs6076;
}
	// end inline asm
	ld.shared.u16 	%rs6083, [%r392+4682];
	// begin inline asm
	{mul.f16 %rs6082,%rs6083,%rs8734;
}
	// end inline asm
	// begin inline asm
	{add.f16 %rs6085,%rs6079,%rs6082;
}
	// end inline asm
	ld.shared.u16 	%rs6089, [%r392+4684];
	// begin inline asm
	{mul.f16 %rs6088,%rs6089,%rs8733;
}
	// end inline asm
	// begin inline asm
	{add.f16 %rs6091,%rs6085,%rs6088;
}
	// end inline asm
	ld.shared.u16 	%rs6095, [%r392+4686];
	// begin inline asm
	{mul.f16 %rs6094,%rs6095,%rs8732;
}
	// end inline asm
	// begin inline asm
	{add.f16 %rs6097,%rs6091,%rs6094;
}
	// end inline asm
	ld.shared.u16 	%rs6101, [%r392+4688];
	// begin inline asm
	{mul.f16 %rs6100,%rs6101,%rs8731;
}
	// end inline asm
	// begin inline asm
	{add.f16 %rs6103,%rs6097,%rs6100;
}
	// end inline asm
	ld.shared.u16 	%rs6107, [%r392+4690];
	// begin inline asm
	{mul.f16 %rs6106,%rs6107,%rs8730;
}
	// end inline asm
	// begin inline asm
	{add.f16 %rs6109,%rs6103,%rs6106;
}
	// end inline asm
	ld.shared.u16 	%rs6113, [%r392+4692];
	// begin inline asm
	{mul.f16 %rs6112,%rs6113,%rs8729;
}
	// end inline asm
	// begin inline asm
	{add.f16 %rs6115,%rs6109,%rs6112;
}
	// end inline asm
	ld.shared.u16 	%rs6119, [%r392+4694];
	// begin inline asm
	{mul.f16 %rs6118,%rs6119,%rs8728;
}
	// end inline asm
	// begin inline asm
	{add.f16 %rs6121,%rs6115,%rs6118;
}
	// end inline asm
	ld.shared.u16 	%rs6125, [%r392+4696];
	// begin inline asm
	{mul.f16 %rs6124,%rs6125,%rs8727;
}
	// end inline asm
	// begin inline asm
	{add.f16 %rs6127,%rs6121,%rs6124;
}
	// end inline asm
	ld.shared.u16 	%rs6131, [%r392+4698];
	// begin inline asm
	{mul.f16 %rs6130,%rs6131,%rs8726;
}
	// end inline asm
	// begin inline asm
	{add.f16 %rs6133,%rs6127,%rs6130;
}
	// end inline asm
	ld.shared.u16 	%rs6137, [%r392+4700];
	// begin inline asm
	{mul.f16 %rs6136,%rs6137,%rs8725;
}
	// end inline asm
	// begin inline asm
	{add.f16 %rs6139,%rs6133,%rs6136;
}
	// end inline asm
	ld.shared.u16 	%rs6143, [%r392+4702];
	// begin inline asm
	{mul.f16 %rs6142,%rs6143,%rs8724;
}
	// end inline asm
	// begin inline asm
	{add.f16 %rs6145,%rs6139,%rs6142;
}
	// end inline asm
	ld.shared.u16 	%rs6149, [%r392+4704];
	// begin inline asm
	{mul.f16 %rs6148,%rs6149,%rs8723;
}
	// end inline asm
	// begin inline asm
	{add.f16 %rs6151,%rs6145,%rs6148;
}
	// end inline asm
	ld.shared.u16 	%rs6155, [%r392+4706];
	// begin inline asm
	{mul.f16 %rs6154,%rs6155,%rs8722;
}
	// end inline asm
	// begin inline asm
	{add.f16 %rs6157,%rs6151,%rs6154;
}
	// end inline asm
	ld.shared.u16 	%rs6161, [%r392+4708];
	// begin inline asm
	{mul.f16 %rs6160,%rs6161,%rs8721;
}
	// end inline asm
	// begin inline asm
	{add.f16 %rs6163,%rs6157,%rs6160;
}
	// end inline asm
	ld.shared.u16 	%rs6167, [%r392+4710];
	// begin inline asm
	{mul.f16 %rs6166,%rs6167,%rs8720;
}
	// end inline asm
	// begin inline asm
	{add.f16 %rs6169,%rs6163,%rs6166;
}
	// end inline asm
	ld.shared.u16 	%rs6173, [%r392+4712];
	// begin inline asm
	{mul.f16 %rs6172,%rs6173,%rs8719;
}
	// end inline asm
	// begin inline asm
	{add.f16 %rs6175,%rs6169,%rs6172;
}
	// end inline asm
	ld.shared.u16 	%rs6179, [%r392+4714];
	// begin inline asm
	{mul.f16 %rs6178,%rs6179,%rs8718;
}
	// end inline asm
	// begin inline asm
	{add.f16 %rs6181,%rs6175,%rs6178;
}
	// end inline asm
	ld.shared.u16 	%rs6185, [%r392+4716];
	// begin inline asm
	{mul.f16 %rs6184,%rs6185,%rs8717;
}
	// end inline asm
	// begin inline asm
	{add.f16 %rs6187,%rs6181,%rs6184;
}
	// end inline asm
	ld.shared.u16 	%rs6191, [%r392+4718];
	// begin inline asm
	{mul.f16 %rs6190,%rs6191,%rs8716;
}
	// end inline asm
	// begin inline asm
	{add.f16 %rs6193,%rs6187,%rs6190;
}
	// end inline asm
	ld.shared.u16 	%rs6197, [%r392+4720];
	// begin inline asm
	{mul.f16 %rs6196,%rs6197,%rs8715;
}
	// end inline asm
	// begin inline asm
	{add.f16 %rs6199,%rs6193,%rs6196;
}
	// end inline asm
	ld.shared.u16 	%rs6203, [%r392+4722];
	// begin inline asm
	{mul.f16 %rs6202,%rs6203,%rs8714;
}
	// end inline asm
	// begin inline asm
	{add.f16 %rs6205,%rs6199,%rs6202;
}
	// end inline asm
	ld.shared.u16 	%rs6209, [%r392+4724];
	// begin inline asm
	{mul.f16 %rs6208,%rs6209,%rs8713;
}
	// end inline asm
	// begin inline asm
	{add.f16 %rs6211,%rs6205,%rs6208;
}
	// end inline asm
	ld.shared.u16 	%rs6215, [%r392+4726];
	// begin inline asm
	{mul.f16 %rs6214,%rs6215,%rs8712;
}
	// end inline asm
	// begin inline asm
	{add.f16 %rs6217,%rs6211,%rs6214;
}
	// end inline asm
	ld.shared.u16 	%rs6221, [%r392+4728];
	// begin inline asm
	{mul.f16 %rs6220,%rs6221,%rs8711;
}
	// end inline asm
	// begin inline asm
	{add.f16 %rs6223,%rs6217,%rs6220;
}
	// end inline asm
	ld.shared.u16 	%rs6227, [%r392+4730];
	// begin inline asm
	{mul.f16 %rs6226,%rs6227,%rs8710;
}
	// end inline asm
	// begin inline asm
	{add.f16 %rs6229,%rs6223,%rs6226;
}
	// end inline asm
	ld.shared.u16 	%rs6233, [%r392+4732];
	// begin inline asm
	{mul.f16 %rs6232,%rs6233,%rs8709;
}
	// end inline asm
	// begin inline asm
	{add.f16 %rs6235,%rs6229,%rs6232;
}
	// end inline asm
	ld.shared.u16 	%rs6239, [%r392+4734];
	// begin inline asm
	{mul.f16 %rs6238,%rs6239,%rs8708;
}
	// end inline asm
	// begin inline asm
	{add.f16 %rs6241,%rs6235,%rs6238;
}
	// end inline asm
	st.local.u16 	[%rd172+72], %rs6241;
	@%p114 bra 	$L__BB0_95;
	mov.u64 	%rd173, $str$3;
	cvta.global.u64 	%rd174, %rd173;
	mov.u64 	%rd175, $str$1;
	cvta.global.u64 	%rd176, %rd175;
	mov.u64 	%rd177, __unnamed_1;
	cvta.global.u64 	%rd178, %rd177;
	{ // callseq 13, 0
	.param .b64 param0;
	st.param.b64 	[param0], %rd174;
	.param .b64 param1;
	st.param.b64 	[param1], %rd176;
	.param .b32 param2;
	st.param.b32 	[param2], 111;
	.param .b64 param3;
	st.param.b64 	[param3], %rd178;
	.param .b64 param4;
	st.param.b64 	[param4], 1;
	call.uni 
	__assertfail, 
	(
	param0, 
	param1, 
	param2, 
	param3, 
	param4
	);
	} // callseq 13
	mov.u32 	%r393, %ntid.x;
	mov.u32 	%r394, %tid.y;
	mov.u32 	%r395, %tid.x;
	mad.lo.s32 	%r396, %r393, %r394, %r395;
	shr.u32 	%r397, %r396, 1;
	and.b32  	%r398, %r397, 48;
	and.b32  	%r399, %r395, 15;
	or.b32  	%r400, %r398, %r399;
	shl.b32 	%r401, %r400, 1;
	mov.u32 	%r402, _ZZ4mm16P6__halfS0_S0_iiiE8B_shared;
	add.s32 	%r403, %r402, %r401;
	ld.shared.u16 	%rs8771, [%r403];
	ld.shared.u16 	%rs8770, [%r403+128];
	ld.shared.u16 	%rs8769, [%r403+256];
	ld.shared.u16 	%rs8768, [%r403+384];
	ld.shared.u16 	%rs8767, [%r403+512];
	ld.shared.u16 	%rs8766, [%r403+640];
	ld.shared.u16 	%rs8765, [%r403+768];
	ld.shared.u16 	%rs8764, [%r403+896];
	ld.shared.u16 	%rs8763, [%r403+1024];
	ld.shared.u16 	%rs8762, [%r403+1152];
	ld.shared.u16 	%rs8761, [%r403+1280];
	ld.shared.u16 	%rs8760, [%r403+1408];
	ld.shared.u16 	%rs8759, [%r403+1536];
	ld.shared.u16 	%rs8758, [%r403+1664];
	ld.shared.u16 	%rs8757, [%r403+1792];
	ld.shared.u16 	%rs8756, [%r403+1920];
	ld.shared.u16 	%rs8755, [%r403+2048];
	ld.shared.u16 	%rs8754, [%r403+2176];
	ld.shared.u16 	%rs8753, [%r403+2304];
	ld.shared.u16 	%rs8752, [%r403+2432];
	ld.shared.u16 	%rs8751, [%r403+2560];
	ld.shared.u16 	%rs8750, [%r403+2688];
	ld.shared.u16 	%rs8749, [%r403+2816];
	ld.shared.u16 	%rs8748, [%r403+2944];
	ld.shared.u16 	%rs8747, [%r403+3072];
	ld.shared.u16 	%rs8746, [%r403+3200];
	ld.shared.u16 	%rs8745, [%r403+3328];
	ld.shared.u16 	%rs8744, [%r403+3456];
	ld.shared.u16 	%rs8743, [%r403+3584];
	ld.shared.u16 	%rs8742, [%r403+3712];
	ld.shared.u16 	%rs8741, [%r403+3840];
	ld.shared.u16 	%rs8740, [%r403+3968];
	ld.shared.u16 	%rs8739, [%r403+4096];
	ld.shared.u16 	%rs8738, [%r403+4224];
	ld.shared.u16 	%rs8737, [%r403+4352];
	ld.shared.u16 	%rs8736, [%r403+4480];
	ld.shared.u16 	%rs8735, [%r403+4608];
	ld.shared.u16 	%rs8734, [%r403+4736];
	ld.shared.u16 	%rs8733, [%r403+4864];
	ld.shared.u16 	%rs8732, [%r403+4992];
	ld.shared.u16 	%rs8731, [%r403+5120];
	ld.shared.u16 	%rs8730, [%r403+5248];
	ld.shared.u16 	%rs8729, [%r403+5376];
	ld.shared.u16 	%rs8728, [%r403+5504];
	ld.shared.u16 	%rs8727, [%r403+5632];
	ld.shared.u16 	%rs8726, [%r403+5760];
	ld.shared.u16 	%rs8725, [%r403+5888];
	ld.shared.u16 	%rs8724, [%r403+6016];
	ld.shared.u16 	%rs8723, [%r403+6144];
	ld.shared.u16 	%rs8722, [%r403+6272];
	ld.shared.u16 	%rs8721, [%r403+6400];
	ld.shared.u16 	%rs8720, [%r403+6528];
	ld.shared.u16 	%rs8719, [%r403+6656];
	ld.shared.u16 	%rs8718, [%r403+6784];
	ld.shared.u16 	%rs8717, [%r403+6912];
	ld.shared.u16 	%rs8716, [%r403+7040];
	ld.shared.u16 	%rs8715, [%r403+7168];
	ld.shared.u16 	%rs8714, [%r403+7296];
	ld.shared.u16 	%rs8713, [%r403+7424];
	ld.shared.u16 	%rs8712, [%r403+7552];
	ld.shared.u16 	%rs8711, [%r403+7680];
	ld.shared.u16 	%rs8710, [%r403+7808];
	ld.shared.u16 	%rs8709, [%r403+7936];
	ld.shared.u16 	%rs8708, [%r403+8064];
$L__BB0_95:
	mov.u32 	%r404, %ntid.x;
	mov.u32 	%r405, %tid.y;
	mov.u32 	%r406, %tid.x;
	mad.lo.s32 	%r407, %r404, %r405, %r406;
	shr.u32 	%r408, %r407, 3;
	and.b32  	%r409, %r408, 524272;
	and.b32  	%r410, %r405, 1;
	or.b32  	%r411, %r409, %r410;
	setp.lt.u32 	%p115, %r411, 24;
	shr.u32 	%r412, %r407, 1;
	and.b32  	%r413, %r412, 48;
	and.b32  	%r414, %r406, 15;
	or.b32  	%r415, %r413, %r414;
	mul.wide.u32 	%rd179, %r415, 2;
	add.s64 	%rd180, %rd1, %rd179;
	or.b32  	%r416, %r411, 8;
	mul.wide.u32 	%rd181, %r416, 2;
	add.s64 	%rd182, %rd180, %rd181;
	ld.local.u16 	%rs6248, [%rd182+76];
	shl.b32 	%r417, %r411, 7;
	mov.u32 	%r418, _ZZ4mm16P6__halfS0_S0_iiiE8A_shared;
	add.s32 	%r419, %r418, %r417;
	ld.shared.u16 	%rs6245, [%r419+4864];
	// begin inline asm
	{mul.f16 %rs6244,%rs6245,%rs8771;
}
	// end inline asm
	// begin inline asm
	{add.f16 %rs6247,%rs6248,%rs6244;
}
	// end inline asm
	ld.shared.u16 	%rs6251, [%r419+4866];
	// begin inline asm
	{mul.f16 %rs6250,%rs6251,%rs8770;
}
	// end inline asm
	// begin inline asm
	{add.f16 %rs6253,%rs6247,%rs6250;
}
	// end inline asm
	ld.shared.u16 	%rs6257, [%r419+4868];
	// begin inline asm
	{mul.f16 %rs6256,%rs6257,%rs8769;
}
	// end inline asm
	// begin inline asm
	{add.f16 %rs6259,%rs6253,%rs6256;
}
	// end inline asm
	ld.shared.u16 	%rs6263, [%r419+4870];
	// begin inline asm
	{mul.f16 %rs6262,%rs6263,%rs8768;
}
	// end inline asm
	// begin inline asm
	{add.f16 %rs6265,%rs6259,%rs6262;
}
	// end inline asm
	ld.shared.u16 	%rs6269, [%r419+4872];
	// begin inline asm
	{mul.f16 %rs6268,%rs6269,%rs8767;
}
	// end inline asm
	// begin inline asm
	{add.f16 %rs6271,%rs6265,%rs6268;
}
	// end inline asm
	ld.shared.u16 	%rs6275, [%r419+4874];
	// begin inline asm
	{mul.f16 %rs6274,%rs6275,%rs8766;
}
	// end inline asm
	// begin inline asm
	{add.f16 %rs6277,%rs6271,%rs6274;
}
	// end inline asm
	ld.shared.u16 	%rs6281, [%r419+4876];
	// begin inline asm
	{mul.f16 %rs6280,%rs6281,%rs8765;
}
	// end inline asm
	// begin inline asm
	{add.f16 %rs6283,%rs6277,%rs6280;
}
	// end inline asm
	ld.shared.u16 	%rs6287, [%r419+4878];
	// begin inline asm
	{mul.f16 %rs6286,%rs6287,%rs8764;
}
	// end inline asm
	// begin inline asm
	{add.f16 %rs6289,%rs6283,%rs6286;
}
	// end inline asm
	ld.shared.u16 	%rs6293, [%r419+4880];
	// begin inline asm
	{mul.f16 %rs6292,%rs6293,%rs8763;
}
	// end inline asm
	// begin inline asm
	{add.f16 %rs6295,%rs6289,%rs6292;
}
	// end inline asm
	ld.shared.u16 	%rs6299, [%r419+4882];
	// begin inline asm
	{mul.f16 %rs6298,%rs6299,%rs8762;
}
	// end inline asm
	// begin inline asm
	{add.f16 %rs6301,%rs6295,%rs6298;
}
	// end inline asm
	ld.shared.u16 	%rs6305, [%r419+4884];
	// begin inline asm
	{mul.f16 %rs6304,%rs6305,%rs8761;
}
	// end inline asm
	// begin inline asm
	{add.f16 %rs6307,%rs6301,%rs6304;
}
	// end inline asm
	ld.shared.u16 	%rs6311, [%r419+4886];
	// begin inline asm
	{mul.f16 %rs6310,%rs6311,%rs8760;
}
	// end inline asm
	// begin inline asm
	{add.f16 %rs6313,%rs6307,%rs6310;
}
	// end inline asm
	ld.shared.u16 	%rs6317, [%r419+4888];
	// begin inline asm
	{mul.f16 %rs6316,%rs6317,%rs8759;
}
	// end inline asm
	// begin inline asm
	{add.f16 %rs6319,%rs6313,%rs6316;
}
	// end inline asm
	ld.shared.u16 	%rs6323, [%r419+4890];
	// begin inline asm
	{mul.f16 %rs6322,%rs6323,%rs8758;
}
	// end inline asm
	// begin inline asm
	{add.f16 %rs6325,%rs6319,%rs6322;
}
	// end inline asm
	ld.shared.u16 	%rs6329, [%r419+4892];
	// begin inline asm
	{mul.f16 %rs6328,%rs6329,%rs8757;
}
	// end inline asm
	// begin inline asm
	{add.f16 %rs6331,%rs6325,%rs6328;
}
	// end inline asm
	ld.shared.u16 	%rs6335, [%r419+4894];
	// begin inline asm
	{mul.f16 %rs6334,%rs6335,%rs8756;
}
	// end inline asm
	// begin inline asm
	{add.f16 %rs6337,%rs6331,%rs6334;
}
	// end inline asm
	ld.shared.u16 	%rs6341, [%r419+4896];
	// begin inline asm
	{mul.f16 %rs6340,%rs6341,%rs8755;
}
	// end inline asm
	// begin inline asm
	{add.f16 %rs6343,%rs6337,%rs6340;
}
	// end inline asm
	ld.shared.u16 	%rs6347, [%r419+4898];
	// begin inline asm
	{mul.f16 %rs6346,%rs6347,%rs8754;
}
	// end inline asm
	// begin inline asm
	{add.f16 %rs6349,%rs6343,%rs6346;
}
	// end inline asm
	ld.shared.u16 	%rs6353, [%r419+4900];
	// begin inline asm
	{mul.f16 %rs6352,%rs6353,%rs8753;
}
	// end inline asm
	// begin inline asm
	{add.f16 %rs6355,%rs6349,%rs6352;
}
	// end inline asm
	ld.shared.u16 	%rs6359, [%r419+4902];
	// begin inline asm
	{mul.f16 %rs6358,%rs6359,%rs8752;
}
	// end inline asm
	// begin inline asm
	{add.f16 %rs6361,%rs6355,%rs6358;
}
	// end inline asm
	ld.shared.u16 	%rs6365, [%r419+4904];
	// begin inline asm
	{mul.f16 %rs6364,%rs6365,%rs8751;
}
	// end inline asm
	// begin inline asm
	{add.f16 %rs6367,%rs6361,%rs6364;
}
	// end inline asm
	ld.shared.u16 	%rs6371, [%r419+4906];
	// begin inline asm
	{mul.f16 %rs6370,%rs6371,%rs8750;
}
	// end inline asm
	// begin inline asm
	{add.f16 %rs6373,%rs6367,%rs6370;
}
	// end inline asm
	ld.shared.u16 	%rs6377, [%r419+4908];
	// begin inline asm
	{mul.f16 %rs6376,%rs6377,%rs8749;
}
	// end inline asm
	// begin inline asm
	{add.f16 %rs6379,%rs6373,%rs6376;
}
	// end inline asm
	ld.shared.u16 	%rs6383, [%r419+4910];
	// begin inline asm
	{mul.f16 %rs6382,%rs6383,%rs8748;
}
	// end inline asm
	// begin inline asm
	{add.f16 %rs6385,%rs6379,%rs6382;
}
	// end inline asm
	ld.shared.u16 	%rs6389, [%r419+4912];
	// begin inline asm
	{mul.f16 %rs6388,%rs6389,%rs8747;
}
	// end inline asm
	// begin inline asm
	{add.f16 %rs6391,%rs6385,%rs6388;
}
	// end inline asm
	ld.shared.u16 	%rs6395, [%r419+4914];
	// begin inline asm
	{mul.f16 %rs6394,%rs6395,%rs8746;
}
	// end inline asm
	// begin inline asm
	{add.f16 %rs6397,%rs6391,%rs6394;
}
	// end inline asm
	ld.shared.u16 	%rs6401, [%r419+4916];
	// begin inline asm
	{mul.f16 %rs6400,%rs6401,%rs8745;
}
	// end inline asm
	// begin inline asm
	{add.f16 %rs6403,%rs6397,%rs6400;
}
	// end inline asm
	ld.shared.u16 	%rs6407, [%r419+4918];
	// begin inline asm
	{mul.f16 %rs6406,%rs6407,%rs8744;
}
	// end inline asm
	// begin inline asm
	{add.f16 %rs6409,%rs6403,%rs6406;
}
	// end inline asm
	ld.shared.u16 	%rs6413, [%r419+4920];
	// begin inline asm
	{mul.f16 %rs6412,%rs6413,%rs8743;
}
	// end inline asm
	// begin inline asm
	{add.f16 %rs6415,%rs6409,%rs6412;
}
	// end inline asm
	ld.shared.u16 	%rs6419, [%r419+4922];
	// begin inline asm
	{mul.f16 %rs6418,%rs6419,%rs8742;
}
	// end inline asm
	// begin inline asm
	{add.f16 %rs6421,%rs6415,%rs6418;
}
	// end inline asm
	ld.shared.u16 	%rs6425, [%r419+4924];
	// begin inline asm
	{mul.f16 %rs6424,%rs6425,%rs8741;
}
	// end inline asm
	// begin inline asm
	{add.f16 %rs6427,%rs6421,%rs6424;
}
	// end inline asm
	ld.shared.u16 	%rs6431, [%r419+4926];
	// begin inline asm
	{mul.f16 %rs6430,%rs6431,%rs8740;
}
	// end inline asm
	// begin inline asm
	{add.f16 %rs6433,%rs6427,%rs6430;
}
	// end inline asm
	ld.shared.u16 	%rs6437, [%r419+4928];
	// begin inline asm
	{mul.f16 %rs6436,%rs6437,%rs8739;
}
	// end inline asm
	// begin inline asm
	{add.f16 %rs6439,%rs6433,%rs6436;
}
	// end inline asm
	ld.shared.u16 	%rs6443, [%r419+4930];
	// begin inline asm
	{mul.f16 %rs6442,%rs6443,%rs8738;
}
	// end inline asm
	// begin inline asm
	{add.f16 %rs6445,%rs6439,%rs6442;
}
	// end inline asm
	ld.shared.u16 	%rs6449, [%r419+4932];
	// begin inline asm
	{mul.f16 %rs6448,%rs6449,%rs8737;
}
	// end inline asm
	// begin inline asm
	{add.f16 %rs6451,%rs6445,%rs6448;
}
	// end inline asm
	ld.shared.u16 	%rs6455, [%r419+4934];
	// begin inline asm
	{mul.f16 %rs6454,%rs6455,%rs8736;
}
	// end inline asm
	// begin inline asm
	{add.f16 %rs6457,%rs6451,%rs6454;
}
	// end inline asm
	ld.shared.u16 	%rs6461, [%r419+4936];
	// begin inline asm
	{mul.f16 %rs6460,%rs6461,%rs8735;
}
	// end inline asm
	// begin inline asm
	{add.f16 %rs6463,%rs6457,%rs6460;
}
	// end inline asm
	ld.shared.u16 	%rs6467, [%r419+4938];
	// begin inline asm
	{mul.f16 %rs6466,%rs6467,%rs8734;
}
	// end inline asm
	// begin inline asm
	{add.f16 %rs6469,%rs6463,%rs6466;
}
	// end inline asm
	ld.shared.u16 	%rs6473, [%r419+4940];
	// begin inline asm
	{mul.f16 %rs6472,%rs6473,%rs8733;
}
	// end inline asm
	// begin inline asm
	{add.f16 %rs6475,%rs6469,%rs6472;
}
	// end inline asm
	ld.shared.u16 	%rs6479, [%r419+4942];
	// begin inline asm
	{mul.f16 %rs6478,%rs6479,%rs8732;
}
	// end inline asm
	// begin inline asm
	{add.f16 %rs6481,%rs6475,%rs6478;
}
	// end inline asm
	ld.shared.u16 	%rs6485, [%r419+4944];
	// begin inline asm
	{mul.f16 %rs6484,%rs6485,%rs8731;
}
	// end inline asm
	// begin inline asm
	{add.f16 %rs6487,%rs6481,%rs6484;
}
	// end inline asm
	ld.shared.u16 	%rs6491, [%r419+4946];
	// begin inline asm
	{mul.f16 %rs6490,%rs6491,%rs8730;
}
	// end inline asm
	// begin inline asm
	{add.f16 %rs6493,%rs6487,%rs6490;
}
	// end inline asm
	ld.shared.u16 	%rs6497, [%r419+4948];
	// begin inline asm
	{mul.f16 %rs6496,%rs6497,%rs8729;
}
	// end inline asm
	// begin inline asm
	{add.f16 %rs6499,%rs6493,%rs6496;
}
	// end inline asm
	ld.shared.u16 	%rs6503, [%r419+4950];
	// begin inline asm
	{mul.f16 %rs6502,%rs6503,%rs8728;
}
	// end inline asm
	// begin inline asm
	{add.f16 %rs6505,%rs6499,%rs6502;
}
	// end inline asm
	ld.shared.u16 	%rs6509, [%r419+4952];
	// begin inline asm
	{mul.f16 %rs6508,%rs6509,%rs8727;
}
	// end inline asm
	// begin inline asm
	{add.f16 %rs6511,%rs6505,%rs6508;
}
	// end inline asm
	ld.shared.u16 	%rs6515, [%r419+4954];
	// begin inline asm
	{mul.f16 %rs6514,%rs6515,%rs8726;
}
	// end inline asm
	// begin inline asm
	{add.f16 %rs6517,%rs6511,%rs6514;
}
	// end inline asm
	ld.shared.u16 	%rs6521, [%r419+4956];
	// begin inline asm
	{mul.f16 %rs6520,%rs6521,%rs8725;
}
	// end inline asm
	// begin inline asm
	{add.f16 %rs6523,%rs6517,%rs6520;
}
	// end inline asm
	ld.shared.u16 	%rs6527, [%r419+4958];
	// begin inline asm
	{mul.f16 %rs6526,%rs6527,%rs8724;
}
	// end inline asm
	// begin inline asm
	{add.f16 %rs6529,%rs6523,%rs6526;
}
	// end inline asm
	ld.shared.u16 	%rs6533, [%r419+4960];
	// begin inline asm
	{mul.f16 %rs6532,%rs6533,%rs8723;
}
	// end inline asm
	// begin inline asm
	{add.f16 %rs6535,%rs6529,%rs6532;
}
	// end inline asm
	ld.shared.u16 	%rs6539, [%r419+4962];
	// begin inline asm
	{mul.f16 %rs6538,%rs6539,%rs8722;
}
	// end inline asm
	// begin inline asm
	{add.f16 %rs6541,%rs6535,%rs6538;
}
	// end inline asm
	ld.shared.u16 	%rs6545, [%r419+4964];
	// begin inline asm
	{mul.f16 %rs6544,%rs6545,%rs8721;
}
	// end inline asm
	// begin inline asm
	{add.f16 %rs6547,%rs6541,%rs6544;
}
	// end inline asm
	ld.shared.u16 	%rs6551, [%r419+4966];
	// begin inline asm
	{mul.f16 %rs6550,%rs6551,%rs8720;
}
	// end inline asm
	// begin inline asm
	{add.f16 %rs6553,%rs6547,%rs6550;
}
	// end inline asm
	ld.shared.u16 	%rs6557, [%r419+4968];
	// begin inline asm
	{mul.f16 %rs6556,%rs6557,%rs8719;
}
	// end inline asm
	// begin inline asm
	{add.f16 %rs6559,%rs6553,%rs6556;
}
	// end inline asm
	ld.shared.u16 	%rs6563, [%r419+4970];
	// begin inline asm
	{mul.f16 %rs6562,%rs6563,%rs8718;
}
	// end inline asm
	// begin inline asm
	{add.f16 %rs6565,%rs6559,%rs6562;
}
	// end inline asm
	ld.shared.u16 	%rs6569, [%r419+4972];
	// begin inline asm
	{mul.f16 %rs6568,%rs6569,%rs8717;
}
	// end inline asm
	// begin inline asm
	{add.f16 %rs6571,%rs6565,%rs6568;
}
	// end inline asm
	ld.shared.u16 	%rs6575, [%r419+4974];
	// begin inline asm
	{mul.f16 %rs6574,%rs6575,%rs8716;
}
	// end inline asm
	// begin inline asm
	{add.f16 %rs6577,%rs6571,%rs6574;
}
	// end inline asm
	ld.shared.u16 	%rs6581, [%r419+4976];
	// begin inline asm
	{mul.f16 %rs6580,%rs6581,%rs8715;
}
	// end inline asm
	// begin inline asm
	{add.f16 %rs6583,%rs6577,%rs6580;
}
	// end inline asm
	ld.shared.u16 	%rs6587, [%r419+4978];
	// begin inline asm
	{mul.f16 %rs6586,%rs6587,%rs8714;
}
	// end inline asm
	// begin inline asm
	{add.f16 %rs6589,%rs6583,%rs6586;
}
	// end inline asm
	ld.shared.u16 	%rs6593, [%r419+4980];
	// begin inline asm
	{mul.f16 %rs6592,%rs6593,%rs8713;
}
	// end inline asm
	// begin inline asm
	{add.f16 %rs6595,%rs6589,%rs6592;
}
	// end inline asm
	ld.shared.u16 	%rs6599, [%r419+4982];
	// begin inline asm
	{mul.f16 %rs6598,%rs6599,%rs8712;
}
	// end inline asm
	// begin inline asm
	{add.f16 %rs6601,%rs6595,%rs6598;
}
	// end inline asm
	ld.shared.u16 	%rs6605, [%r419+4984];
	// begin inline asm
	{mul.f16 %rs6604,%rs6605,%rs8711;
}
	// end inline asm
	// begin inline asm
	{add.f16 %rs6607,%rs6601,%rs6604;
}
	// end inline asm
	ld.shared.u16 	%rs6611, [%r419+4986];
	// begin inline asm
	{mul.f16 %rs6610,%rs6611,%rs8710;
}
	// end inline asm
	// begin inline asm
	{add.f16 %rs6613,%rs6607,%rs6610;
}
	// end inline asm
	ld.shared.u16 	%rs6617, [%r419+4988];
	// begin inline asm
	{mul.f16 %rs6616,%rs6617,%rs8709;
}
	// end inline asm
	// begin inline asm
	{add.f16 %rs6619,%rs6613,%rs6616;
}
	// end inline asm
	ld.shared.u16 	%rs6623, [%r419+4990];
	// begin inline asm
	{mul.f16 %rs6622,%rs6623,%rs8708;
}
	// end inline asm
	// begin inline asm
	{add.f16 %rs6625,%rs6619,%rs6622;
}
	// end inline asm
	st.local.u16 	[%rd182+76], %rs6625;
	@%p115 bra 	$L__BB0_97;
	mov.u64 	%rd183, $str$3;
	cvta.global.u64 	%rd184, %rd183;
	mov.u64 	%rd185, $str$1;
	cvta.global.u64 	%rd186, %rd185;
	mov.u64 	%rd187, __unnamed_1;
	cvta.global.u64 	%rd188, %rd187;
	{ // callseq 14, 0
	.param .b64 param0;
	st.param.b64 	[param0], %rd184;
	.param .b64 param1;
	st.param.b64 	[param1], %rd186;
	.param .b32 param2;
	st.param.b32 	[param2], 111;
	.param .b64 param3;
	st.param.b64 	[param3], %rd188;
	.param .b64 param4;
	st.param.b64 	[param4], 1;
	call.uni 
	__assertfail, 
	(
	param0, 
	param1, 
	param2, 
	param3, 
	param4
	);
	} // callseq 14
	mov.u32 	%r420, %ntid.x;
	mov.u32 	%r421, %tid.y;
	mov.u32 	%r422, %tid.x;
	mad.lo.s32 	%r423, %r420, %r421, %r422;
	shr.u32 	%r424, %r423, 1;
	and.b32  	%r425, %r424, 48;
	and.b32  	%r426, %r422, 15;
	or.b32  	%r427, %r425, %r426;
	shl.b32 	%r428, %r427, 1;
	mov.u32 	%r429, _ZZ4mm16P6__halfS0_S0_iiiE8B_shared;
	add.s32 	%r430, %r429, %r428;
	ld.shared.u16 	%rs8771, [%r430];
	ld.shared.u16 	%rs8770, [%r430+128];
	ld.shared.u16 	%rs8769, [%r430+256];
	ld.shared.u16 	%rs8768, [%r430+384];
	ld.shared.u16 	%rs8767, [%r430+512];
	ld.shared.u16 	%rs8766, [%r430+640];
	ld.shared.u16 	%rs8765, [%r430+768];
	ld.shared.u16 	%rs8764, [%r430+896];
	ld.shared.u16 	%rs8763, [%r430+1024];
	ld.shared.u16 	%rs8762, [%r430+1152];
	ld.shared.u16 	%rs8761, [%r430+1280];
	ld.shared.u16 	%rs8760, [%r430+1408];
	ld.shared.u16 	%rs8759, [%r430+1536];
	ld.shared.u16 	%rs8758, [%r430+1664];
	ld.shared.u16 	%rs8757, [%r430+1792];
	ld.shared.u16 	%rs8756, [%r430+1920];
	ld.shared.u16 	%rs8755, [%r430+2048];
	ld.shared.u16 	%rs8754, [%r430+2176];
	ld.shared.u16 	%rs8753, [%r430+2304];
	ld.shared.u16 	%rs8752, [%r430+2432];
	ld.shared.u16 	%rs8751, [%r430+2560];
	ld.shared.u16 	%rs8750, [%r430+2688];
	ld.shared.u16 	%rs8749, [%r430+2816];
	ld.shared.u16 	%rs8748, [%r430+2944];
	ld.shared.u16 	%rs8747, [%r430+3072];
	ld.shared.u16 	%rs8746, [%r430+3200];
	ld.shared.u16 	%rs8745, [%r430+3328];
	ld.shared.u16 	%rs8744, [%r430+3456];
	ld.shared.u16 	%rs8743, [%r430+3584];
	ld.shared.u16 	%rs8742, [%r430+3712];
	ld.shared.u16 	%rs8741, [%r430+3840];
	ld.shared.u16 	%rs8740, [%r430+3968];
	ld.shared.u16 	%rs8739, [%r430+4096];
	ld.shared.u16 	%rs8738, [%r430+4224];
	ld.shared.u16 	%rs8737, [%r430+4352];
	ld.shared.u16 	%rs8736, [%r430+4480];
	ld.shared.u16 	%rs8735, [%r430+4608];
	ld.shared.u16 	%rs8734, [%r430+4736];
	ld.shared.u16 	%rs8733, [%r430+4864];
	ld.shared.u16 	%rs8732, [%r430+4992];
	ld.shared.u16 	%rs8731, [%r430+5120];
	ld.shared.u16 	%rs8730, [%r430+5248];
	ld.shared.u16 	%rs8729, [%r430+5376];
	ld.shared.u16 	%rs8728, [%r430+5504];
	ld.shared.u16 	%rs8727, [%r430+5632];
	ld.shared.u16 	%rs8726, [%r430+5760];
	ld.shared.u16 	%rs8725, [%r430+5888];
	ld.shared.u16 	%rs8724, [%r430+6016];
	ld.shared.u16 	%rs8723, [%r430+6144];
	ld.shared.u16 	%rs8722, [%r430+6272];
	ld.shared.u16 	%rs8721, [%r430+6400];
	ld.shared.u16 	%rs8720, [%r430+6528];
	ld.shared.u16 	%rs8719, [%r430+6656];
	ld.shared.u16 	%rs8718, [%r430+6784];
	ld.shared.u16 	%rs8717, [%r430+6912];
	ld.shared.u16 	%rs8716, [%r430+7040];
	ld.shared.u16 	%rs8715, [%r430+7168];
	ld.shared.u16 	%rs8714, [%r430+7296];
	ld.shared.u16 	%rs8713, [%r430+7424];
	ld.shared.u16 	%rs8712, [%r430+7552];
	ld.shared.u16 	%rs8711, [%r430+7680];
	ld.shared.u16 	%rs8710, [%r430+7808];
	ld.shared.u16 	%rs8709, [%r430+7936];
	ld.shared.u16 	%rs8708, [%r430+8064];
$L__BB0_97:
	mov.u32 	%r431, %ntid.x;
	mov.u32 	%r432, %tid.y;
	mov.u32 	%r433, %tid.x;
	mad.lo.s32 	%r434, %r431, %r432, %r433;
	shr.u32 	%r435, %r434, 3;
	and.b32  	%r436, %r435, 524272;
	and.b32  	%r437, %r432, 1;
	or.b32  	%r438, %r436, %r437;
	setp.lt.u32 	%p116, %r438, 22;
	shr.u32 	%r439, %r434, 1;
	and.b32  	%r440, %r439, 48;
	and.b32  	%r441, %r433, 15;
	or.b32  	%r442, %r440, %r441;
	mul.wide.u32 	%rd189, %r442, 2;
	add.s64 	%rd190, %rd1, %rd189;
	or.b32  	%r443, %r438, 8;
	mul.wide.u32 	%rd191, %r443, 2;
	add.s64 	%rd192, %rd190, %rd191;
	ld.local.u16 	%rs6632, [%rd192+80];
	shl.b32 	%r444, %r438, 7;
	mov.u32 	%r445, _ZZ4mm16P6__halfS0_S0_iiiE8A_shared;
	add.s32 	%r446, %r445, %r444;
	ld.shared.u16 	%rs6629, [%r446+5120];
	// begin inline asm
	{mul.f16 %rs6628,%rs6629,%rs8771;
}
	// end inline asm
	// begin inline asm
	{add.f16 %rs6631,%rs6632,%rs6628;
}
	// end inline asm
	ld.shared.u16 	%rs6635, [%r446+5122];
	// begin inline asm
	{mul.f16 %rs6634,%rs6635,%rs8770;
}
	// end inline asm
	// begin inline asm
	{add.f16 %rs6637,%rs6631,%rs6634;
}
	// end inline asm
	ld.shared.u16 	%rs6641, [%r446+5124];
	// begin inline asm
	{mul.f16 %rs6640,%rs6641,%rs8769;
}
	// end inline asm
	// begin inline asm
	{add.f16 %rs6643,%rs6637,%rs6640;
}
	// end inline asm
	ld.shared.u16 	%rs6647, [%r446+5126];
	// begin inline asm
	{mul.f16 %rs6646,%rs6647,%rs8768;
}
	// end inline asm
	// begin inline asm
	{add.f16 %rs6649,%rs6643,%rs6646;
}
	// end inline asm
	ld.shared.u16 	%rs6653, [%r446+5128];
	// begin inline asm
	{mul.f16 %rs6652,%rs6653,%rs8767;
}
	// end inline asm
	// begin inline asm
	{add.f16 %rs6655,%rs6649,%rs6652;
}
	// end inline asm
	ld.shared.u16 	%rs6659, [%r446+5130];
	// begin inline asm
	{mul.f16 %rs6658,%rs6659,%rs8766;
}
	// end inline asm
	// begin inline asm
	{add.f16 %rs6661,%rs6655,%rs6658;
}
	// end inline asm
	ld.shared.u16 	%rs6665, [%r446+5132];
	// begin inline asm
	{mul.f16 %rs6664,%rs6665,%rs8765;
}
	// end inline asm
	// begin inline asm
	{add.f16 %rs6667,%rs6661,%rs6664;
}
	// end inline asm
	ld.shared.u16 	%rs6671, [%r446+5134];
	// begin inline asm
	{mul.f16 %rs6670,%rs6671,%rs8764;
}
	// end inline asm
	// begin inline asm
	{add.f16 %rs6673,%rs6667,%rs6670;
}
	// end inline asm
	ld.shared.u16 	%rs6677, [%r446+5136];
	// begin inline asm
	{mul.f16 %rs6676,%rs6677,%rs8763;
}
	// end inline asm
	// begin inline asm
	{add.f16 %rs6679,%rs6673,%rs6676;
}
	// end inline asm
	ld.shared.u16 	%rs6683, [%r446+5138];
	// begin inline asm
	{mul.f16 %rs6682,%rs6683,%rs8762;
}
	// end inline asm
	// begin inline asm
	{add.f16 %rs6685,%rs6679,%rs6682;
}
	// end inline asm
	ld.shared.u16 	%rs6689, [%r446+5140];
	// begin inline asm
	{mul.f16 %rs6688,%rs6689,%rs8761;
}
	// end inline asm
	// begin inline asm
	{add.f16 %rs6691,%rs6685,%rs6688;
}
	// end inline asm
	ld.shared.u16 	%rs6695, [%r446+5142];
	// begin inline asm
	{mul.f16 %rs6694,%rs6695,%rs8760;
}
	// end inline asm
	// begin inline asm
	{add.f16 %rs6697,%rs6691,%rs6694;
}
	// end inline asm
	ld.shared.u16 	%rs6701, [%r446+5144];
	// begin inline asm
	{mul.f16 %rs6700,%rs6701,%rs8759;
}
	// end inline asm
	// begin inline asm
	{add.f16 %rs6703,%rs6697,%rs6700;
}
	// end inline asm
	ld.shared.u16 	%rs6707, [%r446+5146];
	// begin inline asm
	{mul.f16 %rs6706,%rs6707,%rs8758;
}
	// end inline asm
	// begin inline asm
	{add.f16 %rs6709,%rs6703,%rs6706;
}
	// end inline asm
	ld.shared.u16 	%rs6713, [%r446+5148];
	// begin inline asm
	{mul.f16 %rs6712,%rs6713,%rs8757;
}
	// end inline asm
	// begin inline asm
	{add.f16 %rs6715,%rs6709,%rs6712;
}
	// end inline asm
	ld.shared.u16 	%rs6719, [%r446+5150];
	// begin inline asm
	{mul.f16 %rs6718,%rs6719,%rs8756;
}
	// end inline asm
	// begin inline asm
	{add.f16 %rs6721,%rs6715,%rs6718;
}
	// end inline asm
	ld.shared.u16 	%rs6725, [%r446+5152];
	// begin inline asm
	{mul.f16 %rs6724,%rs6725,%rs8755;
}
	// end inline asm
	// begin inline asm
	{add.f16 %rs6727,%rs6721,%rs6724;
}
	// end inline asm
	ld.shared.u16 	%rs6731, [%r446+5154];
	// begin inline asm
	{mul.f16 %rs6730,%rs6731,%rs8754;
}
	// end inline asm
	// begin inline asm
	{add.f16 %rs6733,%rs6727,%rs6730;
}
	// end inline asm
	ld.shared.u16 	%rs6737, [%r446+5156];
	// begin inline asm
	{mul.f16 %rs6736,%rs6737,%rs8753;
}
	// end inline asm
	// begin inline asm
	{add.f16 %rs6739,%rs6733,%rs6736;
}
	// end inline asm
	ld.shared.u16 	%rs6743, [%r446+5158];
	// begin inline asm
	{mul.f16 %rs6742,%rs6743,%rs8752;
}
	// end inline asm
	// begin inline asm
	{add.f16 %rs6745,%rs6739,%rs6742;
}
	// end inline asm
	ld.shared.u16 	%rs6749, [%r446+5160];
	// begin inline asm
	{mul.f16 %rs6748,%rs6749,%rs8751;
}
	// end inline asm
	// begin inline asm
	{add.f16 %rs6751,%rs6745,%rs6748;
}
	// end inline asm
	ld.shared.u16 	%rs6755, [%r446+5162];
	// begin inline asm
	{mul.f16 %rs6754,%rs6755,%rs8750;
}
	// end inline asm
	// begin inline asm
	{add.f16 %rs6757,%rs6751,%rs6754;
}
	// end inline asm
	ld.shared.u16 	%rs6761, [%r446+5164];
	// begin inline asm
	{mul.f16 %rs6760,%rs6761,%rs8749;
}
	// end inline asm
	// begin inline asm
	{add.f16 %rs6763,%rs6757,%rs6760;
}
	// end inline asm
	ld.shared.u16 	%rs6767, [%r446+5166];
	// begin inline asm
	{mul.f16 %rs6766,%rs6767,%rs8748;
}
	// end inline asm
	// begin inline asm
	{add.f16 %rs6769,%rs6763,%rs6766;
}
	// end inline asm
	ld.shared.u16 	%rs6773, [%r446+5168];
	// begin inline asm
	{mul.f16 %rs6772,%rs6773,%rs8747;
}
	// end inline asm
	// begin inline asm
	{add.f16 %rs6775,%rs6769,%rs6772;
}
	// end inline asm
	ld.shared.u16 	%rs6779, [%r446+5170];
	// begin inline asm
	{mul.f16 %rs6778,%rs6779,%rs8746;
}
	// end inline asm
	// begin inline asm
	{add.f16 %rs6781,%rs6775,%rs6778;
}
	// end inline asm
	ld.shared.u16 	%rs6785, [%r446+5172];
	// begin inline asm
	{mul.f16 %rs6784,%rs6785,%rs8745;
}
	// end inline asm
	// begin inline asm
	{add.f16 %rs6787,%rs6781,%rs6784;
}
	// end inline asm
	ld.shared.u16 	%rs6791, [%r446+5174];
	// begin inline asm
	{mul.f16 %rs6790,%rs6791,%rs8744;
}
	// end inline asm
	// begin inline asm
	{add.f16 %rs6793,%rs6787,%rs6790;
}
	// end inline asm
	ld.shared.u16 	%rs6797, [%r446+5176];
	// begin inline asm
	{mul.f16 %rs6796,%rs6797,%rs8743;
}
	// end inline asm
	// begin inline asm
	{add.f16 %rs6799,%rs6793,%rs6796;
}
	// end inline asm
	ld.shared.u16 	%rs6803, [%r446+5178];
	// begin inline asm
	{mul.f16 %rs6802,%rs6803,%rs8742;
}
	// end inline asm
	// begin inline asm
	{add.f16 %rs6805,%rs6799,%rs6802;
}
	// end inline asm
	ld.shared.u16 	%rs6809, [%r446+5180];
	// begin inline asm
	{mul.f16 %rs6808,%rs6809,%rs8741;
}
	// end inline asm
	// begin inline asm
	{add.f16 %rs6811,%rs6805,%rs6808;
}
	// end inline asm
	ld.shared.u16 	%rs6815, [%r446+5182];
	// begin inline asm
	{mul.f16 %rs6814,%rs6815,%rs8740;
}
	// end inline asm
	// begin inline asm
	{add.f16 %rs6817,%rs6811,%rs6814;
}
	// end inline asm
	ld.shared.u16 	%rs6821, [%r446+5184];
	// begin inline asm
	{mul.f16 %rs6820,%rs6821,%rs8739;
}
	// end inline asm
	// begin inline asm
	{add.f16 %rs6823,%rs6817,%rs6820;
}
	// end inline asm
	ld.shared.u16 	%rs6827, [%r446+5186];
	// begin inline asm
	{mul.f16 %rs6826,%rs6827,%rs8738;
}
	// end inline asm
	// begin inline asm
	{add.f16 %rs6829,%rs6823,%rs6826;
}
	// end inline asm
	ld.shared.u16 	%rs6833, [%r446+5188];
	// begin inline asm
	{mul.f16 %rs6832,%rs6833,%rs8737;
}
	// end inline asm
	// begin inline asm
	{add.f16 %rs6835,%rs6829,%rs6832;
}
	// end inline asm
	ld.shared.u16 	%rs6839, [%r446+5190];
	// begin inline asm
	{mul.f16 %rs6838,%rs6839,%rs8736;
}
	// end inline asm
	// begin inline asm
	{add.f16 %rs6841,%rs6835,%rs6838;
}
	// end inline asm
	ld.shared.u16 	%rs6845, [%r446+5192];
	// begin inline asm
	{mul.f16 %rs6844,%rs6845,%rs8735;
}
	// end inline asm
	// begin inline asm
	{add.f16 %rs6847,%rs6841,%rs6844;
}
	// end inline asm
	ld.shared.u16 	%rs6851, [%r446+5194];
	// begin inline asm
	{mul.f16 %rs6850,%rs6851,%rs8734;
}
	// end inline asm
	// begin inline asm
	{add.f16 %rs6853,%rs6847,%rs6850;
}
	// end inline asm
	ld.shared.u16 	%rs6857, [%r446+5196];
	// begin inline asm
	{mul.f16 %rs6856,%rs6857,%rs8733;
}
	// end inline asm
	// begin inline asm
	{add.f16 %rs6859,%rs6853,%rs6856;
}
	// end inline asm
	ld.shared.u16 	%rs6863, [%r446+5198];
	// begin inline asm
	{mul.f16 %rs6862,%rs6863,%rs8732;
}
	// end inline asm
	// begin inline asm
	{add.f16 %rs6865,%rs6859,%rs6862;
}
	// end inline asm
	ld.shared.u16 	%rs6869, [%r446+5200];
	// begin inline asm
	{mul.f16 %rs6868,%rs6869,%rs8731;
}
	// end inline asm
	// begin inline asm
	{add.f16 %rs6871,%rs6865,%rs6868;
}
	// end inline asm
	ld.shared.u16 	%rs6875, [%r446+5202];
	// begin inline asm
	{mul.f16 %rs6874,%rs6875,%rs8730;
}
	// end inline asm
	// begin inline asm
	{add.f16 %rs6877,%rs6871,%rs6874;
}
	// end inline asm
	ld.shared.u16 	%rs6881, [%r446+5204];
	// begin inline asm
	{mul.f16 %rs6880,%rs6881,%rs8729;
}
	// end inline asm
	// begin inline asm
	{add.f16 %rs6883,%rs6877,%rs6880;
}
	// end inline asm
	ld.shared.u16 	%rs6887, [%r446+5206];
	// begin inline asm
	{mul.f16 %rs6886,%rs6887,%rs8728;
}
	// end inline asm
	// begin inline asm
	{add.f16 %rs6889,%rs6883,%rs6886;
}
	// end inline asm
	ld.shared.u16 	%rs6893, [%r446+5208];
	// begin inline asm
	{mul.f16 %rs6892,%rs6893,%rs8727;
}
	// end inline asm
	// begin inline asm
	{add.f16 %rs6895,%rs6889,%rs6892;
}
	// end inline asm
	ld.shared.u16 	%rs6899, [%r446+5210];
	// begin inline asm
	{mul.f16 %rs6898,%rs6899,%rs8726;
}
	// end inline asm
	// begin inline asm
	{add.f16 %rs6901,%rs6895,%rs6898;
}
	// end inline asm
	ld.shared.u16 	%rs6905, [%r446+5212];
	// begin inline asm
	{mul.f16 %rs6904,%rs6905,%rs8725;
}
	// end inline asm
	// begin inline asm
	{add.f16 %rs6907,%rs6901,%rs6904;
}
	// end inline asm
	ld.shared.u16 	%rs6911, [%r446+5214];
	// begin inline asm
	{mul.f16 %rs6910,%rs6911,%rs8724;
}
	// end inline asm
	// begin inline asm
	{add.f16 %rs6913,%rs6907,%rs6910;
}
	// end inline asm
	ld.shared.u16 	%rs6917, [%r446+5216];
	// begin inline asm
	{mul.f16 %rs6916,%rs6917,%rs8723;
}
	// end inline asm
	// begin inline asm
	{add.f16 %rs6919,%rs6913,%rs6916;
}
	// end inline asm
	ld.shared.u16 	%rs6923, [%r446+5218];
	// begin inline asm
	{mul.f16 %rs6922,%rs6923,%rs8722;
}
	// end inline asm
	// begin inline asm
	{add.f16 %rs6925,%rs6919,%rs6922;
}
	// end inline asm
	ld.shared.u16 	%rs6929, [%r446+5220];
	// begin inline asm
	{mul.f16 %rs6928,%rs6929,%rs8721;
}
	// end inline asm
	// begin inline asm
	{add.f16 %rs6931,%rs6925,%rs6928;
}
	// end inline asm
	ld.shared.u16 	%rs6935, [%r446+5222];
	// begin inline asm
	{mul.f16 %rs6934,%rs6935,%rs8720;
}
	// end inline asm
	// begin inline asm
	{add.f16 %rs6937,%rs6931,%rs6934;
}
	// end inline asm
	ld.shared.u16 	%rs6941, [%r446+5224];
	// begin inline asm
	{mul.f16 %rs6940,%rs6941,%rs8719;
}
	// end inline asm
	// begin inline asm
	{add.f16 %rs6943,%rs6937,%rs6940;
}
	// end inline asm
	ld.shared.u16 	%rs6947, [%r446+5226];
	// begin inline asm
	{mul.f16 %rs6946,%rs6947,%rs8718;
}
	// end inline asm
	// begin inline asm
	{add.f16 %rs6949,%rs6943,%rs6946;
}
	// end inline asm
	ld.shared.u16 	%rs6953, [%r446+5228];
	// begin inline asm
	{mul.f16 %rs6952,%rs6953,%rs8717;
}
	// end inline asm
	// begin inline asm
	{add.f16 %rs6955,%rs6949,%rs6952;
}
	// end inline asm
	ld.shared.u16 	%rs6959, [%r446+5230];
	// begin inline asm
	{mul.f16 %rs6958,%rs6959,%rs8716;
}
	// end inline asm
	// begin inline asm
	{add.f16 %rs6961,%rs6955,%rs6958;
}
	// end inline asm
	ld.shared.u16 	%rs6965, [%r446+5232];
	// begin inline asm
	{mul.f16 %rs6964,%rs6965,%rs8715;
}
	// end inline asm
	// begin inline asm
	{add.f16 %rs6967,%rs6961,%rs6964;
}
	// end inline asm
	ld.shared.u16 	%rs6971, [%r446+5234];
	// begin inline asm
	{mul.f16 %rs6970,%rs6971,%rs8714;
}
	// end inline asm
	// begin inline asm
	{add.f16 %rs6973,%rs6967,%rs6970;
}
	// end inline asm
	ld.shared.u16 	%rs6977, [%r446+5236];
	// begin inline asm
	{mul.f16 %rs6976,%rs6977,%rs8713;
}
	// end inline asm
	// begin inline asm
	{add.f16 %rs6979,%rs6973,%rs6976;
}
	// end inline asm
	ld.shared.u16 	%rs6983, [%r446+5238];
	// begin inline asm
	{mul.f16 %rs6982,%rs6983,%rs8712;
}
	// end inline asm
	// begin inline asm
	{add.f16 %rs6985,%rs6979,%rs6982;
}
	// end inline asm
	ld.shared.u16 	%rs6989, [%r446+5240];
	// begin inline asm
	{mul.f16 %rs6988,%rs6989,%rs8711;
}
	// end inline asm
	// begin inline asm
	{add.f16 %rs6991,%rs6985,%rs6988;
}
	// end inline asm
	ld.shared.u16 	%rs6995, [%r446+5242];
	// begin inline asm
	{mul.f16 %rs6994,%rs6995,%rs8710;
}
	// end inline asm
	// begin inline asm
	{add.f16 %rs6997,%rs6991,%rs6994;
}
	// end inline asm
	ld.shared.u16 	%rs7001, [%r446+5244];
	// begin inline asm
	{mul.f16 %rs7000,%rs7001,%rs8709;
}
	// end inline asm
	// begin inline asm
	{add.f16 %rs7003,%rs6997,%rs7000;
}
	// end inline asm
	ld.shared.u16 	%rs7007, [%r446+5246];
	// begin inline asm
	{mul.f16 %rs7006,%rs7007,%rs8708;
}
	// end inline asm
	// begin inline asm
	{add.f16 %rs7009,%rs7003,%rs7006;
}
	// end inline asm
	st.local.u16 	[%rd192+80], %rs7009;
	@%p116 bra 	$L__BB0_99;
	mov.u64 	%rd193, $str$3;
	cvta.global.u64 	%rd194, %rd193;
	mov.u64 	%rd195, $str$1;
	cvta.global.u64 	%rd196, %rd195;
	mov.u64 	%rd197, __unnamed_1;
	cvta.global.u64 	%rd198, %rd197;
	{ // callseq 15, 0
	.param .b64 param0;
	st.param.b64 	[param0], %rd194;
	.param .b64 param1;
	st.param.b64 	[param1], %rd196;
	.param .b32 param2;
	st.param.b32 	[param2], 111;
	.param .b64 param3;
	st.param.b64 	[param3], %rd198;
	.param .b64 param4;
	st.param.b64 	[param4], 1;
	call.uni 
	__assertfail, 
	(
	param0, 
	param1, 
	param2, 
	param3, 
	param4
	);
	} // callseq 15
	mov.u32 	%r447, %ntid.x;
	mov.u32 	%r448, %tid.y;
	mov.u32 	%r449, %tid.x;
	mad.lo.s32 	%r450, %r447, %r448, %r449;
	shr.u32 	%r451, %r450, 1;
	and.b32  	%r452, %r451, 48;
	and.b32  	%r453, %r449, 15;
	or.b32  	%r454, %r452, %r453;
	shl.b32 	%r455, %r454, 1;
	mov.u32 	%r456, _ZZ4mm16P6__halfS0_S0_iiiE8B_shared;
	add.s32 	%r457, %r456, %r455;
	ld.shared.u16 	%rs8771, [%r457];
	ld.shared.u16 	%rs8770, [%r457+128];
	ld.shared.u16 	%rs8769, [%r457+256];
	ld.shared.u16 	%rs8768, [%r457+384];
	ld.shared.u16 	%rs8767, [%r457+512];
	ld.shared.u16 	%rs8766, [%r457+640];
	ld.shared.u16 	%rs8765, [%r457+768];
	ld.shared.u16 	%rs8764, [%r457+896];
	ld.shared.u16 	%rs8763, [%r457+1024];
	ld.shared.u16 	%rs8762, [%r457+1152];
	ld.shared.u16 	%rs8761, [%r457+1280];
	ld.shared.u16 	%rs8760, [%r457+1408];
	ld.shared.u16 	%rs8759, [%r457+1536];
	ld.shared.u16 	%rs8758, [%r457+1664];
	ld.shared.u16 	%rs8757, [%r457+1792];
	ld.shared.u16 	%rs8756, [%r457+1920];
	ld.shared.u16 	%rs8755, [%r457+2048];
	ld.shared.u16 	%rs8754, [%r457+2176];
	ld.shared.u16 	%rs8753, [%r457+2304];
	ld.shared.u16 	%rs8752, [%r457+2432];
	ld.shared.u16 	%rs8751, [%r457+2560];
	ld.shared.u16 	%rs8750, [%r457+2688];
	ld.shared.u16 	%rs8749, [%r457+2816];
	ld.shared.u16 	%rs8748, [%r457+2944];
	ld.shared.u16 	%rs8747, [%r457+3072];
	ld.shared.u16 	%rs8746, [%r457+3200];
	ld.shared.u16 	%rs8745, [%r457+3328];
	ld.shared.u16 	%rs8744, [%r457+3456];
	ld.shared.u16 	%rs8743, [%r457+3584];
	ld.shared.u16 	%rs8742, [%r457+3712];
	ld.shared.u16 	%rs8741, [%r457+3840];
	ld.shared.u16 	%rs8740, [%r457+3968];
	ld.shared.u16 	%rs8739, [%r457+4096];
	ld.shared.u16 	%rs8738, [%r457+4224];
	ld.shared.u16 	%rs8737, [%r457+4352];
	ld.shared.u16 	%rs8736, [%r457+4480];
	ld.shared.u16 	%rs8735, [%r457+4608];
	ld.shared.u16 	%rs8734, [%r457+4736];
	ld.shared.u16 	%rs8733, [%r457+4864];
	ld.shared.u16 	%rs8732, [%r457+4992];
	ld.shared.u16 	%rs8731, [%r457+5120];
	ld.shared.u16 	%rs8730, [%r457+5248];
	ld.shared.u16 	%rs8729, [%r457+5376];
	ld.shared.u16 	%rs8728, [%r457+5504];
	ld.shared.u16 	%rs8727, [%r457+5632];
	ld.shared.u16 	%rs8726, [%r457+5760];
	ld.shared.u16 	%rs8725, [%r457+5888];
	ld.shared.u16 	%rs8724, [%r457+6016];
	ld.shared.u16 	%rs8723, [%r457+6144];
	ld.shared.u16 	%rs8722, [%r457+6272];
	ld.shared.u16 	%rs8721, [%r457+6400];
	ld.shared.u16 	%rs8720, [%r457+6528];
	ld.shared.u16 	%rs8719, [%r457+6656];
	ld.shared.u16 	%rs8718, [%r457+6784];
	ld.shared.u16 	%rs8717, [%r457+6912];
	ld.shared.u16 	%rs8716, [%r457+7040];
	ld.shared.u16 	%rs8715, [%r457+7168];
	ld.shared.u16 	%rs8714, [%r457+7296];
	ld.shared.u16 	%rs8713, [%r457+7424];
	ld.shared.u16 	%rs8712, [%r457+7552];
	ld.shared.u16 	%rs8711, [%r457+7680];
	ld.shared.u16 	%rs8710, [%r457+7808];
	ld.shared.u16 	%rs8709, [%r457+7936];
	ld.shared.u16 	%rs8708, [%r457+8064];
$L__BB0_99:
	mov.u32 	%r458, %ntid.x;
	mov.u32 	%r459, %tid.y;
	mov.u32 	%r460, %tid.x;
	mad.lo.s32 	%r461, %r458, %r459, %r460;
	shr.u32 	%r462, %r461, 3;
	and.b32  	%r463, %r462, 524272;
	and.b32  	%r464, %r459, 1;
	or.b32  	%r465, %r463, %r464;
	setp.lt.u32 	%p117, %r465, 20;
	shr.u32 	%r466, %r461, 1;
	and.b32  	%r467, %r466, 48;
	and.b32  	%r468, %r460, 15;
	or.b32  	%r469, %r467, %r468;
	mul.wide.u32 	%rd199, %r469, 2;
	add.s64 	%rd200, %rd1, %rd199;
	or.b32  	%r470, %r465, 8;
	mul.wide.u32 	%rd201, %r470, 2;
	add.s64 	%rd202, %rd200, %rd201;
	ld.local.u16 	%rs7016, [%rd202+84];
	shl.b32 	%r471, %r465, 7;
	mov.u32 	%r472, _ZZ4mm16P6__halfS0_S0_iiiE8A_shared;
	add.s32 	%r473, %r472, %r471;
	ld.shared.u16 	%rs7013, [%r473+5376];
	// begin inline asm
	{mul.f16 %rs7012,%rs7013,%rs8771;
}
	// end inline asm
	// begin inline asm
	{add.f16 %rs7015,%rs7016,%rs7012;
}
	// end inline asm
	ld.shared.u16 	%rs7019, [%r473+5378];
	// begin inline asm
	{mul.f16 %rs7018,%rs7019,%rs8770;
}
	// end inline asm
	// begin inline asm
	{add.f16 %rs7021,%rs7015,%rs7018;
}
	// end inline asm
	ld.shared.u16 	%rs7025, [%r473+5380];
	// begin inline asm
	{mul.f16 %rs7024,%rs7025,%rs8769;
}
	// end inline asm
	// begin inline asm
	{add.f16 %rs7027,%rs7021,%rs7024;
}
	// end inline asm
	ld.shared.u16 	%rs7031, [%r473+5382];
	// begin inline asm
	{mul.f16 %rs7030,%rs7031,%rs8768;
}
	// end inline asm
	// begin inline asm
	{add.f16 %rs7033,%rs7027,%rs7030;
}
	// end inline asm
	ld.shared.u16 	%rs7037, [%r473+5384];
	// begin inline asm
	{mul.f16 %rs7036,%rs7037,%rs8767;
}
	// end inline asm
	// begin inline asm
	{add.f16 %rs7039,%rs7033,%rs7036;
}
	// end inline asm
	ld.shared.u16 	%rs7043, [%r473+5386];
	// begin inline asm
	{mul.f16 %rs7042,%rs7043,%rs8766;
}
	// end inline asm
	// begin inline asm
	{add.f16 %rs7045,%rs7039,%rs7042;
}
	// end inline asm
	ld.shared.u16 	%rs7049, [%r473+5388];
	// begin inline asm
	{mul.f16 %rs7048,%rs7049,%rs8765;
}
	// end inline asm
	// begin inline asm
	{add.f16 %rs7051,%rs7045,%rs7048;
}
	// end inline asm
	ld.shared.u16 	%rs7055, [%r473+5390];
	// begin inline asm
	{mul.f16 %rs7054,%rs7055,%rs8764;
}
	// end inline asm
	// begin inline asm
	{add.f16 %rs7057,%rs7051,%rs7054;
}
	// end inline asm
	ld.shared.u16 	%rs7061, [%r473+5392];
	// begin inline asm
	{mul.f16 %rs7060,%rs7061,%rs8763;
}
	// end inline asm
	// begin inline asm
	{add.f16 %rs7063,%rs7057,%rs7060;
}
	// end inline asm
	ld.shared.u16 	%rs7067, [%r473+5394];
	// begin inline asm
	{mul.f16 %rs7066,%rs7067,%rs8762;
}
	// end inline asm
	// begin inline asm
	{add.f16 %rs7069,%rs7063,%rs7066;
}
	// end inline asm
	ld.shared.u16 	%rs7073, [%r473+5396];
	// begin inline asm
	{mul.f16 %rs7072,%rs7073,%rs8761;
}
	// end inline asm
	// begin inline asm
	{add.f16 %rs7075,%rs7069,%rs7072;
}
	// end inline asm
	ld.shared.u16 	%rs7079, [%r473+5398];
	// begin inline asm
	{mul.f16 %rs7078,%rs7079,%rs8760;
}
	// end inline asm
	// begin inline asm
	{add.f16 %rs7081,%rs7075,%rs7078;
}
	// end inline asm
	ld.shared.u16 	%rs7085, [%r473+5400];
	// begin inline asm
	{mul.f16 %rs7084,%rs7085,%rs8759;
}
	// end inline asm
	// begin inline asm
	{add.f16 %rs7087,%rs7081,%rs7084;
}
	// end inline asm
	ld.shared.u16 	%rs7091, [%r473+5402];
	// begin inline asm
	{mul.f16 %rs7090,%rs7091,%rs8758;
}
	// end inline asm
	// begin inline asm
	{add.f16 %rs7093,%rs7087,%rs7090;
}
	// end inline asm
	ld.shared.u16 	%rs7097, [%r473+5404];
	// begin inline asm
	{mul.f16 %rs7096,%rs7097,%rs8757;
}
	// end inline asm
	// begin inline asm
	{add.f16 %rs7099,%rs7093,%rs7096;
}
	// end inline asm
	ld.shared.u16 	%rs7103, [%r473+5406];
	// begin inline asm
	{mul.f16 %rs7102,%rs7103,%rs8756;
}
	// end inline asm
	// begin inline asm
	{add.f16 %rs7105,%rs7099,%rs7102;
}
	// end inline asm
	ld.shared.u16 	%rs7109, [%r473+5408];
	// begin inline asm
	{mul.f16 %rs7108,%rs7109,%rs8755;
}
	// end inline asm
	// begin inline asm
	{add.f16 %rs7111,%rs7105,%rs7108;
}
	// end inline asm
	ld.shared.u16 	%rs7115, [%r473+5410];
	// begin inline asm
	{mul.f16 %rs7114,%rs7115,%rs8754;
}
	// end inline asm
	// begin inline asm
	{add.f16 %rs7117,%rs7111,%rs7114;
}
	// end inline asm
	ld.shared.u16 	%rs7121, [%r473+5412];
	// begin inline asm
	{mul.f16 %rs7120,%rs7121,%rs8753;
}
	// end inline asm
	// begin inline asm
	{add.f16 %rs7123,%rs7117,%rs7120;
}
	// end inline asm
	ld.shared.u16 	%rs7127, [%r473+5414];
	// begin inline asm
	{mul.f16 %rs7126,%rs7127,%rs8752;
}
	// end inline asm
	// begin inline asm
	{add.f16 %rs7129,%rs7123,%rs7126;
}
	// end inline asm
	ld.shared.u16 	%rs7133, [%r473+5416];
	// begin inline asm
	{mul.f16 %rs7132,%rs7133,%rs8751;
}
	// end inline asm
	// begin inline asm
	{add.f16 %rs7135,%rs7129,%rs7132;
}
	// end inline asm
	ld.shared.u16 	%rs7139, [%r473+5418];
	// begin inline asm
	{mul.f16 %rs7138,%rs7139,%rs8750;
}
	// end inline asm
	// begin inline asm
	{add.f16 %rs7141,%rs7135,%rs7138;
}
	// end inline asm
	ld.shared.u16 	%rs7145, [%r473+5420];
	// begin inline asm
	{mul.f16 %rs7144,%rs7145,%rs8749;
}
	// end inline asm
	// begin inline asm
	{add.f16 %rs7147,%rs7141,%rs7144;
}
	// end inline asm
	ld.shared.u16 	%rs7151, [%r473+5422];
	// begin inline asm
	{mul.f16 %rs7150,%rs7151,%rs8748;
}
	// end inline asm
	// begin inline asm
	{add.f16 %rs7153,%rs7147,%rs7150;
}
	// end inline asm
	ld.shared.u16 	%rs7157, [%r473+5424];
	// begin inline asm
	{mul.f16 %rs7156,%rs7157,%rs8747;
}
	// end inline asm
	// begin inline asm
	{add.f16 %rs7159,%rs7153,%rs7156;
}
	// end inline asm
	ld.shared.u16 	%rs7163, [%r473+5426];
	// begin inline asm
	{mul.f16 %rs7162,%rs7163,%rs8746;
}
	// end inline asm
	// begin inline asm
	{add.f16 %rs7165,%rs7159,%rs7162;
}
	// end inline asm
	ld.shared.u16 	%rs7169, [%r473+5428];
	// begin inline asm
	{mul.f16 %rs7168,%rs7169,%rs8745;
}
	// end inline asm
	// begin inline asm
	{add.f16 %rs7171,%rs7165,%rs7168;
}
	// end inline asm
	ld.shared.u16 	%rs7175, [%r473+5430];
	// begin inline asm
	{mul.f16 %rs7174,%rs7175,%rs8744;
}
	// end inline asm
	// begin inline asm
	{add.f16 %rs7177,%rs7171,%rs7174;
}
	// end inline asm
	ld.shared.u16 	%rs7181, [%r473+5432];
	// begin inline asm
	{mul.f16 %rs7180,%rs7181,%rs8743;
}
	// end inline asm
	// begin inline asm
	{add.f16 %rs7183,%rs7177,%rs7180;
}
	// end inline asm
	ld.shared.u16 	%rs7187, [%r473+5434];
	// begin inline asm
	{mul.f16 %rs7186,%rs7187,%rs8742;
}
	// end inline asm
	// begin inline asm
	{add.f16 %rs7189,%rs7183,%rs7186;
}
	// end inline asm
	ld.shared.u16 	%rs7193, [%r473+5436];
	// begin inline asm
	{mul.f16 %rs7192,%rs7193,%rs8741;
}
	// end inline asm
	// begin inline asm
	{add.f16 %rs7195,%rs7189,%rs7192;
}
	// end inline asm
	ld.shared.u16 	%rs7199, [%r473+5438];
	// begin inline asm
	{mul.f16 %rs7198,%rs7199,%rs8740;
}
	// end inline asm
	// begin inline asm
	{add.f16 %rs7201,%rs7195,%rs7198;
}
	// end inline asm
	ld.shared.u16 	%rs7205, [%r473+5440];
	// begin inline asm
	{mul.f16 %rs7204,%rs7205,%rs8739;
}
	// end inline asm
	// begin inline asm
	{add.f16 %rs7207,%rs7201,%rs7204;
}
	// end inline asm
	ld.shared.u16 	%rs7211, [%r473+5442];
	// begin inline asm
	{mul.f16 %rs7210,%rs7211,%rs8738;
}
	// end inline asm
	// begin inline asm
	{add.f16 %rs7213,%rs7207,%rs7210;
}
	// end inline asm
	ld.shared.u16 	%rs7217, [%r473+5444];
	// begin inline asm
	{mul.f16 %rs7216,%rs7217,%rs8737;
}
	// end inline asm
	// begin inline asm
	{add.f16 %rs7219,%rs7213,%rs7216;
}
	// end inline asm
	ld.shared.u16 	%rs7223, [%r473+5446];
	// begin inline asm
	{mul.f16 %rs7222,%rs7223,%rs8736;
}
	// end inline asm
	// begin inline asm
	{add.f16 %rs7225,%rs7219,%rs7222;
}
	// end inline asm
	ld.shared.u16 	%rs7229, [%r473+5448];
	// begin inline asm
	{mul.f16 %rs7228,%rs7229,%rs8735;
}
	// end inline asm
	// begin inline asm
	{add.f16 %rs7231,%rs7225,%rs7228;
}
	// end inline asm
	ld.shared.u16 	%rs7235, [%r473+5450];
	// begin inline asm
	{mul.f16 %rs7234,%rs7235,%rs8734;
}
	// end inline asm
	// begin inline asm
	{add.f16 %rs7237,%rs7231,%rs7234;
}
	// end inline asm
	ld.shared.u16 	%rs7241, [%r473+5452];
	// begin inline asm
	{mul.f16 %rs7240,%rs7241,%rs8733;
}
	// end inline asm
	// begin inline asm
	{add.f16 %rs7243,%rs7237,%rs7240;
}
	// end inline asm
	ld.shared.u16 	%rs7247, [%r473+5454];
	// begin inline asm
	{mul.f16 %rs7246,%rs7247,%rs8732;
}
	// end inline asm
	// begin inline asm
	{add.f16 %rs7249,%rs7243,%rs7246;
}
	// end inline asm
	ld.shared.u16 	%rs7253, [%r473+5456];
	// begin inline asm
	{mul.f16 %rs7252,%rs7253,%rs8731;
}
	// end inline asm
	// begin inline asm
	{add.f16 %rs7255,%rs7249,%rs7252;
}
	// end inline asm
	ld.shared.u16 	%rs7259, [%r473+5458];
	// begin inline asm
	{mul.f16 %rs7258,%rs7259,%rs8730;
}
	// end inline asm
	// begin inline asm
	{add.f16 %rs7261,%rs7255,%rs7258;
}
	// end inline asm
	ld.shared.u16 	%rs7265, [%r473+5460];
	// begin inline asm
	{mul.f16 %rs7264,%rs7265,%rs8729;
}
	// end inline asm
	// begin inline asm
	{add.f16 %rs7267,%rs7261,%rs7264;
}
	// end inline asm
	ld.shared.u16 	%rs7271, [%r473+5462];
	// begin inline asm
	{mul.f16 %rs7270,%rs7271,%rs8728;
}
	// end inline asm
	// begin inline asm
	{add.f16 %rs7273,%rs7267,%rs7270;
}
	// end inline asm
	ld.shared.u16 	%rs7277, [%r473+5464];
	// begin inline asm
	{mul.f16 %rs7276,%rs7277,%rs8727;
}
	// end inline asm
	// begin inline asm
	{add.f16 %rs7279,%rs7273,%rs7276;
}
	// end inline asm
	ld.shared.u16 	%rs7283, [%r473+5466];
	// begin inline asm
	{mul.f16 %rs7282,%rs7283,%rs8726;
}
	// end inline asm
	// begin inline asm
	{add.f16 %rs7285,%rs7279,%rs7282;
}
	// end inline asm
	ld.shared.u16 	%rs7289, [%r473+5468];
	// begin inline asm
	{mul.f16 %rs7288,%rs7289,%rs8725;
}
	// end inline asm
	// begin inline asm
	{add.f16 %rs7291,%rs7285,%rs7288;
}
	// end inline asm
	ld.shared.u16 	%rs7295, [%r473+5470];
	// begin inline asm
	{mul.f16 %rs7294,%rs7295,%rs8724;
}
	// end inline asm
	// begin inline asm
	{add.f16 %rs7297,%rs7291,%rs7294;
}
	// end inline asm
	ld.shared.u16 	%rs7301, [%r473+5472];
	// begin inline asm
	{mul.f16 %rs7300,%rs7301,%rs8723;
}
	// end inline asm
	// begin inline asm
	{add.f16 %rs7303,%rs7297,%rs7300;
}
	// end inline asm
	ld.shared.u16 	%rs7307, [%r473+5474];
	// begin inline asm
	{mul.f16 %rs7306,%rs7307,%rs8722;
}
	// end inline asm
	// begin inline asm
	{add.f16 %rs7309,%rs7303,%rs7306;
}
	// end inline asm
	ld.shared.u16 	%rs7313, [%r473+5476];
	// begin inline asm
	{mul.f16 %rs7312,%rs7313,%rs8721;
}
	// end inline asm
	// begin inline asm
	{add.f16 %rs7315,%rs7309,%rs7312;
}
	// end inline asm
	ld.shared.u16 	%rs7319, [%r473+5478];
	// begin inline asm
	{mul.f16 %rs7318,%rs7319,%rs8720;
}
	// end inline asm
	// begin inline asm
	{add.f16 %rs7321,%rs7315,%rs7318;
}
	// end inline asm
	ld.shared.u16 	%rs7325, [%r473+5480];
	// begin inline asm
	{mul.f16 %rs7324,%rs7325,%rs8719;
}
	// end inline asm
	// begin inline asm
	{add.f16 %rs7327,%rs7321,%rs7324;
}
	// end inline asm
	ld.shared.u16 	%rs7331, [%r473+5482];
	// begin inline asm
	{mul.f16 %rs7330,%rs7331,%rs8718;
}
	// end inline asm
	// begin inline asm
	{add.f16 %rs7333,%rs7327,%rs7330;
}
	// end inline asm
	ld.shared.u16 	%rs7337, [%r473+5484];
	// begin inline asm
	{mul.f16 %rs7336,%rs7337,%rs8717;
}
	// end inline asm
	// begin inline asm
	{add.f16 %rs7339,%rs7333,%rs7336;
}
	// end inline asm
	ld.shared.u16 	%rs7343, [%r473+5486];
	// begin inline asm
	{mul.f16 %rs7342,%rs7343,%rs8716;
}
	// end inline asm
	// begin inline asm
	{add.f16 %rs7345,%rs7339,%rs7342;
}
	// end inline asm
	ld.shared.u16 	%rs7349, [%r473+5488];
	// begin inline asm
	{mul.f16 %rs7348,%rs7349,%rs8715;
}
	// end inline asm
	// begin inline asm
	{add.f16 %rs7351,%rs7345,%rs7348;
}
	// end inline asm
	ld.shared.u16 	%rs7355, [%r473+5490];
	// begin inline asm
	{mul.f16 %rs7354,%rs7355,%rs8714;
}
	// end inline asm
	// begin inline asm
	{add.f16 %rs7357,%rs7351,%rs7354;
}
	// end inline asm
	ld.shared.u16 	%rs7361, [%r473+5492];
	// begin inline asm
	{mul.f16 %rs7360,%rs7361,%rs8713;
}
	// end inline asm
	// begin inline asm
	{add.f16 %rs7363,%rs7357,%rs7360;
}
	// end inline asm
	ld.shared.u16 	%rs7367, [%r473+5494];
	// begin inline asm
	{mul.f16 %rs7366,%rs7367,%rs8712;
}
	// end inline asm
	// begin inline asm
	{add.f16 %rs7369,%rs7363,%rs7366;
}
	// end inline asm
	ld.shared.u16 	%rs7373, [%r473+5496];
	// begin inline asm
	{mul.f16 %rs7372,%rs7373,%rs8711;
}
	// end inline asm
	// begin inline asm
	{add.f16 %rs7375,%rs7369,%rs7372;
}
	// end inline asm
	ld.shared.u16 	%rs7379, [%r473+5498];
	// begin inline asm
	{mul.f16 %rs7378,%rs7379,%rs8710;
}
	// end inline asm
	// begin inline asm
	{add.f16 %rs7381,%rs7375,%rs7378;
}
	// end inline asm
	ld.shared.u16 	%rs7385, [%r473+5500];
	// begin inline asm
	{mul.f16 %rs7384,%rs7385,%rs8709;
}
	// end inline asm
	// begin inline asm
	{add.f16 %rs7387,%rs7381,%rs7384;
}
	// end inline asm
	ld.shared.u16 	%rs7391, [%r473+5502];
	// begin inline asm
	{mul.f16 %rs7390,%rs7391,%rs8708;
}
	// end inline asm
	// begin inline asm
	{add.f16 %rs7393,%rs7387,%rs7390;
}
	// end inline asm
	st.local.u16 	[%rd202+84], %rs7393;
	@%p117 bra 	$L__BB0_101;
	mov.u64 	%rd203, $str$3;
	cvta.global.u64 	%rd204, %rd203;
	mov.u64 	%rd205, $str$1;
	cvta.global.u64 	%rd206, %rd205;
	mov.u64 	%rd207, __unnamed_1;
	cvta.global.u64 	%rd208, %rd207;
	{ // callseq 16, 0
	.param .b64 param0;
	st.param.b64 	[param0], %rd204;
	.param .b64 param1;
	st.param.b64 	[param1], %rd206;
	.param .b32 param2;
	st.param.b32 	[param2], 111;
	.param .b64 param3;
	st.param.b64 	[param3], %rd208;
	.param .b64 param4;
	st.param.b64 	[param4], 1;
	call.uni 
	__assertfail, 
	(
	param0, 
	param1, 
	param2, 
	param3, 
	param4
	);
	} // callseq 16
	mov.u32 	%r474, %ntid.x;
	mov.u32 	%r475, %tid.y;
	mov.u32 	%r476, %tid.x;
	mad.lo.s32 	%r477, %r474, %r475, %r476;
	shr.u32 	%r478, %r477, 1;
	and.b32  	%r479, %r478, 48;
	and.b32  	%r480, %r476, 15;
	or.b32  	%r481, %r479, %r480;
	shl.b32 	%r482, %r481, 1;
	mov.u32 	%r483, _ZZ4mm16P6__halfS0_S0_iiiE8B_shared;
	add.s32 	%r484, %r483, %r482;
	ld.shared.u16 	%rs8771, [%r484];
	ld.shared.u16 	%rs8770, [%r484+128];
	ld.shared.u16 	%rs8769, [%r484+256];
	ld.shared.u16 	%rs8768, [%r484+384];
	ld.shared.u16 	%rs8767, [%r484+512];
	ld.shared.u16 	%rs8766, [%r484+640];
	ld.shared.u16 	%rs8765, [%r484+768];
	ld.shared.u16 	%rs8764, [%r484+896];
	ld.shared.u16 	%rs8763, [%r484+1024];
	ld.shared.u16 	%rs8762, [%r484+1152];
	ld.shared.u16 	%rs8761, [%r484+1280];
	ld.shared.u16 	%rs8760, [%r484+1408];
	ld.shared.u16 	%rs8759, [%r484+1536];
	ld.shared.u16 	%rs8758, [%r484+1664];
	ld.shared.u16 	%rs8757, [%r484+1792];
	ld.shared.u16 	%rs8756, [%r484+1920];
	ld.shared.u16 	%rs8755, [%r484+2048];
	ld.shared.u16 	%rs8754, [%r484+2176];
	ld.shared.u16 	%rs8753, [%r484+2304];
	ld.shared.u16 	%rs8752, [%r484+2432];
	ld.shared.u16 	%rs8751, [%r484+2560];
	ld.shared.u16 	%rs8750, [%r484+2688];
	ld.shared.u16 	%rs8749, [%r484+2816];
	ld.shared.u16 	%rs8748, [%r484+2944];
	ld.shared.u16 	%rs8747, [%r484+3072];
	ld.shared.u16 	%rs8746, [%r484+3200];
	ld.shared.u16 	%rs8745, [%r484+3328];
	ld.shared.u16 	%rs8744, [%r484+3456];
	ld.shared.u16 	%rs8743, [%r484+3584];
	ld.shared.u16 	%rs8742, [%r484+3712];
	ld.shared.u16 	%rs8741, [%r484+3840];
	ld.shared.u16 	%rs8740, [%r484+3968];
	ld.shared.u16 	%rs8739, [%r484+4096];
	ld.shared.u16 	%rs8738, [%r484+4224];
	ld.shared.u16 	%rs8737, [%r484+4352];
	ld.shared.u16 	%rs8736, [%r484+4480];
	ld.shared.u16 	%rs8735, [%r484+4608];
	ld.shared.u16 	%rs8734, [%r484+4736];
	ld.shared.u16 	%rs8733, [%r484+4864];
	ld.shared.u16 	%rs8732, [%r484+4992];
	ld.shared.u16 	%rs8731, [%r484+5120];
	ld.shared.u16 	%rs8730, [%r484+5248];
	ld.shared.u16 	%rs8729, [%r484+5376];
	ld.shared.u16 	%rs8728, [%r484+5504];
	ld.shared.u16 	%rs8727, [%r484+5632];
	ld.shared.u16 	%rs8726, [%r484+5760];
	ld.shared.u16 	%rs8725, [%r484+5888];
	ld.shared.u16 	%rs8724, [%r484+6016];
	ld.shared.u16 	%rs8723, [%r484+6144];
	ld.shared.u16 	%rs8722, [%r484+6272];
	ld.shared.u16 	%rs8721, [%r484+6400];
	ld.shared.u16 	%rs8720, [%r484+6528];
	ld.shared.u16 	%rs8719, [%r484+6656];
	ld.shared.u16 	%rs8718, [%r484+6784];
	ld.shared.u16 	%rs8717, [%r484+6912];
	ld.shared.u16 	%rs8716, [%r484+7040];
	ld.shared.u16 	%rs8715, [%r484+7168];
	ld.shared.u16 	%rs8714, [%r484+7296];
	ld.shared.u16 	%rs8713, [%r484+7424];
	ld.shared.u16 	%rs8712, [%r484+7552];
	ld.shared.u16 	%rs8711, [%r484+7680];
	ld.shared.u16 	%rs8710, [%r484+7808];
	ld.shared.u16 	%rs8709, [%r484+7936];
	ld.shared.u16 	%rs8708, [%r484+8064];
$L__BB0_101:
	mov.u32 	%r485, %ntid.x;
	mov.u32 	%r486, %tid.y;
	mov.u32 	%r487, %tid.x;
	mad.lo.s32 	%r488, %r485, %r486, %r487;
	shr.u32 	%r489, %r488, 3;
	and.b32  	%r490, %r489, 524272;
	and.b32  	%r491, %r486, 1;
	or.b32  	%r492, %r490, %r491;
	setp.lt.u32 	%p118, %r492, 18;
	shr.u32 	%r493, %r488, 1;
	and.b32  	%r494, %r493, 48;
	and.b32  	%r495, %r487, 15;
	or.b32  	%r496, %r494, %r495;
	mul.wide.u32 	%rd209, %r496, 2;
	add.s64 	%rd210, %rd1, %rd209;
	or.b32  	%r497, %r492, 8;
	mul.wide.u32 	%rd211, %r497, 2;
	add.s64 	%rd212, %rd210, %rd211;
	ld.local.u16 	%rs7400, [%rd212+88];
	shl.b32 	%r498, %r492, 7;
	mov.u32 	%r499, _ZZ4mm16P6__halfS0_S0_iiiE8A_shared;
	add.s32 	%r500, %r499, %r498;
	ld.shared.u16 	%rs7397, [%r500+5632];
	// begin inline asm
	{mul.f16 %rs7396,%rs7397,%rs8771;
}
	// end inline asm
	// begin inline asm
	{add.f16 %rs7399,%rs7400,%rs7396;
}
	// end inline asm
	ld.shared.u16 	%rs7403, [%r500+5634];
	// begin inline asm
	{mul.f16 %rs7402,%rs7403,%rs8770;
}
	// end inline asm
	// begin inline asm
	{add.f16 %rs7405,%rs7399,%rs7402;
}
	// end inline asm
	ld.shared.u16 	%rs7409, [%r500+5636];
	// begin inline asm
	{mul.f16 %rs7408,%rs7409,%rs8769;
}
	// end inline asm
	// begin inline asm
	{add.f16 %rs7411,%rs7405,%rs7408;
}
	// end inline asm
	ld.shared.u16 	%rs7415, [%r500+5638];
	// begin inline asm
	{mul.f16 %rs7414,%rs7415,%rs8768;
}
	// end inline asm
	// begin inline asm
	{add.f16 %rs7417,%rs7411,%rs7414;
}
	// end inline asm
	ld.shared.u16 	%rs7421, [%r500+5640];
	// begin inline asm
	{mul.f16 %rs7420,%rs7421,%rs8767;
}
	// end inline asm
	// begin inline asm
	{add.f16 %rs7423,%rs7417,%rs7420;
}
	// end inline asm
	ld.shared.u16 	%rs7427, [%r500+5642];
	// begin inline asm
	{mul.f16 %rs7426,%rs7427,%rs8766;
}
	// end inline asm
	// begin inline asm
	{add.f16 %rs7429,%rs7423,%rs7426;
}
	// end inline asm
	ld.shared.u16 	%rs7433, [%r500+5644];
	// begin inline asm
	{mul.f16 %rs7432,%rs7433,%rs8765;
}
	// end inline asm
	// begin inline asm
	{add.f16 %rs7435,%rs7429,%rs7432;
}
	// end inline asm
	ld.shared.u16 	%rs7439, [%r500+5646];
	// begin inline asm
	{mul.f16 %rs7438,%rs7439,%rs8764;
}
	// end inline asm
	// begin inline asm
	{add.f16 %rs7441,%rs7435,%rs7438;
}
	// end inline asm
	ld.shared.u16 	%rs7445, [%r500+5648];
	// begin inline asm
	{mul.f16 %rs7444,%rs7445,%rs8763;
}
	// end inline asm
	// begin inline asm
	{add.f16 %rs7447,%rs7441,%rs7444;
}
	// end inline asm
	ld.shared.u16 	%rs7451, [%r500+5650];
	// begin inline asm
	{mul.f16 %rs7450,%rs7451,%rs8762;
}
	// end inline asm
	// begin inline asm
	{add.f16 %rs7453,%rs7447,%rs7450;
}
	// end inline asm
	ld.shared.u16 	%rs7457, [%r500+5652];
	// begin inline asm
	{mul.f16 %rs7456,%rs7457,%rs8761;
}
	// end inline asm
	// begin inline asm
	{add.f16 %rs7459,%rs7453,%rs7456;
}
	// end inline asm
	ld.shared.u16 	%rs7463, [%r500+5654];
	// begin inline asm
	{mul.f16 %rs7462,%rs7463,%rs8760;
}
	// end inline asm
	// begin inline asm
	{add.f16 %rs7465,%rs7459,%rs7462;
}
	// end inline asm
	ld.shared.u16 	%rs7469, [%r500+5656];
	// begin inline asm
	{mul.f16 %rs7468,%rs7469,%rs8759;
}
	// end inline asm
	// begin inline asm
	{add.f16 %rs7471,%rs7465,%rs7468;
}
	// end inline asm
	ld.shared.u16 	%rs7475, [%r500+5658];
	// begin inline asm
	{mul.f16 %rs7474,%rs7475,%rs8758;
}
	// end inline asm
	// begin inline asm
	{add.f16 %rs7477,%rs7471,%rs7474;
}
	// end inline asm
	ld.shared.u16 	%rs7481, [%r500+5660];
	// begin inline asm
	{mul.f16 %rs7480,%rs7481,%rs8757;
}
	// end inline asm
	// begin inline asm
	{add.f16 %rs7483,%rs7477,%rs7480;
}
	// end inline asm
	ld.shared.u16 	%rs7487, [%r500+5662];
	// begin inline asm
	{mul.f16 %rs7486,%rs7487,%rs8756;
}
	// end inline asm
	// begin inline asm
	{add.f16 %rs7489,%rs7483,%rs7486;
}
	// end inline asm
	ld.shared.u16 	%rs7493, [%r500+5664];
	// begin inline asm
	{mul.f16 %rs7492,%rs7493,%rs8755;
}
	// end inline asm
	// begin inline asm
	{add.f16 %rs7495,%rs7489,%rs7492;
}
	// end inline asm
	ld.shared.u16 	%rs7499, [%r500+5666];
	// begin inline asm
	{mul.f16 %rs7498,%rs7499,%rs8754;
}
	// end inline asm
	// begin inline asm
	{add.f16 %rs7501,%rs7495,%rs7498;
}
	// end inline asm
	ld.shared.u16 	%rs7505, [%r500+5668];
	// begin inline asm
	{mul.f16 %rs7504,%rs7505,%rs8753;
}
	// end inline asm
	// begin inline asm
	{add.f16 %rs7507,%rs7501,%rs7504;
}
	// end inline asm
	ld.shared.u16 	%rs7511, [%r500+5670];
	// begin inline asm
	{mul.f16 %rs7510,%rs7511,%rs8752;
}
	// end inline asm
	// begin inline asm
	{add.f16 %rs7513,%rs7507,%rs7510;
}
	// end inline asm
	ld.shared.u16 	%rs7517, [%r500+5672];
	// begin inline asm
	{mul.f16 %rs7516,%rs7517,%rs8751;
}
	// end inline asm
	// begin inline asm
	{add.f16 %rs7519,%rs7513,%rs7516;
}
	// end inline asm
	ld.shared.u16 	%rs7523, [%r500+5674];
	// begin inline asm
	{mul.f16 %rs7522,%rs7523,%rs8750;
}
	// end inline asm
	// begin inline asm
	{add.f16 %rs7525,%rs7519,%rs7522;
}
	// end inline asm
	ld.shared.u16 	%rs7529, [%r500+5676];
	// begin inline asm
	{mul.f16 %rs7528,%rs7529,%rs8749;
}
	// end inline asm
	// begin inline asm
	{add.f16 %rs7531,%rs7525,%rs7528;
}
	// end inline asm
	ld.shared.u16 	%rs7535, [%r500+5678];
	// begin inline asm
	{mul.f16 %rs7534,%rs7535,%rs8748;
}
	// end inline asm
	// begin inline asm
	{add.f16 %rs7537,%rs7531,%rs7534;
}
	// end inline asm
	ld.shared.u16 	%rs7541, [%r500+5680];
	// begin inline asm
	{mul.f16 %rs7540,%rs7541,%rs8747;
}
	// end inline asm
	// begin inline asm
	{add.f16 %rs7543,%rs7537,%rs7540;
}
	// end inline asm
	ld.shared.u16 	%rs7547, [%r500+5682];
	// begin inline asm
	{mul.f16 %rs7546,%rs7547,%rs8746;
}
	// end inline asm
	// begin inline asm
	{add.f16 %rs7549,%rs7543,%rs7546;
}
	// end inline asm
	ld.shared.u16 	%rs7553, [%r500+5684];
	// begin inline asm
	{mul.f16 %rs7552,%rs7553,%rs8745;
}
	// end inline asm
	// begin inline asm
	{add.f16 %rs7555,%rs7549,%rs7552;
}
	// end inline asm
	ld.shared.u16 	%rs7559, [%r500+5686];
	// begin inline asm
	{mul.f16 %rs7558,%rs7559,%rs8744;
}
	// end inline asm
	// begin inline asm
	{add.f16 %rs7561,%rs7555,%rs7558;
}
	// end inline asm
	ld.shared.u16 	%rs7565, [%r500+5688];
	// begin inline asm
	{mul.f16 %rs7564,%rs7565,%rs8743;
}
	// end inline asm
	// begin inline asm
	{add.f16 %rs7567,%rs7561,%rs7564;
}
	// end inline asm
	ld.shared.u16 	%rs7571, [%r500+5690];
	// begin inline asm
	{mul.f16 %rs7570,%rs7571,%rs8742;
}
	// end inline asm
	// begin inline asm
	{add.f16 %rs7573,%rs7567,%rs7570;
}
	// end inline asm
	ld.shared.u16 	%rs7577, [%r500+5692];
	// begin inline asm
	{mul.f16 %rs7576,%rs7577,%rs8741;
}
	// end inline asm
	// begin inline asm
	{add.f16 %rs7579,%rs7573,%rs7576;
}
	// end inline asm
	ld.shared.u16 	%rs7583, [%r500+5694];
	// begin inline asm
	{mul.f16 %rs7582,%rs7583,%rs8740;
}
	// end inline asm
	// begin inline asm
	{add.f16 %rs7585,%rs7579,%rs7582;
}
	// end inline asm
	ld.shared.u16 	%rs7589, [%r500+5696];
	// begin inline asm
	{mul.f16 %rs7588,%rs7589,%rs8739;
}
	// end inline asm
	// begin inline asm
	{add.f16 %rs7591,%rs7585,%rs7588;
}
	// end inline asm
	ld.shared.u16 	%rs7595, [%r500+5698];
	// begin inline asm
	{mul.f16 %rs7594,%rs7595,%rs8738;
}
	// end inline asm
	// begin inline asm
	{add.f16 %rs7597,%rs7591,%rs7594;
}
	// end inline asm
	ld.shared.u16 	%rs7601, [%r500+5700];
	// begin inline asm
	{mul.f16 %rs7600,%rs7601,%rs8737;
}
	// end inline asm
	// begin inline asm
	{add.f16 %rs7603,%rs7597,%rs7600;
}
	// end inline asm
	ld.shared.u16 	%rs7607, [%r500+5702];
	// begin inline asm
	{mul.f16 %rs7606,%rs7607,%rs8736;
}
	// end inline asm
	// begin inline asm
	{add.f16 %rs7609,%rs7603,%rs7606;
}
	// end inline asm
	ld.shared.u16 	%rs7613, [%r500+5704];
	// begin inline asm
	{mul.f16 %rs7612,%rs7613,%rs8735;
}
	// end inline asm
	// begin inline asm
	{add.f16 %rs7615,%rs7609,%rs7612;
}
	// end inline asm
	ld.shared.u16 	%rs7619, [%r500+5706];
	// begin inline asm
	{mul.f16 %rs7618,%rs7619,%rs8734;
}
	// end inline asm
	// begin inline asm
	{add.f16 %rs7621,%rs7615,%rs7618;
}
	// end inline asm
	ld.shared.u16 	%rs7625, [%r500+5708];
	// begin inline asm
	{mul.f16 %rs7624,%rs7625,%rs8733;
}
	// end inline asm
	// begin inline asm
	{add.f16 %rs7627,%rs7621,%rs7624;
}
	// end inline asm
	ld.shared.u16 	%rs7631, [%r500+5710];
	// begin inline asm
	{mul.f16 %rs7630,%rs7631,%rs8732;
}
	// end inline asm
	// begin inline asm
	{add.f16 %rs7633,%rs7627,%rs7630;
}
	// end inline asm
	ld.shared.u16 	%rs7637, [%r500+5712];
	// begin inline asm
	{mul.f16 %rs7636,%rs7637,%rs8731;
}
	// end inline asm
	// begin inline asm
	{add.f16 %rs7639,%rs7633,%rs7636;
}
	// end inline asm
	ld.shared.u16 	%rs7643, [%r500+5714];
	// begin inline asm
	{mul.f16 %rs7642,%rs7643,%rs8730;
}
	// end inline asm
	// begin inline asm
	{add.f16 %rs7645,%rs7639,%rs7642;
}
	// end inline asm
	ld.shared.u16 	%rs7649, [%r500+5716];
	// begin inline asm
	{mul.f16 %rs7648,%rs7649,%rs8729;
}
	// end inline asm
	// begin inline asm
	{add.f16 %rs7651,%rs7645,%rs7648;
}
	// end inline asm
	ld.shared.u16 	%rs7655, [%r500+5718];
	// begin inline asm
	{mul.f16 %rs7654,%rs7655,%rs8728;
}
	// end inline asm
	// begin inline asm
	{add.f16 %rs7657,%rs7651,%rs7654;
}
	// end inline asm
	ld.shared.u16 	%rs7661, [%r500+5720];
	// begin inline asm
	{mul.f16 %rs7660,%rs7661,%rs8727;
}
	// end inline asm
	// begin inline asm
	{add.f16 %rs7663,%rs7657,%rs7660;
}
	// end inline asm
	ld.shared.u16 	%rs7667, [%r500+5722];
	// begin inline asm
	{mul.f16 %rs7666,%rs7667,%rs8726;
}
	// end inline asm
	// begin inline asm
	{add.f16 %rs7669,%rs7663,%rs7666;
}
	// end inline asm
	ld.shared.u16 	%rs7673, [%r500+5724];
	// begin inline asm
	{mul.f16 %rs7672,%rs7673,%rs8725;
}
	// end inline asm
	// begin inline asm
	{add.f16 %rs7675,%rs7669,%rs7672;
}
	// end inline asm
	ld.shared.u16 	%rs7679, [%r500+5726];
	// begin inline asm
	{mul.f16 %rs7678,%rs7679,%rs8724;
}
	// end inline asm
	// begin inline asm
	{add.f16 %rs7681,%rs7675,%rs7678;
}
	// end inline asm
	ld.shared.u16 	%rs7685, [%r500+5728];
	// begin inline asm
	{mul.f16 %rs7684,%rs7685,%rs8723;
}
	// end inline asm
	// begin inline asm
	{add.f16 %rs7687,%rs7681,%rs7684;
}
	// end inline asm
	ld.shared.u16 	%rs7691, [%r500+5730];
	// begin inline asm
	{mul.f16 %rs7690,%rs7691,%rs8722;
}
	// end inline asm
	// begin inline asm
	{add.f16 %rs7693,%rs7687,%rs7690;
}
	// end inline asm
	ld.shared.u16 	%rs7697, [%r500+5732];
	// begin inline asm
	{mul.f16 %rs7696,%rs7697,%rs8721;
}
	// end inline asm
	// begin inline asm
	{add.f16 %rs7699,%rs7693,%rs7696;
}
	// end inline asm
	ld.shared.u16 	%rs7703, [%r500+5734];
	// begin inline asm
	{mul.f16 %rs7702,%rs7703,%rs8720;
}
	// end inline asm
	// begin inline asm
	{add.f16 %rs7705,%rs7699,%rs7702;
}
	// end inline asm
	ld.shared.u16 	%rs7709, [%r500+5736];
	// begin inline asm
	{mul.f16 %rs7708,%rs7709,%rs8719;
}
	// end inline asm
	// begin inline asm
	{add.f16 %rs7711,%rs7705,%rs7708;
}
	// end inline asm
	ld.shared.u16 	%rs7715, [%r500+5738];
	// begin inline asm
	{mul.f16 %rs7714,%rs7715,%rs8718;
}
	// end inline asm
	// begin inline asm
	{add.f16 %rs7717,%rs7711,%rs7714;
}
	// end inline asm
	ld.shared.u16 	%rs7721, [%r500+5740];
	// begin inline asm
	{mul.f16 %rs7720,%rs7721,%rs8717;
}
	// end inline asm
	// begin inline asm
	{add.f16 %rs7723,%rs7717,%rs7720;
}
	// end inline asm
	ld.shared.u16 	%rs7727, [%r500+5742];
	// begin inline asm
	{mul.f16 %rs7726,%rs7727,%rs8716;
}
	// end inline asm
	// begin inline asm
	{add.f16 %rs7729,%rs7723,%rs7726;
}
	// end inline asm
	ld.shared.u16 	%rs7733, [%r500+5744];
	// begin inline asm
	{mul.f16 %rs7732,%rs7733,%rs8715;
}
	// end inline asm
	// begin inline asm
	{add.f16 %rs7735,%rs7729,%rs7732;
}
	// end inline asm
	ld.shared.u16 	%rs7739, [%r500+5746];
	// begin inline asm
	{mul.f16 %rs7738,%rs7739,%rs8714;
}
	// end inline asm
	// begin inline asm
	{add.f16 %rs7741,%rs7735,%rs7738;
}
	// end inline asm
	ld.shared.u16 	%rs7745, [%r500+5748];
	// begin inline asm
	{mul.f16 %rs7744,%rs7745,%rs8713;
}
	// end inline asm
	// begin inline asm
	{add.f16 %rs7747,%rs7741,%rs7744;
}
	// end inline asm
	ld.shared.u16 	%rs7751, [%r500+5750];
	// begin inline asm
	{mul.f16 %rs7750,%rs7751,%rs8712;
}
	// end inline asm
	// begin inline asm
	{add.f16 %rs7753,%rs7747,%rs7750;
}
	// end inline asm
	ld.shared.u16 	%rs7757, [%r500+5752];
	// begin inline asm
	{mul.f16 %rs7756,%rs7757,%rs8711;
}
	// end inline asm
	// begin inline asm
	{add.f16 %rs7759,%rs7753,%rs7756;
}
	// end inline asm
	ld.shared.u16 	%rs7763, [%r500+5754];
	// begin inline asm
	{mul.f16 %rs7762,%rs7763,%rs8710;
}
	// end inline asm
	// begin inline asm
	{add.f16 %rs7765,%rs7759,%rs7762;
}
	// end inline asm
	ld.shared.u16 	%rs7769, [%r500+5756];
	// begin inline asm
	{mul.f16 %rs7768,%rs7769,%rs8709;
}
	// end inline asm
	// begin inline asm
	{add.f16 %rs7771,%rs7765,%rs7768;
}
	// end inline asm
	ld.shared.u16 	%rs7775, [%r500+5758];
	// begin inline asm
	{mul.f16 %rs7774,%rs7775,%rs8708;
}
	// end inline asm
	// begin inline asm
	{add.f16 %rs7777,%rs7771,%rs7774;
}
	// end inline asm
	st.local.u16 	[%rd212+88], %rs7777;
	@%p118 bra 	$L__BB0_103;
	mov.u64 	%rd213, $str$3;
	cvta.global.u64 	%rd214, %rd213;
	mov.u64 	%rd215, $str$1;
	cvta.global.u64 	%rd216, %rd215;
	mov.u64 	%rd217, __unnamed_1;
	cvta.global.u64 	%rd218, %rd217;
	{ // callseq 17, 0
	.param .b64 param0;
	st.param.b64 	[param0], %rd214;
	.param .b64 param1;
	st.param.b64 	[param1], %rd216;
	.param .b32 param2;
	st.param.b32 	[param2], 111;
	.param .b64 param3;
	st.param.b64 	[param3], %rd218;
	.param .b64 param4;
	st.param.b64 	[param4], 1;
	call.uni 
	__assertfail, 
	(
	param0, 
	param1, 
	param2, 
	param3, 
	param4
	);
	} // callseq 17
	mov.u32 	%r501, %ntid.x;
	mov.u32 	%r502, %tid.y;
	mov.u32 	%r503, %tid.x;
	mad.lo.s32 	%r504, %r501, %r502, %r503;
	shr.u32 	%r505, %r504, 1;
	and.b32  	%r506, %r505, 48;
	and.b32  	%r507, %r503, 15;
	or.b32  	%r508, %r506, %r507;
	shl.b32 	%r509, %r508, 1;
	mov.u32 	%r510, _ZZ4mm16P6__halfS0_S0_iiiE8B_shared;
	add.s32 	%r511, %r510, %r509;
	ld.shared.u16 	%rs8771, [%r511];
	ld.shared.u16 	%rs8770, [%r511+128];
	ld.shared.u16 	%rs8769, [%r511+256];
	ld.shared.u16 	%rs8768, [%r511+384];
	ld.shared.u16 	%rs8767, [%r511+512];
	ld.shared.u16 	%rs8766, [%r511+640];
	ld.shared.u16 	%rs8765, [%r511+768];
	ld.shared.u16 	%rs8764, [%r511+896];
	ld.shared.u16 	%rs8763, [%r511+1024];
	ld.shared.u16 	%rs8762, [%r511+1152];
	ld.shared.u16 	%rs8761, [%r511+1280];
	ld.shared.u16 	%rs8760, [%r511+1408];
	ld.shared.u16 	%rs8759, [%r511+1536];
	ld.shared.u16 	%rs8758, [%r511+1664];
	ld.shared.u16 	%rs8757, [%r511+1792];
	ld.shared.u16 	%rs8756, [%r511+1920];
	ld.shared.u16 	%rs8755, [%r511+2048];
	ld.shared.u16 	%rs8754, [%r511+2176];
	ld.shared.u16 	%rs8753, [%r511+2304];
	ld.shared.u16 	%rs8752, [%r511+2432];
	ld.shared.u16 	%rs8751, [%r511+2560];
	ld.shared.u16 	%rs8750, [%r511+2688];
	ld.shared.u16 	%rs8749, [%r511+2816];
	ld.shared.u16 	%rs8748, [%r511+2944];
	ld.shared.u16 	%rs8747, [%r511+3072];
	ld.shared.u16 	%rs8746, [%r511+3200];
	ld.shared.u16 	%rs8745, [%r511+3328];
	ld.shared.u16 	%rs8744, [%r511+3456];
	ld.shared.u16 	%rs8743, [%r511+3584];
	ld.shared.u16 	%rs8742, [%r511+3712];
	ld.shared.u16 	%rs8741, [%r511+3840];
	ld.shared.u16 	%rs8740, [%r511+3968];
	ld.shared.u16 	%rs8739, [%r511+4096];
	ld.shared.u16 	%rs8738, [%r511+4224];
	ld.shared.u16 	%rs8737, [%r511+4352];
	ld.shared.u16 	%rs8736, [%r511+4480];
	ld.shared.u16 	%rs8735, [%r511+4608];
	ld.shared.u16 	%rs8734, [%r511+4736];
	ld.shared.u16 	%rs8733, [%r511+4864];
	ld.shared.u16 	%rs8732, [%r511+4992];
	ld.shared.u16 	%rs8731, [%r511+5120];
	ld.shared.u16 	%rs8730, [%r511+5248];
	ld.shared.u16 	%rs8729, [%r511+5376];
	ld.shared.u16 	%rs8728, [%r511+5504];
	ld.shared.u16 	%rs8727, [%r511+5632];
	ld.shared.u16 	%rs8726, [%r511+5760];
	ld.shared.u16 	%rs8725, [%r511+5888];
	ld.shared.u16 	%rs8724, [%r511+6016];
	ld.shared.u16 	%rs8723, [%r511+6144];
	ld.shared.u16 	%rs8722, [%r511+6272];
	ld.shared.u16 	%rs8721, [%r511+6400];
	ld.shared.u16 	%rs8720, [%r511+6528];
	ld.shared.u16 	%rs8719, [%r511+6656];
	ld.shared.u16 	%rs8718, [%r511+6784];
	ld.shared.u16 	%rs8717, [%r511+6912];
	ld.shared.u16 	%rs8716, [%r511+7040];
	ld.shared.u16 	%rs8715, [%r511+7168];
	ld.shared.u16 	%rs8714, [%r511+7296];
	ld.shared.u16 	%rs8713, [%r511+7424];
	ld.shared.u16 	%rs8712, [%r511+7552];
	ld.shared.u16 	%rs8711, [%r511+7680];
	ld.shared.u16 	%rs8710, [%r511+7808];
	ld.shared.u16 	%rs8709, [%r511+7936];
	ld.shared.u16 	%rs8708, [%r511+8064];
$L__BB0_103:
	ld.param.u32 	%r627, [_Z4mm16P6__halfS0_S0_iii_param_5];
	ld.param.u32 	%r609, [_Z4mm16P6__halfS0_S0_iii_param_4];
	mov.u32 	%r512, %ntid.x;
	mov.u32 	%r513, %tid.y;
	mov.u32 	%r514, %tid.x;
	mad.lo.s32 	%r515, %r512, %r513, %r514;
	shr.u32 	%r516, %r515, 1;
	and.b32  	%r517, %r516, 48;
	and.b32  	%r518, %r514, 15;
	or.b32  	%r519, %r517, %r518;
	mul.wide.u32 	%rd219, %r519, 2;
	add.s64 	%rd220, %rd1, %rd219;
	shr.u32 	%r520, %r515, 3;
	and.b32  	%r521, %r520, 524272;
	and.b32  	%r522, %r513, 1;
	or.b32  	%r523, %r521, %r522;
	or.b32  	%r524, %r523, 8;
	mul.wide.u32 	%rd221, %r524, 2;
	add.s64 	%rd222, %rd220, %rd221;
	ld.local.u16 	%rs7784, [%rd222+92];
	shl.b32 	%r525, %r523, 7;
	mov.u32 	%r526, _ZZ4mm16P6__halfS0_S0_iiiE8A_shared;
	add.s32 	%r527, %r526, %r525;
	ld.shared.u16 	%rs7781, [%r527+5888];
	// begin inline asm
	{mul.f16 %rs7780,%rs7781,%rs8771;
}
	// end inline asm
	// begin inline asm
	{add.f16 %rs7783,%rs7784,%rs7780;
}
	// end inline asm
	ld.shared.u16 	%rs7787, [%r527+5890];
	// begin inline asm
	{mul.f16 %rs7786,%rs7787,%rs8770;
}
	// end inline asm
	// begin inline asm
	{add.f16 %rs7789,%rs7783,%rs7786;
}
	// end inline asm
	ld.shared.u16 	%rs7793, [%r527+5892];
	// begin inline asm
	{mul.f16 %rs7792,%rs7793,%rs8769;
}
	// end inline asm
	// begin inline asm
	{add.f16 %rs7795,%rs7789,%rs7792;
}
	// end inline asm
	ld.shared.u16 	%rs7799, [%r527+5894];
	// begin inline asm
	{mul.f16 %rs7798,%rs7799,%rs8768;
}
	// end inline asm
	// begin inline asm
	{add.f16 %rs7801,%rs7795,%rs7798;
}
	// end inline asm
	ld.shared.u16 	%rs7805, [%r527+5896];
	// begin inline asm
	{mul.f16 %rs7804,%rs7805,%rs8767;
}
	// end inline asm
	// begin inline asm
	{add.f16 %rs7807,%rs7801,%rs7804;
}
	// end inline asm
	ld.shared.u16 	%rs7811, [%r527+5898];
	// begin inline asm
	{mul.f16 %rs7810,%rs7811,%rs8766;
}
	// end inline asm
	// begin inline asm
	{add.f16 %rs7813,%rs7807,%rs7810;
}
	// end inline asm
	ld.shared.u16 	%rs7817, [%r527+5900];
	// begin inline asm
	{mul.f16 %rs7816,%rs7817,%rs8765;
}
	// end inline asm
	// begin inline asm
	{add.f16 %rs7819,%rs7813,%rs7816;
}
	// end inline asm
	ld.shared.u16 	%rs7823, [%r527+5902];
	// begin inline asm
	{mul.f16 %rs7822,%rs7823,%rs8764;
}
	// end inline asm
	// begin inline asm
	{add.f16 %rs7825,%rs7819,%rs7822;
}
	// end inline asm
	ld.shared.u16 	%rs7829, [%r527+5904];
	// begin inline asm
	{mul.f16 %rs7828,%rs7829,%rs8763;
}
	// end inline asm
	// begin inline asm
	{add.f16 %rs7831,%rs7825,%rs7828;
}
	// end inline asm
	ld.shared.u16 	%rs7835, [%r527+5906];
	// begin inline asm
	{mul.f16 %rs7834,%rs7835,%rs8762;
}
	// end inline asm
	// begin inline asm
	{add.f16 %rs7837,%rs7831,%rs7834;
}
	// end inline asm
	ld.shared.u16 	%rs7841, [%r527+5908];
	// begin inline asm
	{mul.f16 %rs7840,%rs7841,%rs8761;
}
	// end inline asm
	// begin inline asm
	{add.f16 %rs7843,%rs7837,%rs7840;
}
	// end inline asm
	ld.shared.u16 	%rs7847, [%r527+5910];
	// begin inline asm
	{mul.f16 %rs7846,%rs7847,%rs8760;
}
	// end inline asm
	// begin inline asm
	{add.f16 %rs7849,%rs7843,%rs7846;
}
	// end inline asm
	ld.shared.u16 	%rs7853, [%r527+5912];
	// begin inline asm
	{mul.f16 %rs7852,%rs7853,%rs8759;
}
	// end inline asm
	// begin inline asm
	{add.f16 %rs7855,%rs7849,%rs7852;
}
	// end inline asm
	ld.shared.u16 	%rs7859, [%r527+5914];
	// begin inline asm
	{mul.f16 %rs7858,%rs7859,%rs8758;
}
	// end inline asm
	// begin inline asm
	{add.f16 %rs7861,%rs7855,%rs7858;
}
	// end inline asm
	ld.shared.u16 	%rs7865, [%r527+5916];
	// begin inline asm
	{mul.f16 %rs7864,%rs7865,%rs8757;
}
	// end inline asm
	// begin inline asm
	{add.f16 %rs7867,%rs7861,%rs7864;
}
	// end inline asm
	ld.shared.u16 	%rs7871, [%r527+5918];
	// begin inline asm
	{mul.f16 %rs7870,%rs7871,%rs8756;
}
	// end inline asm
	// begin inline asm
	{add.f16 %rs7873,%rs7867,%rs7870;
}
	// end inline asm
	ld.shared.u16 	%rs7877, [%r527+5920];
	// begin inline asm
	{mul.f16 %rs7876,%rs7877,%rs8755;
}
	// end inline asm
	// begin inline asm
	{add.f16 %rs7879,%rs7873,%rs7876;
}
	// end inline asm
	ld.shared.u16 	%rs7883, [%r527+5922];
	// begin inline asm
	{mul.f16 %rs7882,%rs7883,%rs8754;
}
	// end inline asm
	// begin inline asm
	{add.f16 %rs7885,%rs7879,%rs7882;
}
	// end inline asm
	ld.shared.u16 	%rs7889, [%r527+5924];
	// begin inline asm
	{mul.f16 %rs7888,%rs7889,%rs8753;
}
	// end inline asm
	// begin inline asm
	{add.f16 %rs7891,%rs7885,%rs7888;
}
	// end inline asm
	ld.shared.u16 	%rs7895, [%r527+5926];
	// begin inline asm
	{mul.f16 %rs7894,%rs7895,%rs8752;
}
	// end inline asm
	// begin inline asm
	{add.f16 %rs7897,%rs7891,%rs7894;
}
	// end inline asm
	ld.shared.u16 	%rs7901, [%r527+5928];
	// begin inline asm
	{mul.f16 %rs7900,%rs7901,%rs8751;
}
	// end inline asm
	// begin inline asm
	{add.f16 %rs7903,%rs7897,%rs7900;
}
	// end inline asm
	ld.shared.u16 	%rs7907, [%r527+5930];
	// begin inline asm
	{mul.f16 %rs7906,%rs7907,%rs8750;
}
	// end inline asm
	// begin inline asm
	{add.f16 %rs7909,%rs7903,%rs7906;
}
	// end inline asm
	ld.shared.u16 	%rs7913, [%r527+5932];
	// begin inline asm
	{mul.f16 %rs7912,%rs7913,%rs8749;
}
	// end inline asm
	// begin inline asm
	{add.f16 %rs7915,%rs7909,%rs7912;
}
	// end inline asm
	ld.shared.u16 	%rs7919, [%r527+5934];
	// begin inline asm
	{mul.f16 %rs7918,%rs7919,%rs8748;
}
	// end inline asm
	// begin inline asm
	{add.f16 %rs7921,%rs7915,%rs7918;
}
	// end inline asm
	ld.shared.u16 	%rs7925, [%r527+5936];
	// begin inline asm
	{mul.f16 %rs7924,%rs7925,%rs8747;
}
	// end inline asm
	// begin inline asm
	{add.f16 %rs7927,%rs7921,%rs7924;
}
	// end inline asm
	ld.shared.u16 	%rs7931, [%r527+5938];
	// begin inline asm
	{mul.f16 %rs7930,%rs7931,%rs8746;
}
	// end inline asm
	// begin inline asm
	{add.f16 %rs7933,%rs7927,%rs7930;
}
	// end inline asm
	ld.shared.u16 	%rs7937, [%r527+5940];
	// begin inline asm
	{mul.f16 %rs7936,%rs7937,%rs8745;
}
	// end inline asm
	// begin inline asm
	{add.f16 %rs7939,%rs7933,%rs7936;
}
	// end inline asm
	ld.shared.u16 	%rs7943, [%r527+5942];
	// begin inline asm
	{mul.f16 %rs7942,%rs7943,%rs8744;
}
	// end inline asm
	// begin inline asm
	{add.f16 %rs7945,%rs7939,%rs7942;
}
	// end inline asm
	ld.shared.u16 	%rs7949, [%r527+5944];
	// begin inline asm
	{mul.f16 %rs7948,%rs7949,%rs8743;
}
	// end inline asm
	// begin inline asm
	{add.f16 %rs7951,%rs7945,%rs7948;
}
	// end inline asm
	ld.shared.u16 	%rs7955, [%r527+5946];
	// begin inline asm
	{mul.f16 %rs7954,%rs7955,%rs8742;
}
	// end inline asm
	// begin inline asm
	{add.f16 %rs7957,%rs7951,%rs7954;
}
	// end inline asm
	ld.shared.u16 	%rs7961, [%r527+5948];
	// begin inline asm
	{mul.f16 %rs7960,%rs7961,%rs8741;
}
	// end inline asm
	// begin inline asm
	{add.f16 %rs7963,%rs7957,%rs7960;
}
	// end inline asm
	ld.shared.u16 	%rs7967, [%r527+5950];
	// begin inline asm
	{mul.f16 %rs7966,%rs7967,%rs8740;
}
	// end inline asm
	// begin inline asm
	{add.f16 %rs7969,%rs7963,%rs7966;
}
	// end inline asm
	ld.shared.u16 	%rs7973, [%r527+5952];
	// begin inline asm
	{mul.f16 %rs7972,%rs7973,%rs8739;
}
	// end inline asm
	// begin inline asm
	{add.f16 %rs7975,%rs7969,%rs7972;
}
	// end inline asm
	ld.shared.u16 	%rs7979, [%r527+5954];
	// begin inline asm
	{mul.f16 %rs7978,%rs7979,%rs8738;
}
	// end inline asm
	// begin inline asm
	{add.f16 %rs7981,%rs7975,%rs7978;
}
	// end inline asm
	ld.shared.u16 	%rs7985, [%r527+5956];
	// begin inline asm
	{mul.f16 %rs7984,%rs7985,%rs8737;
}
	// end inline asm
	// begin inline asm
	{add.f16 %rs7987,%rs7981,%rs7984;
}
	// end inline asm
	ld.shared.u16 	%rs7991, [%r527+5958];
	// begin inline asm
	{mul.f16 %rs7990,%rs7991,%rs8736;
}
	// end inline asm
	// begin inline asm
	{add.f16 %rs7993,%rs7987,%rs7990;
}
	// end inline asm
	ld.shared.u16 	%rs7997, [%r527+5960];
	// begin inline asm
	{mul.f16 %rs7996,%rs7997,%rs8735;
}
	// end inline asm
	// begin inline asm
	{add.f16 %rs7999,%rs7993,%rs7996;
}
	// end inline asm
	ld.shared.u16 	%rs8003, [%r527+5962];
	// begin inline asm
	{mul.f16 %rs8002,%rs8003,%rs8734;
}
	// end inline asm
	// begin inline asm
	{add.f16 %rs8005,%rs7999,%rs8002;
}
	// end inline asm
	ld.shared.u16 	%rs8009, [%r527+5964];
	// begin inline asm
	{mul.f16 %rs8008,%rs8009,%rs8733;
}
	// end inline asm
	// begin inline asm
	{add.f16 %rs8011,%rs8005,%rs8008;
}
	// end inline asm
	ld.shared.u16 	%rs8015, [%r527+5966];
	// begin inline asm
	{mul.f16 %rs8014,%rs8015,%rs8732;
}
	// end inline asm
	// begin inline asm
	{add.f16 %rs8017,%rs8011,%rs8014;
}
	// end inline asm
	ld.shared.u16 	%rs8021, [%r527+5968];
	// begin inline asm
	{mul.f16 %rs8020,%rs8021,%rs8731;
}
	// end inline asm
	// begin inline asm
	{add.f16 %rs8023,%rs8017,%rs8020;
}
	// end inline asm
	ld.shared.u16 	%rs8027, [%r527+5970];
	// begin inline asm
	{mul.f16 %rs8026,%rs8027,%rs8730;
}
	// end inline asm
	// begin inline asm
	{add.f16 %rs8029,%rs8023,%rs8026;
}
	// end inline asm
	ld.shared.u16 	%rs8033, [%r527+5972];
	// begin inline asm
	{mul.f16 %rs8032,%rs8033,%rs8729;
}
	// end inline asm
	// begin inline asm
	{add.f16 %rs8035,%rs8029,%rs8032;
}
	// end inline asm
	ld.shared.u16 	%rs8039, [%r527+5974];
	// begin inline asm
	{mul.f16 %rs8038,%rs8039,%rs8728;
}
	// end inline asm
	// begin inline asm
	{add.f16 %rs8041,%rs8035,%rs8038;
}
	// end inline asm
	ld.shared.u16 	%rs8045, [%r527+5976];
	// begin inline asm
	{mul.f16 %rs8044,%rs8045,%rs8727;
}
	// end inline asm
	// begin inline asm
	{add.f16 %rs8047,%rs8041,%rs8044;
}
	// end inline asm
	ld.shared.u16 	%rs8051, [%r527+5978];
	// begin inline asm
	{mul.f16 %rs8050,%rs8051,%rs8726;
}
	// end inline asm
	// begin inline asm
	{add.f16 %rs8053,%rs8047,%rs8050;
}
	// end inline asm
	ld.shared.u16 	%rs8057, [%r527+5980];
	// begin inline asm
	{mul.f16 %rs8056,%rs8057,%rs8725;
}
	// end inline asm
	// begin inline asm
	{add.f16 %rs8059,%rs8053,%rs8056;
}
	// end inline asm
	ld.shared.u16 	%rs8063, [%r527+5982];
	// begin inline asm
	{mul.f16 %rs8062,%rs8063,%rs8724;
}
	// end inline asm
	// begin inline asm
	{add.f16 %rs8065,%rs8059,%rs8062;
}
	// end inline asm
	ld.shared.u16 	%rs8069, [%r527+5984];
	// begin inline asm
	{mul.f16 %rs8068,%rs8069,%rs8723;
}
	// end inline asm
	// begin inline asm
	{add.f16 %rs8071,%rs8065,%rs8068;
}
	// end inline asm
	ld.shared.u16 	%rs8075, [%r527+5986];
	// begin inline asm
	{mul.f16 %rs8074,%rs8075,%rs8722;
}
	// end inline asm
	// begin inline asm
	{add.f16 %rs8077,%rs8071,%rs8074;
}
	// end inline asm
	ld.shared.u16 	%rs8081, [%r527+5988];
	// begin inline asm
	{mul.f16 %rs8080,%rs8081,%rs8721;
}
	// end inline asm
	// begin inline asm
	{add.f16 %rs8083,%rs8077,%rs8080;
}
	// end inline asm
	ld.shared.u16 	%rs8087, [%r527+5990];
	// begin inline asm
	{mul.f16 %rs8086,%rs8087,%rs8720;
}
	// end inline asm
	// begin inline asm
	{add.f16 %rs8089,%rs8083,%rs8086;
}
	// end inline asm
	ld.shared.u16 	%rs8093, [%r527+5992];
	// begin inline asm
	{mul.f16 %rs8092,%rs8093,%rs8719;
}
	// end inline asm
	// begin inline asm
	{add.f16 %rs8095,%rs8089,%rs8092;
}
	// end inline asm
	ld.shared.u16 	%rs8099, [%r527+5994];
	// begin inline asm
	{mul.f16 %rs8098,%rs8099,%rs8718;
}
	// end inline asm
	// begin inline asm
	{add.f16 %rs8101,%rs8095,%rs8098;
}
	// end inline asm
	ld.shared.u16 	%rs8105, [%r527+5996];
	// begin inline asm
	{mul.f16 %rs8104,%rs8105,%rs8717;
}
	// end inline asm
	// begin inline asm
	{add.f16 %rs8107,%rs8101,%rs8104;
}
	// end inline asm
	ld.shared.u16 	%rs8111, [%r527+5998];
	// begin inline asm
	{mul.f16 %rs8110,%rs8111,%rs8716;
}
	// end inline asm
	// begin inline asm
	{add.f16 %rs8113,%rs8107,%rs8110;
}
	// end inline asm
	ld.shared.u16 	%rs8117, [%r527+6000];
	// begin inline asm
	{mul.f16 %rs8116,%rs8117,%rs8715;
}
	// end inline asm
	// begin inline asm
	{add.f16 %rs8119,%rs8113,%rs8116;
}
	// end inline asm
	ld.shared.u16 	%rs8123, [%r527+6002];
	// begin inline asm
	{mul.f16 %rs8122,%rs8123,%rs8714;
}
	// end inline asm
	// begin inline asm
	{add.f16 %rs8125,%rs8119,%rs8122;
}
	// end inline asm
	ld.shared.u16 	%rs8129, [%r527+6004];
	// begin inline asm
	{mul.f16 %rs8128,%rs8129,%rs8713;
}
	// end inline asm
	// begin inline asm
	{add.f16 %rs8131,%rs8125,%rs8128;
}
	// end inline asm
	ld.shared.u16 	%rs8135, [%r527+6006];
	// begin inline asm
	{mul.f16 %rs8134,%rs8135,%rs8712;
}
	// end inline asm
	// begin inline asm
	{add.f16 %rs8137,%rs8131,%rs8134;
}
	// end inline asm
	ld.shared.u16 	%rs8141, [%r527+6008];
	// begin inline asm
	{mul.f16 %rs8140,%rs8141,%rs8711;
}
	// end inline asm
	// begin inline asm
	{add.f16 %rs8143,%rs8137,%rs8140;
}
	// end inline asm
	ld.shared.u16 	%rs8147, [%r527+6010];
	// begin inline asm
	{mul.f16 %rs8146,%rs8147,%rs8710;
}
	// end inline asm
	// begin inline asm
	{add.f16 %rs8149,%rs8143,%rs8146;
}
	// end inline asm
	ld.shared.u16 	%rs8153, [%r527+6012];
	// begin inline asm
	{mul.f16 %rs8152,%rs8153,%rs8709;
}
	// end inline asm
	// begin inline asm
	{add.f16 %rs8155,%rs8149,%rs8152;
}
	// end inline asm
	ld.shared.u16 	%rs8159, [%r527+6014];
	// begin inline asm
	{mul.f16 %rs8158,%rs8159,%rs8708;
}
	// end inline asm
	// begin inline asm
	{add.f16 %rs8161,%rs8155,%rs8158;
}
	// end inline asm
	st.local.u16 	[%rd222+92], %rs8161;
	bar.sync 	0;
	add.s32 	%r643, %r643, 64;
	add.s32 	%r642, %r642, 64;
	add.s32 	%r641, %r641, 64;
	add.s32 	%r640, %r640, 64;
	add.s32 	%r639, %r639, 64;
	add.s32 	%r638, %r638, 64;
	shl.b32 	%r528, %r627, 6;
	add.s32 	%r637, %r637, %r528;
	add.s32 	%r636, %r636, %r528;
	add.s32 	%r635, %r635, %r528;
	add.s32 	%r634, %r634, %r528;
	add.s32 	%r633, %r633, %r528;
	add.s32 	%r632, %r632, %r528;
	add.s32 	%r631, %r631, %r528;
	add.s32 	%r630, %r630, %r528;
	add.s32 	%r67, %r629, 64;
	add.s32 	%r529, %r629, 32;
	setp.lt.s32 	%p119, %r529, %r609;
	mov.u32 	%r629, %r67;
	@%p119 bra 	$L__BB0_3;
	ld.local.v4.b32 	{%r530, %r531, %r532, %r533}, [%rd1];
	mov.b32 	{%rs9107, %rs9106}, %r530;
	mov.b32 	{%rs9105, %rs9104}, %r531;
	mov.b32 	{%rs9103, %rs9102}, %r532;
	mov.b32 	{%rs9101, %rs9100}, %r533;
	ld.local.v4.b32 	{%r534, %r535, %r536, %r537}, [%rd1+16];
	mov.b32 	{%rs9099, %rs9098}, %r534;
	mov.b32 	{%rs9097, %rs9096}, %r535;
	mov.b32 	{%rs9095, %rs9094}, %r536;
	mov.b32 	{%rs9093, %rs9092}, %r537;
$L__BB0_105:
	ld.param.u32 	%r628, [_Z4mm16P6__halfS0_S0_iii_param_5];
	ld.param.u64 	%rd258, [_Z4mm16P6__halfS0_S0_iii_param_2];
	cvta.to.global.u64 	%rd223, %rd258;
	mov.u32 	%r538, %ntid.x;
	mov.u32 	%r539, %tid.y;
	mov.u32 	%r540, %tid.x;
	mad.lo.s32 	%r541, %r538, %r539, %r540;
	shr.u32 	%r542, %r541, 3;
	and.b32  	%r543, %r542, 524272;
	shr.u32 	%r544, %r541, 1;
	and.b32  	%r545, %r544, 48;
	and.b32  	%r546, %r539, 1;
	and.b32  	%r547, %r540, 15;
	mov.u32 	%r548, %ctaid.y;
	shl.b32 	%r549, %r548, 6;
	or.b32  	%r550, %r546, %r549;
	add.s32 	%r551, %r550, %r543;
	mov.u32 	%r552, %ctaid.x;
	shl.b32 	%r553, %r552, 6;
	or.b32  	%r554, %r547, %r553;
	or.b32  	%r555, %r554, %r545;
	mad.lo.s32 	%r556, %r551, %r628, %r555;
	mul.wide.s32 	%rd224, %r556, 2;
	add.s64 	%rd225, %rd223, %rd224;
	st.global.u16 	[%rd225], %rs9107;
	shl.b32 	%r557, %r628, 1;
	add.s32 	%r558, %r556, %r557;
	mul.wide.s32 	%rd226, %r558, 2;
	add.s64 	%rd227, %rd223, %rd226;
	st.global.u16 	[%rd227], %rs9106;
	shl.b32 	%r559, %r628, 2;
	add.s32 	%r560, %r556, %r559;
	mul.wide.s32 	%rd228, %r560, 2;
	add.s64 	%rd229, %rd223, %rd228;
	st.global.u16 	[%rd229], %rs9105;
	add.s32 	%r561, %r560, %r557;
	mul.wide.s32 	%rd230, %r561, 2;
	add.s64 	%rd231, %rd223, %rd230;
	st.global.u16 	[%rd231], %rs9104;
	shl.b32 	%r562, %r628, 3;
	add.s32 	%r563, %r556, %r562;
	mul.wide.s32 	%rd232, %r563, 2;
	add.s64 	%rd233, %rd223, %rd232;
	st.global.u16 	[%rd233], %rs9103;
	add.s32 	%r564, %r563, %r557;
	mul.wide.s32 	%rd234, %r564, 2;
	add.s64 	%rd235, %rd223, %rd234;
	st.global.u16 	[%rd235], %rs9102;
	add.s32 	%r565, %r563, %r559;
	mul.wide.s32 	%rd236, %r565, 2;
	add.s64 	%rd237, %rd223, %rd236;
	st.global.u16 	[%rd237], %rs9101;
	add.s32 	%r566, %r565, %r557;
	mul.wide.s32 	%rd238, %r566, 2;
	add.s64 	%rd239, %rd223, %rd238;
	st.global.u16 	[%rd239], %rs9100;
	mad.lo.s32 	%r567, %r628, 18, %r566;
	mul.wide.s32 	%rd240, %r567, 2;
	add.s64 	%rd241, %rd223, %rd240;
	st.global.u16 	[%rd241], %rs9099;
	add.s32 	%r568, %r567, %r557;
	mul.wide.s32 	%rd242, %r568, 2;
	add.s64 	%rd243, %rd223, %rd242;
	st.global.u16 	[%rd243], %rs9098;
	add.s32 	%r569, %r567, %r559;
	mul.wide.s32 	%rd244, %r569, 2;
	add.s64 	%rd245, %rd223, %rd244;
	st.global.u16 	[%rd245], %rs9097;
	add.s32 	%r570, %r569, %r557;
	mul.wide.s32 	%rd246, %r570, 2;
	add.s64 	%rd247, %rd223, %rd246;
	st.global.u16 	[%rd247], %rs9096;
	add.s32 	%r571, %r567, %r562;
	mul.wide.s32 	%rd248, %r571, 2;
	add.s64 	%rd249, %rd223, %rd248;
	st.global.u16 	[%rd249], %rs9095;
	add.s32 	%r572, %r571, %r557;
	mul.wide.s32 	%rd250, %r572, 2;
	add.s64 	%rd251, %rd223, %rd250;
	st.global.u16 	[%rd251], %rs9094;
	add.s32 	%r573, %r571, %r559;
	mul.wide.s32 	%rd252, %r573, 2;
	add.s64 	%rd253, %rd223, %rd252;
	st.global.u16 	[%rd253], %rs9093;
	add.s32 	%r574, %r573, %r557;
	mul.wide.s32 	%rd254, %r574, 2;
	add.s64 	%rd255, %rd223, %rd254;
	st.global.u16 	[%rd255], %rs9092;
$L__BB0_106:
	ret;

}


// ===== COMPILED SASS (sm_100) =====

	.target	sm_100

	.elftype	@"ET_EXEC"


//--------------------- .note.nv.tkinfo           --------------------------
	.section	.note.nv.tkinfo,"",@"SHT_NOTE"
	.sectionflags	@"SHF_NOTE_NV_TKINFO"
	.tkinfo
        /*0018*/ 	.word	0x00000002
        /*0030*/ 	.string	""
        /*0030*/ 	.string	"ptxas"
        /*0030*/ 	.string	"Cuda compilation tools, release 13.0, V13.0.88"
        /*0030*/ 	.string	"Build cuda_13.0.r13.0/compiler.36424714_0"
        /*0030*/ 	.string	"-arch sm_100 -m 64 "



//--------------------- .note.nv.cuinfo           --------------------------
	.section	.note.nv.cuinfo,"",@"SHT_NOTE"
	.sectionflags	@"SHF_NOTE_NV_CUINFO"
        /*0018*/ 	.short	0x0002
        /*001a*/ 	.short	0x0064
        /*001c*/ 	.short	0x0082
	.zero		2


//--------------------- .nv.info                  --------------------------
	.section	.nv.info,"",@"SHT_CUDA_INFO"
	.align	4


	//----- nvinfo : EIATTR_REGCOUNT
	.align		4
        /*0000*/ 	.byte	0x04, 0x2f
        /*0002*/ 	.short	(.L_5 - .L_4)
	.align		4
.L_4:
        /*0004*/ 	.word	index@(_Z4mm16P6__halfS0_S0_iii)
        /*0008*/ 	.word	0x00000042


	//----- nvinfo : EIATTR_FRAME_SIZE
	.align		4
.L_5:
        /*000c*/ 	.byte	0x04, 0x11
        /*000e*/ 	.short	(.L_7 - .L_6)
	.align		4
.L_6:
        /*0010*/ 	.word	index@(_Z4mm16P6__halfS0_S0_iii)
        /*0014*/ 	.word	0x00000020


	//----- nvinfo : EIATTR_MIN_STACK_SIZE
	.align		4
.L_7:
        /*0018*/ 	.byte	0x04, 0x12
        /*001a*/ 	.short	(.L_9 - .L_8)
	.align		4
.L_8:
        /*001c*/ 	.word	index@(_Z4mm16P6__halfS0_S0_iii)
        /*0020*/ 	.word	0x00000020
.L_9:


//--------------------- .nv.compat                --------------------------
	.section	.nv.compat,"",@"SHT_CUDA_COMPAT_INFO"
	.align	4
        /*0000*/ 	.byte	0x02, 0x09, 0x00, 0x00, 0x02, 0x02, 0x01, 0x00, 0x02, 0x05, 0x05, 0x00, 0x03, 0x07, 0x01, 0x01
        /*0010*/ 	.byte	0x02, 0x03, 0x00, 0x00, 0x02, 0x06, 0x01, 0x00, 0x04, 0x0b, 0x08, 0x00, 0x09, 0x00, 0x00, 0x00
        /*0020*/ 	.byte	0x00, 0x00, 0x00, 0x00


//--------------------- .nv.info._Z4mm16P6__halfS0_S0_iii --------------------------
	.section	.nv.info._Z4mm16P6__halfS0_S0_iii,"",@"SHT_CUDA_INFO"
	.sectionflags	@""
	.align	4


	//----- nvinfo : EIATTR_CUDA_API_VERSION
	.align		4
        /*0000*/ 	.byte	0x04, 0x37
        /*0002*/ 	.short	(.L_11 - .L_10)
.L_10:
        /*0004*/ 	.word	0x00000082


	//----- nvinfo : EIATTR_KPARAM_INFO
	.align		4
.L_11:
        /*0008*/ 	.byte	0x04, 0x17
        /*000a*/ 	.short	(.L_13 - .L_12)
.L_12:
        /*000c*/ 	.word	0x00000000
        /*0010*/ 	.short	0x0005
        /*0012*/ 	.short	0x0020
        /*0014*/ 	.byte	0x00, 0xf0, 0x11, 0x00


	//----- nvinfo : EIATTR_KPARAM_INFO
	.align		4
.L_13:
        /*0018*/ 	.byte	0x04, 0x17
        /*001a*/ 	.short	(.L_15 - .L_14)
.L_14:
        /*001c*/ 	.word	0x00000000
        /*0020*/ 	.short	0x0004
        /*0022*/ 	.short	0x001c
        /*0024*/ 	.byte	0x00, 0xf0, 0x11, 0x00


	//----- nvinfo : EIATTR_KPARAM_INFO
	.align		4
.L_15:
        /*0028*/ 	.byte	0x04, 0x17
        /*002a*/ 	.short	(.L_17 - .L_16)
.L_16:
        /*002c*/ 	.word	0x00000000
        /*0030*/ 	.short	0x0003
        /*0032*/ 	.short	0x0018
        /*0034*/ 	.byte	0x00, 0xf0, 0x11, 0x00


	//----- nvinfo : EIATTR_KPARAM_INFO
	.align		4
.L_17:
        /*0038*/ 	.byte	0x04, 0x17
        /*003a*/ 	.short	(.L_19 - .L_18)
.L_18:
        /*003c*/ 	.word	0x00000000
        /*0040*/ 	.short	0x0002
        /*0042*/ 	.short	0x0010
        /*0044*/ 	.byte	0x00, 0xf5, 0x21, 0x00


	//----- nvinfo : EIATTR_KPARAM_INFO
	.align		4
.L_19:
        /*0048*/ 	.byte	0x04, 0x17
        /*004a*/ 	.short	(.L_21 - .L_20)
.L_20:
        /*004c*/ 	.word	0x00000000
        /*0050*/ 	.short	0x0001
        /*0052*/ 	.short	0x0008
        /*0054*/ 	.byte	0x00, 0xf5, 0x21, 0x00


	//----- nvinfo : EIATTR_KPARAM_INFO
	.align		4
.L_21:
        /*0058*/ 	.byte	0x04, 0x17
        /*005a*/ 	.short	(.L_23 - .L_22)
.L_22:
        /*005c*/ 	.word	0x00000000
        /*0060*/ 	.short	0x0000
        /*0062*/ 	.short	0x0000
        /*0064*/ 	.byte	0x00, 0xf5, 0x21, 0x00


	//----- nvinfo : EIATTR_SPARSE_MMA_MASK
	.align		4
.L_23:
        /*0068*/ 	.byte	0x03, 0x50
        /*006a*/ 	.short	0x0000


	//----- nvinfo : EIATTR_MAXREG_COUNT
	.align		4
        /*006c*/ 	.byte	0x03, 0x1b
        /*006e*/ 	.short	0x00ff


	//----- nvinfo : EIATTR_NUM_BARRIERS
	.align		4
        /*0070*/ 	.byte	0x02, 0x4c
        /*0072*/ 	.byte	0x01
	.zero		1


	//----- nvinfo : EIATTR_EXTERNS
	.align		4
        /*0074*/ 	.byte	0x04, 0x0f
        /*0076*/ 	.short	(.L_25 - .L_24)


	//   ....[0]....
	.align		4
.L_24:
        /*0078*/ 	.word	index@(__assertfail)


	//----- nvinfo : EIATTR_MERCURY_ISA_VERSION
	.align		4
.L_25:
        /*007c*/ 	.byte	0x03, 0x5f
        /*007e*/ 	.short	0x0101


	//----- nvinfo : EIATTR_VRC_CTA_INIT_COUNT
	.align		4
        /*0080*/ 	.byte	0x02, 0x4a
	.zero		1
	.zero		1


	//----- nvinfo : EIATTR_SYSCALL_OFFSETS
	.align		4
        /*0084*/ 	.byte	0x04, 0x46
        /*0086*/ 	.short	(.L_27 - .L_26)


	//   ....[0]....
.L_26:
        /*0088*/ 	.word	0x00001130


	//   ....[1]....
        /*008c*/ 	.word	0x000012a0


	//   ....[2]....
        /*0090*/ 	.word	0x00001f70


	//   ....[3]....
        /*0094*/ 	.word	0x00002d90


	//   ....[4]....
        /*0098*/ 	.word	0x00003b70


	//   ....[5]....
        /*009c*/ 	.word	0x00004950


	//   ....[6]....
        /*00a0*/ 	.word	0x00005730


	//   ....[7]....
        /*00a4*/ 	.word	0x00006510


	//   ....[8]....
        /*00a8*/ 	.word	0x000072f0


	//   ....[9]....
        /*00ac*/ 	.word	0x000080d0


	//   ....[10]....
        /*00b0*/ 	.word	0x00008210


	//   ....[11]....
        /*00b4*/ 	.word	0x00008f10


	//   ....[12]....
        /*00b8*/ 	.word	0x00009d80


	//   ....[13]....
        /*00bc*/ 	.word	0x0000abb0


	//   ....[14]....
        /*00c0*/ 	.word	0x0000b9e0


	//   ....[15]....
        /*00c4*/ 	.word	0x0000c810


	//   ....[16]....
        /*00c8*/ 	.word	0x0000d640


	//   ....[17]....
        /*00cc*/ 	.word	0x0000e470


	//----- nvinfo : EIATTR_EXIT_INSTR_OFFSETS
	.align		4
.L_27:
        /*00d0*/ 	.byte	0x04, 0x1c
        /*00d2*/ 	.short	(.L_29 - .L_28)


	//   ....[0]....
.L_28:
        /*00d4*/ 	.word	0x000000a0


	//   ....[1]....
        /*00d8*/ 	.word	0x0000f7a0


	//----- nvinfo : EIATTR_CRS_STACK_SIZE
	.align		4
.L_29:
        /*00dc*/ 	.byte	0x04, 0x1e
        /*00de*/ 	.short	(.L_31 - .L_30)
.L_30:
        /*00e0*/ 	.word	0x00000000


	//----- nvinfo : EIATTR_CBANK_PARAM_SIZE
	.align		4
.L_31:
        /*00e4*/ 	.byte	0x03, 0x19
        /*00e6*/ 	.short	0x0024


	//----- nvinfo : EIATTR_PARAM_CBANK
	.align		4
        /*00e8*/ 	.byte	0x04, 0x0a
        /*00ea*/ 	.short	(.L_33 - .L_32)
	.align		4
.L_32:
        /*00ec*/ 	.word	index@(.nv.constant0._Z4mm16P6__halfS0_S0_iii)
        /*00f0*/ 	.short	0x0380
        /*00f2*/ 	.short	0x0024


	//----- nvinfo : EIATTR_SW_WAR
	.align		4
.L_33:
        /*00f4*/ 	.byte	0x04, 0x36
        /*00f6*/ 	.short	(.L_35 - .L_34)
.L_34:
        /*00f8*/ 	.word	0x00000008
.L_35:


//--------------------- .nv.callgraph             --------------------------
	.section	.nv.callgraph,"",@"SHT_CUDA_CALLGRAPH"
	.align	4
	.sectionentsize	8
	.align		4
        /*0000*/ 	.word	0x00000000
	.align		4
        /*0004*/ 	.word	0xffffffff
	.align		4
        /*0008*/ 	.word	index@(_Z4mm16P6__halfS0_S0_iii)
	.align		4
        /*000c*/ 	.word	index@(__assertfail)
	.align		4
        /*0010*/ 	.word	0x00000000
	.align		4
        /*0014*/ 	.word	0xfffffffe
	.align		4
        /*0018*/ 	.word	0x00000000
	.align		4
        /*001c*/ 	.word	0xfffffffd
	.align		4
        /*0020*/ 	.word	0x00000000
	.align		4
        /*0024*/ 	.word	0xfffffffc


//--------------------- .nv.constant4             --------------------------
	.section	.nv.constant4,"a",@progbits
	.align	8
	.align		8
.nv.constant4:
        /*0000*/ 	.dword	__assertfail
	.align		8
        /*0008*/ 	.dword	__unnamed_1
	.align		8
        /*0010*/ 	.dword	$str
	.align		8
        /*0018*/ 	.dword	$str$1
	.align		8
        /*0020*/ 	.dword	$str$3


//--------------------- .text._Z4mm16P6__halfS0_S0_iii --------------------------
	.section	.text._Z4mm16P6__halfS0_S0_iii,"ax",@progbits
	.align	128
        .global         _Z4mm16P6__halfS0_S0_iii
        .type           _Z4mm16P6__halfS0_S0_iii,@function
        .size           _Z4mm16P6__halfS0_S0_iii,(.L_x_53 - _Z4mm16P6__halfS0_S0_iii)
        .other          _Z4mm16P6__halfS0_S0_iii,@"STO_CUDA_ENTRY STV_DEFAULT"
_Z4mm16P6__halfS0_S0_iii:
.text._Z4mm16P6__halfS0_S0_iii:
[----:B------:R-:W0:Y:S08]  /*0000*/  LDC R1, c[0x0][0x37c] ;  /* 0x0000df00ff017b82 */ /* 0x000e300000000800 */
[----:B------:R-:W1:Y:S01]  /*0010*/  S2UR UR5, SR_CTAID.Y ;  /* 0x00000000000579c3 */ /* 0x000e620000002600 */
[----:B0-----:R-:W-:-:S07]  /*0020*/  IADD3 R1, PT, PT, R1, -0x20, RZ ;  /* 0xffffffe001017810 */ /* 0x001fce0007ffe0ff */
[----:B------:R-:W0:Y:S08]  /*0030*/  S2UR UR4, SR_CTAID.X ;  /* 0x00000000000479c3 */ /* 0x000e300000002500 */
[----:B------:R-:W2:Y:S08]  /*0040*/  LDC R0, c[0x0][0x398] ;  /* 0x0000e600ff007b82 */ /* 0x000eb00000000800 */
[----:B------:R-:W3:Y:S01]  /*0050*/  LDC R13, c[0x0][0x3a0] ;  /* 0x0000e800ff0d7b82 */ /* 0x000ee20000000800 */
[----:B-1----:R-:W-:-:S02]  /*0060*/  USHF.L.U32 UR5, UR5, 0x6, URZ ;  /* 0x0000000605057899 */ /* 0x002fc400080006ff */
[----:B0-----:R-:W-:-:S04]  /*0070*/  USHF.L.U32 UR4, UR4, 0x6, URZ ;  /* 0x0000000604047899 */ /* 0x001fc800080006ff */
[----:B--2---:R-:W-:-:S04]  /*0080*/  ISETP.LE.U32.AND P0, PT, R0, UR5, PT ;  /* 0x0000000500007c0c */ /* 0x004fc8000bf03070 */
[----:B---3--:R-:W-:-:S13]  /*0090*/  ISETP.LE.U32.OR P0, PT, R13, UR4, P0 ;  /* 0x000000040d007c0c */ /* 0x008fda0008703470 */
[----:B------:R-:W-:Y:S05]  /*00a0*/  @P0 EXIT ;  /* 0x000000000000094d */ /* 0x000fea0003800000 */
[----:B------:R-:W0:Y:S01]  /*00b0*/  S2R R55, SR_TID.Y ;  /* 0x0000000000377919 */ /* 0x000e220000002200 */
[----:B------:R-:W1:Y:S01]  /*00c0*/  LDCU UR7, c[0x0][0x39c] ;  /* 0x00007380ff0777ac */ /* 0x000e620008000800 */
[----:B------:R-:W-:Y:S01]  /*00d0*/  PRMT R0, RZ, 0x7610, R0 ;  /* 0x00007610ff007816 */ /* 0x000fe20000000000 */
[----:B------:R-:W0:Y:S01]  /*00e0*/  S2R R54, SR_TID.X ;  /* 0x0000000000367919 */ /* 0x000e220000002100 */
[----:B------:R-:W0:Y:S01]  /*00f0*/  LDCU UR6, c[0x0][0x360] ;  /* 0x00006c00ff0677ac */ /* 0x000e220008000800 */
[----:B------:R-:W-:Y:S01]  /*0100*/  PRMT R2, RZ, 0x7610, R2 ;  /* 0x00007610ff027816 */ /* 0x000fe20000000002 */
[----:B------:R2:W-:Y:S01]  /*0110*/  STL.128 [R1], RZ ;  /* 0x000000ff01007387 */ /* 0x0005e20000100c00 */
[----:B------:R-:W-:Y:S01]  /*0120*/  PRMT R3, RZ, 0x7610, R3 ;  /* 0x00007610ff037816 */ /* 0x000fe20000000003 */
[----:B------:R-:W3:Y:S01]  /*0130*/  LDCU.64 UR36, c[0x0][0x358] ;  /* 0x00006b00ff2477ac */ /* 0x000ee20008000a00 */
[----:B------:R-:W-:Y:S02]  /*0140*/  PRMT R8, RZ, 0x7610, R8 ;  /* 0x00007610ff087816 */ /* 0x000fe40000000008 */
[----:B------:R-:W-:-:S02]  /*0150*/  PRMT R9, RZ, 0x7610, R9 ;  /* 0x00007610ff097816 */ /* 0x000fc40000000009 */
[----:B------:R-:W-:Y:S02]  /*0160*/  PRMT R10, RZ, 0x7610, R10 ;  /* 0x00007610ff0a7816 */ /* 0x000fe4000000000a */
[----:B------:R-:W-:Y:S01]  /*0170*/  PRMT R11, RZ, 0x7610, R11 ;  /* 0x00007610ff0b7816 */ /* 0x000fe2000000000b */
[----:B-1----:R-:W-:Y:S01]  /*0180*/  UISETP.GE.AND UP0, UPT, UR7, 0x1, UPT ;  /* 0x000000010700788c */ /* 0x002fe2000bf06270 */
[----:B------:R-:W-:Y:S01]  /*0190*/  PRMT R12, RZ, 0x7610, R12 ;  /* 0x00007610ff0c7816 */ /* 0x000fe2000000000c */
[----:B0-----:R-:W-:-:S07]  /*01a0*/  IMAD R4, R55, UR6, R54 ;  /* 0x0000000637047c24 */ /* 0x001fce000f8e0236 */
[----:B--23--:R-:W-:Y:S05]  /*01b0*/  BRA.U !UP0, `(.L_x_0) ;  /* 0x000000f1086c7547 */ /* 0x00cfea000b800000 */
[----:B------:R-:W-:Y:S01]  /*01c0*/  SHF.R.U32.HI R0, RZ, 0x4, R4 ;  /* 0x00000004ff007819 */ /* 0x000fe20000011604 */
[----:B------:R-:W0:Y:S01]  /*01d0*/  LDCU UR44, c[0x0][0x3a0] ;  /* 0x00007400ff2c77ac */ /* 0x000e220008000800 */
[----:B------:R-:W-:Y:S02]  /*01e0*/  LOP3.LUT R4, R4, 0xf, RZ, 0xc0, !PT ;  /* 0x0000000f04047812 */ /* 0x000fe400078ec0ff */
[C---:B------:R-:W-:Y:S01]  /*01f0*/  IADD3 R2, PT, PT, R0.reuse, 0x10, RZ ;  /* 0x0000001000027810 */ /* 0x040fe20007ffe0ff */
[CC--:B------:R-:W-:Y:S01]  /*0200*/  IMAD R33, R0.reuse, R13.reuse, RZ ;  /* 0x0000000d00217224 */ /* 0x0c0fe200078e02ff */
[C---:B------:R-:W-:Y:S01]  /*0210*/  IADD3 R6, PT, PT, R0.reuse, 0x30, RZ ;  /* 0x0000003000067810 */ /* 0x040fe20007ffe0ff */
[----:B------:R-:W1:Y:S01]  /*0220*/  LDCU UR45, c[0x0][0x39c] ;  /* 0x00007380ff2d77ac */ /* 0x000e620008000800 */
[----:B------:R-:W-:Y:S01]  /*0230*/  IADD3 R40, PT, PT, R0, 0x20, RZ ;  /* 0x0000002000287810 */ /* 0x000fe20007ffe0ff */
[-C--:B------:R-:W-:Y:S01]  /*0240*/  IMAD R39, R2, R13.reuse, RZ ;  /* 0x0000000d02277224 */ /* 0x080fe200078e02ff */
[----:B------:R-:W-:Y:S01]  /*0250*/  IADD3 R3, PT, PT, R0, UR5, RZ ;  /* 0x0000000500037c10 */ /* 0x000fe2000fffe0ff */
[-C--:B------:R-:W-:Y:S01]  /*0260*/  IMAD R35, R6, R13.reuse, RZ ;  /* 0x0000000d06237224 */ /* 0x080fe200078e02ff */
[----:B------:R-:W-:Y:S01]  /*0270*/  LOP3.LUT R41, R4, 0x20, RZ, 0xfc, !PT ;  /* 0x0000002004297812 */ /* 0x000fe200078efcff */
[----:B------:R-:W-:Y:S01]  /*0280*/  IMAD R37, R40, R13, RZ ;  /* 0x0000000d28257224 */ /* 0x000fe200078e02ff */
[C---:B------:R-:W-:Y:S01]  /*0290*/  IADD3 R5, PT, PT, R3.reuse, 0x20, RZ ;  /* 0x0000002003057810 */ /* 0x040fe20007ffe0ff */
[C---:B------:R-:W-:Y:S01]  /*02a0*/  VIADD R45, R3.reuse, 0x30 ;  /* 0x00000030032d7836 */ /* 0x040fe20000000000 */
[C---:B------:R-:W-:Y:S01]  /*02b0*/  IADD3 R43, PT, PT, R3.reuse, 0x10, RZ ;  /* 0x00000010032b7810 */ /* 0x040fe20007ffe0ff */
[--C-:B------:R-:W-:Y:S01]  /*02c0*/  IMAD R42, R3, UR7, R4.reuse ;  /* 0x00000007032a7c24 */ /* 0x100fe2000f8e0204 */
[C---:B------:R-:W-:Y:S01]  /*02d0*/  IADD3 R32, PT, PT, R4.reuse, UR4, R33 ;  /* 0x0000000404207c10 */ /* 0x040fe2000fffe021 */
[--C-:B------:R-:W-:Y:S01]  /*02e0*/  IMAD R45, R45, UR7, R4.reuse ;  /* 0x000000072d2d7c24 */ /* 0x100fe2000f8e0204 */
[C---:B------:R-:W-:Y:S01]  /*02f0*/  IADD3 R36, PT, PT, R4.reuse, UR4, R37 ;  /* 0x0000000404247c10 */ /* 0x040fe2000fffe025 */
[--C-:B------:R-:W-:Y:S01]  /*0300*/  IMAD R44, R5, UR7, R4.reuse ;  /* 0x00000007052c7c24 */ /* 0x100fe2000f8e0204 */
[C---:B------:R-:W-:Y:S01]  /*0310*/  IADD3 R38, PT, PT, R4.reuse, UR4, R39 ;  /* 0x0000000404267c10 */ /* 0x040fe2000fffe027 */
[----:B------:R-:W-:Y:S01]  /*0320*/  IMAD R43, R43, UR7, R4 ;  /* 0x000000072b2b7c24 */ /* 0x000fe2000f8e0204 */
[----:B------:R-:W-:Y:S01]  /*0330*/  IADD3 R34, PT, PT, R4, UR4, R35 ;  /* 0x0000000404227c10 */ /* 0x000fe2000fffe023 */
[----:B------:R-:W2:Y:S01]  /*0340*/  LDCU.64 UR40, c[0x0][0x398] ;  /* 0x00007300ff2877ac */ /* 0x000ea20008000a00 */
[----:B------:R-:W3:Y:S01]  /*0350*/  LDCU.64 UR42, c[0x0][0x388] ;  /* 0x00007100ff2a77ac */ /* 0x000ee20008000a00 */
[----:B01----:R-:W-:-:S05]  /*0360*/  UMOV UR38, 0x20 ;  /* 0x0000002000267882 */ /* 0x003fca0000000000 */
.L_x_51:
[----:B------:R-:W0:Y:S01]  /*0370*/  S2R R22, SR_TID.Y ;  /* 0x0000000000167919 */ /* 0x000e220000002200 */
[----:B------:R-:W1:Y:S01]  /*0380*/  S2UR UR4, SR_CTAID.Y ;  /* 0x00000000000479c3 */ /* 0x000e620000002600 */
[----:B------:R-:W0:Y:S01]  /*0390*/  LDCU UR5, c[0x0][0x360] ;  /* 0x00006c00ff0577ac */ /* 0x000e220008000800 */
[C---:B------:R-:W-:Y:S01]  /*03a0*/  IADD3 R0, PT, PT, R41.reuse, -0x20, RZ ;  /* 0xffffffe029007810 */ /* 0x040fe20007ffe0ff */
[----:B------:R-:W0:Y:S01]  /*03b0*/  S2R R2, SR_TID.X ;  /* 0x0000000000027919 */ /* 0x000e220000002100 */
[C---:B--2---:R-:W-:Y:S02]  /*03c0*/  ISETP.GE.AND P3, PT, R41.reuse, UR41, PT ;  /* 0x0000002929007c0c */ /* 0x044fe4000bf66270 */
[----:B------:R-:W-:Y:S01]  /*03d0*/  IADD3 R3, PT, PT, R41, -0x10, RZ ;  /* 0xfffffff029037810 */ /* 0x000fe20007ffe0ff */
[----:B------:R-:W2:Y:S01]  /*03e0*/  S2R R17, SR_CTAID.X ;  /* 0x0000000000117919 */ /* 0x000ea20000002500 */
[----:B------:R-:W4:Y:S01]  /*03f0*/  LDC.64 R10, c[0x0][0x380] ;  /* 0x0000e000ff0a7b82 */ /* 0x000f220000000a00 */
[----:B------:R-:W-:-:S02]  /*0400*/  ISETP.GE.AND P5, PT, R0, UR41, PT ;  /* 0x0000002900007c0c */ /* 0x000fc4000bfa6270 */
[----:B------:R-:W-:Y:S02]  /*0410*/  ISETP.GE.AND P4, PT, R3, UR41, PT ;  /* 0x0000002903007c0c */ /* 0x000fe4000bf86270 */
[----:B------:R-:W-:Y:S02]  /*0420*/  IADD3 R0, PT, PT, R41, 0x10, RZ ;  /* 0x0000001029007810 */ /* 0x000fe40007ffe0ff */
[----:B------:R-:W-:Y:S02]  /*0430*/  PRMT R5, RZ, 0x7610, R5 ;  /* 0x00007610ff057816 */ /* 0x000fe40000000005 */
[----:B------:R-:W-:Y:S02]  /*0440*/  ISETP.GE.AND P1, PT, R0, UR41, PT ;  /* 0x0000002900007c0c */ /* 0x000fe4000bf26270 */
[----:B------:R-:W-:Y:S02]  /*0450*/  PRMT R3, RZ, 0x7610, R3 ;  /* 0x00007610ff037816 */ /* 0x000fe40000000003 */
[----:B------:R-:W-:Y:S01]  /*0460*/  PRMT R25, RZ, 0x7610, R25 ;  /* 0x00007610ff197816 */ /* 0x000fe20000000019 */
[----:B-1----:R-:W-:Y:S01]  /*0470*/  USHF.L.U32 UR4, UR4, 0x6, URZ ;  /* 0x0000000604047899 */ /* 0x002fe200080006ff */
[----:B----4-:R-:W-:-:S04]  /*0480*/  IMAD.WIDE.U32 R8, R42, 0x2, R10 ;  /* 0x000000022a087825 */ /* 0x010fc800078e000a */
[----:B0-----:R-:W-:-:S05]  /*0490*/  IMAD R16, R22, UR5, R2 ;  /* 0x0000000516107c24 */ /* 0x001fca000f8e0202 */
[----:B------:R-:W-:-:S04]  /*04a0*/  LEA.HI R14, R16, UR4, RZ, 0x1c ;  /* 0x00000004100e7c11 */ /* 0x000fc8000f8fe0ff */
[C---:B------:R-:W-:Y:S01]  /*04b0*/  ISETP.GE.OR P6, PT, R14.reuse, UR40, P3 ;  /* 0x000000280e007c0c */ /* 0x040fe20009fc6670 */
[C---:B------:R-:W-:Y:S01]  /*04c0*/  VIADD R0, R14.reuse, 0x10 ;  /* 0x000000100e007836 */ /* 0x040fe20000000000 */
[C---:B------:R-:W-:Y:S02]  /*04d0*/  ISETP.GE.OR P0, PT, R14.reuse, UR40, P5 ;  /* 0x000000280e007c0c */ /* 0x040fe4000af06670 */
[----:B------:R-:W-:-:S09]  /*04e0*/  ISETP.GE.OR P2, PT, R14, UR40, P4 ;  /* 0x000000280e007c0c */ /* 0x000fd2000a746670 */
[----:B------:R-:W4:Y:S01]  /*04f0*/  @!P6 LDG.E.U16 R5, desc[UR36][R8.64+0x40] ;  /* 0x000040240805e981 */ /* 0x000f22000c1e1500 */
[----:B------:R-:W-:-:S03]  /*0500*/  ISETP.GE.OR P6, PT, R0, UR40, P4 ;  /* 0x0000002800007c0c */ /* 0x000fc6000a7c6670 */
[----:B------:R-:W5:Y:S01]  /*0510*/  @!P0 LDG.E.U16 R3, desc[UR36][R8.64] ;  /* 0x0000002408038981 */ /* 0x000f62000c1e1500 */
[----:B------:R-:W-:-:S03]  /*0520*/  ISETP.GE.OR P0, PT, R14, UR40, P1 ;  /* 0x000000280e007c0c */ /* 0x000fc60008f06670 */
[----:B------:R-:W5:Y:S01]  /*0530*/  @!P2 LDG.E.U16 R25, desc[UR36][R8.64+0x20] ;  /* 0x000020240819a981 */ /* 0x000f62000c1e1500 */
[----:B------:R-:W-:Y:S01]  /*0540*/  ISETP.GE.OR P2, PT, R0, UR40, P5 ;  /* 0x0000002800007c0c */ /* 0x000fe2000af46670 */
[----:B------:R-:W-:Y:S01]  /*0550*/  IMAD.WIDE.U32 R12, R43, 0x2, R10 ;  /* 0x000000022b0c7825 */ /* 0x000fe200078e000a */
[----:B------:R-:W-:Y:S02]  /*0560*/  PRMT R6, RZ, 0x7610, R6 ;  /* 0x00007610ff067816 */ /* 0x000fe40000000006 */
[----:B------:R-:W-:Y:S02]  /*0570*/  IADD3 R15, PT, PT, R14, 0x20, RZ ;  /* 0x000000200e0f7810 */ /* 0x000fe40007ffe0ff */
[----:B------:R-:W-:Y:S02]  /*0580*/  PRMT R7, RZ, 0x7610, R7 ;  /* 0x00007610ff077816 */ /* 0x000fe40000000007 */
[----:B------:R-:W-:Y:S01]  /*0590*/  PRMT R4, RZ, 0x7610, R4 ;  /* 0x00007610ff047816 */ /* 0x000fe20000000004 */
[----:B------:R-:W5:Y:S01]  /*05a0*/  @!P6 LDG.E.U16 R6, desc[UR36][R12.64+0x20] ;  /* 0x000020240c06e981 */ /* 0x000f62000c1e1500 */
[----:B------:R-:W-:-:S03]  /*05b0*/  ISETP.GE.OR P6, PT, R15, UR40, P5 ;  /* 0x000000280f007c0c */ /* 0x000fc6000afc6670 */
[----:B------:R0:W5:Y:S01]  /*05c0*/  @!P0 LDG.E.U16 R7, desc[UR36][R8.64+0x60] ;  /* 0x0000602408078981 */ /* 0x000162000c1e1500 */
[----:B------:R-:W-:-:S03]  /*05d0*/  ISETP.GE.OR P0, PT, R0, UR40, P3 ;  /* 0x0000002800007c0c */ /* 0x000fc60009f06670 */
[----:B------:R-:W5:Y:S01]  /*05e0*/  @!P2 LDG.E.U16 R4, desc[UR36][R12.64] ;  /* 0x000000240c04a981 */ /* 0x000f62000c1e1500 */
[----:B------:R-:W-:Y:S02]  /*05f0*/  ISETP.GE.OR P2, PT, R0, UR40, P1 ;  /* 0x0000002800007c0c */ /* 0x000fe40008f46670 */
[----:B------:R-:W-:Y:S01]  /*0600*/  PRMT R46, RZ, 0x7610, R46 ;  /* 0x00007610ff2e7816 */ /* 0x000fe2000000002e */
[----:B0-----:R-:W-:Y:S01]  /*0610*/  IMAD.WIDE.U32 R8, R44, 0x2, R10 ;  /* 0x000000022c087825 */ /* 0x001fe200078e000a */
[----:B------:R-:W-:Y:S02]  /*0620*/  PRMT R0, RZ, 0x7610, R0 ;  /* 0x00007610ff007816 */ /* 0x000fe40000000000 */
[----:B------:R-:W-:Y:S02]  /*0630*/  PRMT R47, RZ, 0x7610, R47 ;  /* 0x00007610ff2f7816 */ /* 0x000fe4000000002f */
[----:B------:R-:W5:Y:S01]  /*0640*/  @!P6 LDG.E.U16 R46, desc[UR36][R8.64] ;  /* 0x00000024082ee981 */ /* 0x000f62000c1e1500 */
[----:B------:R-:W-:-:S03]  /*0650*/  ISETP.GE.OR P6, PT, R15, UR40, P1 ;  /* 0x000000280f007c0c */ /* 0x000fc60008fc6670 */
[----:B------:R-:W5:Y:S01]  /*0660*/  @!P0 LDG.E.U16 R0, desc[UR36][R12.64+0x40] ;  /* 0x000040240c008981 */ /* 0x000f62000c1e1500 */
[----:B------:R-:W-:Y:S02]  /*0670*/  ISETP.GE.OR P0, PT, R15, UR40, P4 ;  /* 0x000000280f007c0c */ /* 0x000fe4000a706670 */
[----:B------:R-:W-:Y:S01]  /*0680*/  IADD3 R14, PT, PT, R14, 0x30, RZ ;  /* 0x000000300e0e7810 */ /* 0x000fe20007ffe0ff */
[----:B------:R0:W5:Y:S01]  /*0690*/  @!P2 LDG.E.U16 R47, desc[UR36][R12.64+0x60] ;  /* 0x000060240c2fa981 */ /* 0x000162000c1e1500 */
[----:B--2---:R-:W-:Y:S02]  /*06a0*/  SHF.L.U32 R17, R17, 0x6, RZ ;  /* 0x0000000611117819 */ /* 0x004fe400000006ff */
[----:B------:R-:W-:Y:S02]  /*06b0*/  ISETP.GE.OR P2, PT, R15, UR40, P3 ;  /* 0x000000280f007c0c */ /* 0x000fe40009f46670 */
[----:B------:R-:W-:Y:S02]  /*06c0*/  PRMT R29, RZ, 0x7610, R29 ;  /* 0x00007610ff1d7816 */ /* 0x000fe4000000001d */
[----:B------:R-:W-:-:S02]  /*06d0*/  ISETP.GE.OR P4, PT, R14, UR40, P4 ;  /* 0x000000280e007c0c */ /* 0x000fc4000a786670 */
[----:B------:R-:W-:Y:S02]  /*06e0*/  LOP3.LUT R15, R17, 0xf, R16, 0xf8, !PT ;  /* 0x0000000f110f7812 */ /* 0x000fe400078ef810 */
[----:B------:R-:W-:Y:S01]  /*06f0*/  ISETP.GE.OR P3, PT, R14, UR40, P3 ;  /* 0x000000280e007c0c */ /* 0x000fe20009f66670 */
[----:B------:R-:W2:Y:S01]  /*0700*/  @!P6 LDG.E.U16 R29, desc[UR36][R8.64+0x60] ;  /* 0x00006024081de981 */ /* 0x000ea2000c1e1500 */
[----:B------:R-:W-:Y:S02]  /*0710*/  LOP3.LUT R52, R16, 0xf, RZ, 0xc0, !PT ;  /* 0x0000000f10347812 */ /* 0x000fe400078ec0ff */
[----:B------:R-:W-:Y:S02]  /*0720*/  PRMT R31, RZ, 0x7610, R31 ;  /* 0x00007610ff1f7816 */ /* 0x000fe4000000001f */
[----:B------:R-:W-:Y:S02]  /*0730*/  PRMT R30, RZ, 0x7610, R30 ;  /* 0x00007610ff1e7816 */ /* 0x000fe4000000001e */
[----:B------:R-:W-:-:S02]  /*0740*/  ISETP.GE.OR P5, PT, R14, UR40, P5 ;  /* 0x000000280e007c0c */ /* 0x000fc4000afa6670 */
[----:B0-----:R-:W-:Y:S01]  /*0750*/  IADD3 R12, PT, PT, R15, 0x10, RZ ;  /* 0x000000100f0c7810 */ /* 0x001fe20007ffe0ff */
[----:B------:R-:W2:Y:S01]  /*0760*/  @!P0 LDG.E.U16 R31, desc[UR36][R8.64+0x20] ;  /* 0x00002024081f8981 */ /* 0x000ea2000c1e1500 */
[----:B------:R-:W-:Y:S01]  /*0770*/  IADD3 R52, P6, PT, R17, R52, RZ ;  /* 0x0000003411347210 */ /* 0x000fe20007fde0ff */
[----:B------:R-:W-:Y:S01]  /*0780*/  IMAD.WIDE.U32 R10, R45, 0x2, R10 ;  /* 0x000000022d0a7825 */ /* 0x000fe200078e000a */
[----:B------:R-:W-:Y:S01]  /*0790*/  PRMT R27, RZ, 0x7610, R27 ;  /* 0x00007610ff1b7816 */ /* 0x000fe2000000001b */
[----:B------:R0:W2:Y:S01]  /*07a0*/  @!P2 LDG.E.U16 R30, desc[UR36][R8.64+0x40] ;  /* 0x00004024081ea981 */ /* 0x0000a2000c1e1500 */
[----:B------:R-:W-:Y:S02]  /*07b0*/  PRMT R26, RZ, 0x7610, R26 ;  /* 0x00007610ff1a7816 */ /* 0x000fe4000000001a */
[----:B------:R-:W-:Y:S02]  /*07c0*/  IADD3 R13, PT, PT, R15, 0x20, RZ ;  /* 0x000000200f0d7810 */ /* 0x000fe40007ffe0ff */
[----:B------:R-:W-:Y:S01]  /*07d0*/  ISETP.GE.AND P0, PT, R12, UR44, PT ;  /* 0x0000002c0c007c0c */ /* 0x000fe2000bf06270 */
[----:B------:R-:W2:Y:S01]  /*07e0*/  @!P4 LDG.E.U16 R27, desc[UR36][R10.64+0x20] ;  /* 0x000020240a1bc981 */ /* 0x000ea2000c1e1500 */
[----:B------:R-:W-:-:S02]  /*07f0*/  LEA.HI.X.SX32 R53, R17, RZ, 0x1, P6 ;  /* 0x000000ff11357211 */ /* 0x000fc400030f0eff */
[----:B------:R-:W-:Y:S01]  /*0800*/  IADD3 R12, P6, PT, R33, R52, RZ ;  /* 0x00000034210c7210 */ /* 0x000fe20007fde0ff */
[----:B------:R-:W2:Y:S01]  /*0810*/  @!P3 LDG.E.U16 R26, desc[UR36][R10.64+0x40] ;  /* 0x000040240a1ab981 */ /* 0x000ea2000c1e1500 */
[----:B0-----:R-:W-:Y:S02]  /*0820*/  IADD3 R9, PT, PT, R15, 0x30, RZ ;  /* 0x000000300f097810 */ /* 0x001fe40007ffe0ff */
[----:B------:R-:W-:Y:S01]  /*0830*/  ISETP.GE.OR P1, PT, R14, UR40, P1 ;  /* 0x000000280e007c0c */ /* 0x000fe20008f26670 */
[----:B------:R-:W-:Y:S01]  /*0840*/  VIADD R14, R40, 0xffffffe0 ;  /* 0xffffffe0280e7836 */ /* 0x000fe20000000000 */
[----:B------:R-:W-:Y:S02]  /*0850*/  PRMT R28, RZ, 0x7610, R28 ;  /* 0x00007610ff1c7816 */ /* 0x000fe4000000001c */
[----:B------:R-:W-:Y:S02]  /*0860*/  ISETP.GE.AND P2, PT, R13, UR44, PT ;  /* 0x0000002c0d007c0c */ /* 0x000fe4000bf46270 */
[----:B------:R-:W-:-:S02]  /*0870*/  LEA.HI.X.SX32 R13, R33, R53, 0x1, P6 ;  /* 0x00000035210d7211 */ /* 0x000fc400030f0eff */
[----:B---3--:R-:W-:Y:S01]  /*0880*/  LEA R8, P4, R12, UR42, 0x1 ;  /* 0x0000002a0c087c11 */ /* 0x008fe2000f8808ff */
[----:B------:R-:W3:Y:S01]  /*0890*/  @!P5 LDG.E.U16 R28, desc[UR36][R10.64] ;  /* 0x000000240a1cd981 */ /* 0x000ee2000c1e1500 */
[----:B------:R-:W-:Y:S02]  /*08a0*/  ISETP.GE.AND P3, PT, R9, UR44, PT ;  /* 0x0000002c09007c0c */ /* 0x000fe4000bf66270 */
[----:B------:R-:W-:Y:S02]  /*08b0*/  ISETP.GE.OR P6, PT, R14, UR41, P2 ;  /* 0x000000290e007c0c */ /* 0x000fe400097c6670 */
[----:B------:R-:W-:Y:S02]  /*08c0*/  LEA.HI.X R9, R12, UR43, R13, 0x1, P4 ;  /* 0x0000002b0c097c11 */ /* 0x000fe4000a0f0c0d */
[C---:B------:R-:W-:Y:S02]  /*08d0*/  ISETP.GE.OR P5, PT, R14.reuse, UR41, P0 ;  /* 0x000000290e007c0c */ /* 0x040fe400087a6670 */
[----:B------:R-:W-:-:S02]  /*08e0*/  ISETP.GE.OR P4, PT, R14, UR41, P3 ;  /* 0x000000290e007c0c */ /* 0x000fc40009f86670 */
[----:B------:R-:W-:Y:S02]  /*08f0*/  PRMT R24, RZ, 0x7610, R24 ;  /* 0x00007610ff187816 */ /* 0x000fe40000000018 */
[----:B------:R-:W-:Y:S02]  /*0900*/  PRMT R21, RZ, 0x7610, R21 ;  /* 0x00007610ff157816 */ /* 0x000fe40000000015 */
[----:B------:R-:W-:Y:S02]  /*0910*/  PRMT R23, RZ, 0x7610, R23 ;  /* 0x00007610ff177816 */ /* 0x000fe40000000017 */
[----:B------:R-:W-:Y:S01]  /*0920*/  PRMT R20, RZ, 0x7610, R20 ;  /* 0x00007610ff147816 */ /* 0x000fe20000000014 */
[----:B------:R0:W3:Y:S01]  /*0930*/  @!P1 LDG.E.U16 R24, desc[UR36][R10.64+0x60] ;  /* 0x000060240a189981 */ /* 0x0000e2000c1e1500 */
[----:B------:R-:W-:Y:S02]  /*0940*/  ISETP.GE.AND P1, PT, R15, UR44, PT ;  /* 0x0000002c0f007c0c */ /* 0x000fe4000bf26270 */
[----:B------:R-:W-:Y:S01]  /*0950*/  IADD3 R18, PT, PT, R40, -0x10, RZ ;  /* 0xfffffff028127810 */ /* 0x000fe20007ffe0ff */
[----:B------:R-:W3:Y:S01]  /*0960*/  @!P6 LDG.E.U16 R21, desc[UR36][R8.64+0x40] ;  /* 0x000040240815e981 */ /* 0x000ee2000c1e1500 */
[----:B------:R-:W-:-:S03]  /*0970*/  IADD3 R12, P6, PT, R39, R52, RZ ;  /* 0x00000034270c7210 */ /* 0x000fc60007fde0ff */
[----:B------:R-:W3:Y:S01]  /*0980*/  @!P5 LDG.E.U16 R23, desc[UR36][R8.64+0x20] ;  /* 0x000020240817d981 */ /* 0x000ee2000c1e1500 */
[----:B------:R-:W-:-:S03]  /*0990*/  ISETP.GE.OR P5, PT, R14, UR41, P1 ;  /* 0x000000290e007c0c */ /* 0x000fc60008fa6670 */
[----:B------:R1:W3:Y:S01]  /*09a0*/  @!P4 LDG.E.U16 R20, desc[UR36][R8.64+0x60] ;  /* 0x000060240814c981 */ /* 0x0002e2000c1e1500 */
[----:B------:R-:W-:Y:S02]  /*09b0*/  ISETP.GE.OR P4, PT, R18, UR41, P0 ;  /* 0x0000002912007c0c */ /* 0x000fe40008786670 */
[----:B0-----:R-:W-:Y:S02]  /*09c0*/  LEA.HI.X.SX32 R11, R39, R53, 0x1, P6 ;  /* 0x00000035270b7211 */ /* 0x001fe400030f0eff */
[C---:B------:R-:W-:Y:S02]  /*09d0*/  LEA R10, P6, R12.reuse, UR42, 0x1 ;  /* 0x0000002a0c0a7c11 */ /* 0x040fe4000f8c08ff */
[----:B------:R-:W-:Y:S02]  /*09e0*/  PRMT R17, RZ, 0x7610, R17 ;  /* 0x00007610ff117816 */ /* 0x000fe40000000011 */
[----:B------:R-:W-:Y:S02]  /*09f0*/  LEA.HI.X R11, R12, UR43, R11, 0x1, P6 ;  /* 0x0000002b0c0b7c11 */ /* 0x000fe4000b0f0c0b */
[----:B------:R-:W0:Y:S01]  /*0a00*/  @!P5 LDC.64 R12, c[0x0][0x388] ;  /* 0x0000e200ff0cdb82 */ /* 0x000e220000000a00 */
[----:B------:R-:W-:-:S02]  /*0a10*/  ISETP.GE.OR P6, PT, R18, UR41, P2 ;  /* 0x0000002912007c0c */ /* 0x000fc400097c6670 */
[----:B------:R-:W3:Y:S01]  /*0a20*/  @!P4 LDG.E.U16 R17, desc[UR36][R10.64+0x20] ;  /* 0x000020240a11c981 */ /* 0x000ee2000c1e1500 */
[----:B------:R-:W-:Y:S02]  /*0a30*/  ISETP.GE.OR P4, PT, R18, UR41, P3 ;  /* 0x0000002912007c0c */ /* 0x000fe40009f86670 */
[----:B-1----:R-:W-:Y:S02]  /*0a40*/  PRMT R9, RZ, 0x7610, R9 ;  /* 0x00007610ff097816 */ /* 0x002fe40000000009 */
[----:B------:R-:W-:-:S06]  /*0a50*/  PRMT R8, RZ, 0x7610, R8 ;  /* 0x00007610ff087816 */ /* 0x000fcc0000000008 */
[----:B------:R-:W3:Y:S01]  /*0a60*/  @!P6 LDG.E.U16 R9, desc[UR36][R10.64+0x40] ;  /* 0x000040240a09e981 */ /* 0x000ee2000c1e1500 */
[----:B------:R-:W-:-:S03]  /*0a70*/  IADD3 R14, P6, PT, R37, R52, RZ ;  /* 0x00000034250e7210 */ /* 0x000fc60007fde0ff */
[----:B------:R1:W3:Y:S01]  /*0a80*/  @!P4 LDG.E.U16 R8, desc[UR36][R10.64+0x60] ;  /* 0x000060240a08c981 */ /* 0x0002e2000c1e1500 */
[----:B------:R-:W-:Y:S02]  /*0a90*/  ISETP.GE.OR P4, PT, R40, UR41, P0 ;  /* 0x0000002928007c0c */ /* 0x000fe40008786670 */
[----:B------:R-:W-:Y:S02]  /*0aa0*/  LEA.HI.X.SX32 R15, R37, R53, 0x1, P6 ;  /* 0x00000035250f7211 */ /* 0x000fe400030f0eff */
[----:B------:R-:W-:Y:S02]  /*0ab0*/  PRMT R49, RZ, 0x7610, R49 ;  /* 0x00007610ff317816 */ /* 0x000fe40000000031 */
[----:B-1----:R-:W-:Y:S01]  /*0ac0*/  LEA R10, P6, R14, UR42, 0x1 ;  /* 0x0000002a0e0a7c11 */ /* 0x002fe2000f8c08ff */
[----:B0-----:R-:W-:Y:S01]  /*0ad0*/  @!P5 IMAD.WIDE R12, R32, 0x2, R12 ;  /* 0x00000002200cd825 */ /* 0x001fe200078e020c */
[----:B------:R-:W-:Y:S02]  /*0ae0*/  PRMT R48, RZ, 0x7610, R48 ;  /* 0x00007610ff307816 */ /* 0x000fe40000000030 */
[----:B------:R-:W-:-:S02]  /*0af0*/  LEA.HI.X R11, R14, UR43, R15, 0x1, P6 ;  /* 0x0000002b0e0b7c11 */ /* 0x000fc4000b0f0c0f */
[----:B------:R-:W-:Y:S02]  /*0b00*/  IADD3 R55, PT, PT, R40, 0x10, RZ ;  /* 0x0000001028377810 */ /* 0x000fe40007ffe0ff */
[----:B------:R0:W3:Y:S01]  /*0b10*/  @!P5 LDG.E.U16 R48, desc[UR36][R12.64] ;  /* 0x000000240c30d981 */ /* 0x0000e2000c1e1500 */
[----:B------:R-:W-:-:S03]  /*0b20*/  ISETP.GE.OR P6, PT, R18, UR41, P1 ;  /* 0x0000002912007c0c */ /* 0x000fc60008fc6670 */
[----:B------:R-:W3:Y:S01]  /*0b30*/  @!P4 LDG.E.U16 R49, desc[UR36][R10.64+0x20] ;  /* 0x000020240a31c981 */ /* 0x000ee2000c1e1500 */
[C---:B------:R-:W-:Y:S02]  /*0b40*/  ISETP.GE.OR P4, PT, R40.reuse, UR41, P2 ;  /* 0x0000002928007c0c */ /* 0x040fe40009786670 */
[----:B------:R-:W-:Y:S02]  /*0b50*/  ISETP.GE.OR P5, PT, R40, UR41, P1 ;  /* 0x0000002928007c0c */ /* 0x000fe40008fa6670 */
[----:B------:R-:W-:Y:S02]  /*0b60*/  ISETP.GE.OR P1, PT, R55, UR41, P1 ;  /* 0x0000002937007c0c */ /* 0x000fe40008f26670 */
[----:B------:R-:W-:-:S03]  /*0b70*/  PRMT R50, RZ, 0x7610, R50 ;  /* 0x00007610ff327816 */ /* 0x000fc60000000032 */
[----:B------:R-:W1:Y:S04]  /*0b80*/  @!P6 LDC.64 R18, c[0x0][0x388] ;  /* 0x0000e200ff12eb82 */ /* 0x000e680000000a00 */
[----:B------:R-:W3:Y:S01]  /*0b90*/  @!P4 LDG.E.U16 R50, desc[UR36][R10.64+0x40] ;  /* 0x000040240a32c981 */ /* 0x000ee2000c1e1500 */
[----:B------:R-:W-:-:S03]  /*0ba0*/  ISETP.GE.OR P4, PT, R40, UR41, P3 ;  /* 0x0000002928007c0c */ /* 0x000fc60009f86670 */
[----:B------:R-:W1:Y:S01]  /*0bb0*/  @!P5 LDC.64 R14, c[0x0][0x388] ;  /* 0x0000e200ff0edb82 */ /* 0x000e620000000a00 */
[----:B------:R-:W-:-:S07]  /*0bc0*/  PRMT R51, RZ, 0x7610, R51 ;  /* 0x00007610ff337816 */ /* 0x000fce0000000033 */
[----:B0-----:R-:W0:Y:S02]  /*0bd0*/  @!P1 LDC.64 R12, c[0x0][0x388] ;  /* 0x0000e200ff0c9b82 */ /* 0x001e240000000a00 */
[----:B------:R1:W3:Y:S01]  /*0be0*/  @!P4 LDG.E.U16 R51, desc[UR36][R10.64+0x60] ;  /* 0x000060240a33c981 */ /* 0x0002e2000c1e1500 */
[----:B------:R-:W-:Y:S02]  /*0bf0*/  IADD3 R54, P4, PT, R35, R52, RZ ;  /* 0x0000003423367210 */ /* 0x000fe40007f9e0ff */
[C---:B------:R-:W-:Y:S02]  /*0c00*/  ISETP.GE.OR P0, PT, R55.reuse, UR41, P0 ;  /* 0x0000002937007c0c */ /* 0x040fe40008706670 */
[C---:B------:R-:W-:Y:S02]  /*0c10*/  ISETP.GE.OR P2, PT, R55.reuse, UR41, P2 ;  /* 0x0000002937007c0c */ /* 0x040fe40009746670 */
[----:B------:R-:W-:Y:S02]  /*0c20*/  ISETP.GE.OR P3, PT, R55, UR41, P3 ;  /* 0x0000002937007c0c */ /* 0x000fe40009f66670 */
[----:B------:R-:W-:-:S02]  /*0c30*/  LEA.HI.X.SX32 R55, R35, R53, 0x1, P4 ;  /* 0x0000003523377211 */ /* 0x000fc400020f0eff */
[----:B-1----:R-:W-:Y:S01]  /*0c40*/  LEA R10, P4, R54, UR42, 0x1 ;  /* 0x0000002a360a7c11 */ /* 0x002fe2000f8808ff */
[----:B------:R-:W-:Y:S01]  /*0c50*/  @!P6 IMAD.WIDE R18, R38, 0x2, R18 ;  /* 0x000000022612e825 */ /* 0x000fe200078e0212 */
[----:B------:R-:W-:Y:S02]  /*0c60*/  PRMT R52, RZ, 0x7610, R52 ;  /* 0x00007610ff347816 */ /* 0x000fe40000000034 */
[----:B------:R-:W-:Y:S01]  /*0c70*/  LEA.HI.X R11, R54, UR43, R55, 0x1, P4 ;  /* 0x0000002b360b7c11 */ /* 0x000fe2000a0f0c37 */
[----:B------:R-:W-:Y:S01]  /*0c80*/  @!P5 IMAD.WIDE R14, R36, 0x2, R14 ;  /* 0x00000002240ed825 */ /* 0x000fe200078e020e */
[----:B------:R-:W-:Y:S02]  /*0c90*/  PRMT R53, RZ, 0x7610, R53 ;  /* 0x00007610ff357816 */ /* 0x000fe40000000035 */
[----:B------:R-:W-:Y:S01]  /*0ca0*/  PRMT R54, RZ, 0x7610, R54 ;  /* 0x00007610ff367816 */ /* 0x000fe20000000036 */
[----:B------:R-:W3:Y:S01]  /*0cb0*/  @!P6 LDG.E.U16 R52, desc[UR36][R18.64] ;  /* 0x000000241234e981 */ /* 0x000ee2000c1e1500 */
[----:B------:R-:W-:Y:S01]  /*0cc0*/  PRMT R55, RZ, 0x7610, R55 ;  /* 0x00007610ff377816 */ /* 0x000fe20000000037 */
[----:B0-----:R-:W-:Y:S01]  /*0cd0*/  @!P1 IMAD.WIDE R12, R34, 0x2, R12 ;  /* 0x00000002220c9825 */ /* 0x001fe200078e020c */
[----:B------:R-:W-:Y:S01]  /*0ce0*/  PRMT R57, RZ, 0x7610, R57 ;  /* 0x00007610ff397816 */ /* 0x000fe20000000039 */
[----:B------:R0:W3:Y:S01]  /*0cf0*/  @!P5 LDG.E.U16 R53, desc[UR36][R14.64] ;  /* 0x000000240e35d981 */ /* 0x0000e2000c1e1500 */
[----:B------:R-:W-:-:S03]  /*0d00*/  PRMT R59, RZ, 0x7610, R59 ;  /* 0x00007610ff3b7816 */ /* 0x000fc6000000003b */
[----:B------:R1:W3:Y:S04]  /*0d10*/  @!P1 LDG.E.U16 R54, desc[UR36][R12.64] ;  /* 0x000000240c369981 */ /* 0x0002e8000c1e1500 */
[----:B------:R-:W3:Y:S04]  /*0d20*/  @!P0 LDG.E.U16 R55, desc[UR36][R10.64+0x20] ;  /* 0x000020240a378981 */ /* 0x000ee8000c1e1500 */
[----:B------:R-:W3:Y:S04]  /*0d30*/  @!P2 LDG.E.U16 R57, desc[UR36][R10.64+0x40] ;  /* 0x000040240a39a981 */ /* 0x000ee8000c1e1500 */
[----:B------:R-:W3:Y:S01]  /*0d40*/  @!P3 LDG.E.U16 R59, desc[UR36][R10.64+0x60] ;  /* 0x000060240a3bb981 */ /* 0x000ee2000c1e1500 */
[----:B------:R-:W1:Y:S01]  /*0d50*/  S2UR UR5, SR_CgaCtaId ;  /* 0x00000000000579c3 */ /* 0x000e620000008800 */
[----:B------:R-:W-:Y:S01]  /*0d60*/  UMOV UR4, 0x400 ;  /* 0x0000040000047882 */ /* 0x000fe20000000000 */
[C---:B0-----:R-:W-:Y:S01]  /*0d70*/  SHF.L.U32 R14, R16.reuse, 0x3, RZ ;  /* 0x00000003100e7819 */ /* 0x041fe200000006ff */
[----:B------:R-:W-:Y:S01]  /*0d80*/  UIADD3 UR39, UPT, UPT, UR4, 0x2000, URZ ;  /* 0x0000200004277890 */ /* 0x000fe2000fffe0ff */
[----:B------:R-:W-:-:S02]  /*0d90*/  SHF.L.U32 R15, R16, 0x1, RZ ;  /* 0x00000001100f7819 */ /* 0x000fc400000006ff */
[----:B------:R-:W-:Y:S02]  /*0da0*/  ISETP.GE.U32.AND P0, PT, R16, 0x200, PT ;  /* 0x000002001000780c */ /* 0x000fe40003f06070 */
[----:B------:R-:W-:Y:S02]  /*0db0*/  LOP3.LUT R14, R14, 0xffffff80, RZ, 0xc0, !PT ;  /* 0xffffff800e0e7812 */ /* 0x000fe400078ec0ff */
[----:B------:R-:W-:Y:S01]  /*0dc0*/  LOP3.LUT R15, R15, 0x1e, RZ, 0xc0, !PT ;  /* 0x0000001e0f0f7812 */ /* 0x000fe200078ec0ff */
[----:B------:R-:W-:Y:S01]  /*0dd0*/  BSSY.RECONVERGENT B6, `(.L_x_1) ;  /* 0x0000037000067945 */ /* 0x000fe20003800200 */
[----:B-1----:R-:W-:Y:S02]  /*0de0*/  ULEA UR46, UR5, UR4, 0x18 ;  /* 0x00000004052e7291 */ /* 0x002fe4000f8ec0ff */
[----:B------:R-:W-:-:S04]  /*0df0*/  ULEA UR39, UR5, UR39, 0x18 ;  /* 0x0000002705277291 */ /* 0x000fc8000f8ec0ff */
[C-C-:B------:R-:W-:Y:S02]  /*0e00*/  IADD3 R12, PT, PT, R15.reuse, UR46, R14.reuse ;  /* 0x0000002e0f0c7c10 */ /* 0x140fe4000fffe00e */
[----:B------:R-:W-:-:S03]  /*0e10*/  IADD3 R14, PT, PT, R15, UR39, R14 ;  /* 0x000000270f0e7c10 */ /* 0x000fc6000fffe00e */
[----:B----4-:R0:W-:Y:S04]  /*0e20*/  STS.U16 [R12+0x40], R5 ;  /* 0x000040050c007388 */ /* 0x0101e80000000400 */
[----:B-----5:R0:W-:Y:S04]  /*0e30*/  STS.U16 [R12], R3 ;  /* 0x000000030c007388 */ /* 0x0201e80000000400 */
[----:B------:R0:W-:Y:S04]  /*0e40*/  STS.U16 [R12+0x20], R25 ;  /* 0x000020190c007388 */ /* 0x0001e80000000400 */
[----:B------:R0:W-:Y:S04]  /*0e50*/  STS.U16 [R12+0x820], R6 ;  /* 0x000820060c007388 */ /* 0x0001e80000000400 */
[----:B------:R0:W-:Y:S04]  /*0e60*/  STS.U16 [R12+0x60], R7 ;  /* 0x000060070c007388 */ /* 0x0001e80000000400 */
[----:B------:R0:W-:Y:S04]  /*0e70*/  STS.U16 [R12+0x800], R4 ;  /* 0x000800040c007388 */ /* 0x0001e80000000400 */
[----:B------:R0:W-:Y:S04]  /*0e80*/  STS.U16 [R12+0x1000], R46 ;  /* 0x0010002e0c007388 */ /* 0x0001e80000000400 */
[----:B------:R0:W-:Y:S04]  /*0e90*/  STS.U16 [R12+0x840], R0 ;  /* 0x000840000c007388 */ /* 0x0001e80000000400 */
[----:B------:R0:W-:Y:S04]  /*0ea0*/  STS.U16 [R12+0x860], R47 ;  /* 0x0008602f0c007388 */ /* 0x0001e80000000400 */
[----:B--2---:R0:W-:Y:S04]  /*0eb0*/  STS.U16 [R12+0x1060], R29 ;  /* 0x0010601d0c007388 */ /* 0x0041e80000000400 */
[----:B------:R0:W-:Y:S04]  /*0ec0*/  STS.U16 [R12+0x1020], R31 ;  /* 0x0010201f0c007388 */ /* 0x0001e80000000400 */
[----:B------:R0:W-:Y:S04]  /*0ed0*/  STS.U16 [R12+0x1040], R30 ;  /* 0x0010401e0c007388 */ /* 0x0001e80000000400 */
[----:B------:R0:W-:Y:S04]  /*0ee0*/  STS.U16 [R12+0x1820], R27 ;  /* 0x0018201b0c007388 */ /* 0x0001e80000000400 */
[----:B------:R0:W-:Y:S04]  /*0ef0*/  STS.U16 [R12+0x1840], R26 ;  /* 0x0018401a0c007388 */ /* 0x0001e80000000400 */
[----:B---3--:R0:W-:Y:S04]  /*0f00*/  STS.U16 [R12+0x1800], R28 ;  /* 0x0018001c0c007388 */ /* 0x0081e80000000400 */
[----:B------:R0:W-:Y:S04]  /*0f10*/  STS.U16 [R12+0x1860], R24 ;  /* 0x001860180c007388 */ /* 0x0001e80000000400 */
[----:B------:R0:W-:Y:S04]  /*0f20*/  STS.U16 [R14+0x40], R21 ;  /* 0x000040150e007388 */ /* 0x0001e80000000400 */
[----:B------:R0:W-:Y:S04]  /*0f30*/  STS.U16 [R14+0x20], R23 ;  /* 0x000020170e007388 */ /* 0x0001e80000000400 */
[----:B------:R0:W-:Y:S04]  /*0f40*/  STS.U16 [R14+0x60], R20 ;  /* 0x000060140e007388 */ /* 0x0001e80000000400 */
[----:B------:R0:W-:Y:S04]  /*0f50*/  STS.U16 [R14+0x820], R17 ;  /* 0x000820110e007388 */ /* 0x0001e80000000400 */
[----:B------:R0:W-:Y:S04]  /*0f60*/  STS.U16 [R14+0x840], R9 ;  /* 0x000840090e007388 */ /* 0x0001e80000000400 */
[----:B------:R0:W-:Y:S04]  /*0f70*/  STS.U16 [R14+0x860], R8 ;  /* 0x000860080e007388 */ /* 0x0001e80000000400 */
[----:B------:R0:W-:Y:S04]  /*0f80*/  STS.U16 [R14], R48 ;  /* 0x000000300e007388 */ /* 0x0001e80000000400 */
[----:B------:R0:W-:Y:S04]  /*0f90*/  STS.U16 [R14+0x1020], R49 ;  /* 0x001020310e007388 */ /* 0x0001e80000000400 */
[----:B------:R0:W-:Y:S04]  /*0fa0*/  STS.U16 [R14+0x1040], R50 ;  /* 0x001040320e007388 */ /* 0x0001e80000000400 */
[----:B------:R0:W-:Y:S04]  /*0fb0*/  STS.U16 [R14+0x1060], R51 ;  /* 0x001060330e007388 */ /* 0x0001e80000000400 */
[----:B------:R0:W-:Y:S04]  /*0fc0*/  STS.U16 [R14+0x800], R52 ;  /* 0x000800340e007388 */ /* 0x0001e80000000400 */
[----:B------:R0:W-:Y:S04]  /*0fd0*/  STS.U16 [R14+0x1000], R53 ;  /* 0x001000350e007388 */ /* 0x0001e80000000400 */
[----:B------:R0:W-:Y:S04]  /*0fe0*/  STS.U16 [R14+0x1800], R54 ;  /* 0x001800360e007388 */ /* 0x0001e80000000400 */
[----:B------:R0:W-:Y:S04]  /*0ff0*/  STS.U16 [R14+0x1820], R55 ;  /* 0x001820370e007388 */ /* 0x0001e80000000400 */
[----:B------:R0:W-:Y:S04]  /*1000*/  STS.U16 [R14+0x1840], R57 ;  /* 0x001840390e007388 */ /* 0x0001e80000000400 */
[----:B------:R0:W-:Y:S01]  /*1010*/  STS.U16 [R14+0x1860], R59 ;  /* 0x0018603b0e007388 */ /* 0x0001e20000000400 */
[----:B------:R-:W-:Y:S06]  /*1020*/  BAR.SYNC.DEFER_BLOCKING 0x0 ;  /* 0x0000000000007b1d */ /* 0x000fec0000010000 */
[----:B------:R-:W-:Y:S05]  /*1030*/  @!P0 BRA `(.L_x_2) ;  /* 0x0000000000408947 */ /* 0x000fea0003800000 */
[----:B0-----:R-:W-:Y:S01]  /*1040*/  MOV R14, 0x0 ;  /* 0x00000000000e7802 */ /* 0x001fe20000000f00 */
[----:B------:R-:W0:Y:S01]  /*1050*/  LDCU.64 UR4, c[0x4][0x10] ;  /* 0x01000200ff0477ac */ /* 0x000e220008000a00 */
[----:B------:R-:W-:Y:S02]  /*1060*/  HFMA2 R12, -RZ, RZ, 0, 5.9604644775390625e-08 ;  /* 0x00000001ff0c7431 */ /* 0x000fe400000001ff */
[----:B------:R-:W-:Y:S01]  /*1070*/  IMAD.MOV.U32 R8, RZ, RZ, 0x68 ;  /* 0x00000068ff087424 */ /* 0x000fe200078e00ff */
[----:B------:R-:W-:Y:S01]  /*1080*/  MOV R13, RZ ;  /* 0x000000ff000d7202 */ /* 0x000fe20000000f00 */
[----:B------:R-:W1:Y:S01]  /*1090*/  LDCU.64 UR6, c[0x4][0x18] ;  /* 0x01000300ff0677ac */ /* 0x000e620008000a00 */
[----:B------:R-:W2:Y:S01]  /*10a0*/  LDC.64 R14, c[0x4][R14] ;  /* 0x010000000e0e7b82 */ /* 0x000ea20000000a00 */
[----:B------:R-:W3:Y:S01]  /*10b0*/  LDCU.64 UR8, c[0x4][0x8] ;  /* 0x01000100ff0877ac */ /* 0x000ee20008000a00 */
[----:B0-----:R-:W-:Y:S01]  /*10c0*/  IMAD.U32 R4, RZ, RZ, UR4 ;  /* 0x00000004ff047e24 */ /* 0x001fe2000f8e00ff */
[----:B------:R-:W-:-:S02]  /*10d0*/  MOV R5, UR5 ;  /* 0x0000000500057c02 */ /* 0x000fc40008000f00 */
[----:B-1----:R-:W-:Y:S02]  /*10e0*/  MOV R6, UR6 ;  /* 0x0000000600067c02 */ /* 0x002fe40008000f00 */
[----:B------:R-:W-:Y:S02]  /*10f0*/  MOV R7, UR7 ;  /* 0x0000000700077c02 */ /* 0x000fe40008000f00 */
[----:B---3--:R-:W-:Y:S02]  /*1100*/  MOV R10, UR8 ;  /* 0x00000008000a7c02 */ /* 0x008fe40008000f00 */
[----:B------:R-:W-:-:S07]  /*1110*/  MOV R11, UR9 ;  /* 0x00000009000b7c02 */ /* 0x000fce0008000f00 */
[----:B------:R-:W-:-:S07]  /*1120*/  LEPC R20, `(.L_x_2) ;  /* 0x000000001014794e */ /* 0x000fce0000000000 */
[----:B--2---:R-:W-:Y:S05]  /*1130*/  CALL.ABS.NOINC R14 ;  /* 0x000000000e007343 */ /* 0x004fea0003c00000 */
.L_x_2:
[----:B------:R-:W-:Y:S05]  /*1140*/  BSYNC.RECONVERGENT B6 ;  /* 0x0000000000067941 */ /* 0x000fea0003800200 */
.L_x_1:
[----:B0-----:R-:W-:Y:S01]  /*1150*/  SHF.R.U32.HI R0, RZ, 0x3, R16 ;  /* 0x00000003ff007819 */ /* 0x001fe20000011610 */
[----:B------:R-:W-:Y:S03]  /*1160*/  BSSY.RECONVERGENT B6, `(.L_x_3) ;  /* 0x0000015000067945 */ /* 0x000fe60003800200 */
[----:B------:R-:W-:-:S04]  /*1170*/  LOP3.LUT R3, R0, 0x7fff0, RZ, 0xc0, !PT ;  /* 0x0007fff000037812 */ /* 0x000fc800078ec0ff */
[----:B------:R-:W-:-:S04]  /*1180*/  LOP3.LUT R22, R3, 0x1, R22, 0xf8, !PT ;  /* 0x0000000103167812 */ /* 0x000fc800078ef816 */
[----:B------:R-:W-:-:S13]  /*1190*/  ISETP.GE.U32.AND P0, PT, R22, 0x40, PT ;  /* 0x000000401600780c */ /* 0x000fda0003f06070 */
[----:B------:R-:W-:Y:S05]  /*11a0*/  @!P0 BRA `(.L_x_4) ;  /* 0x0000000000408947 */ /* 0x000fea0003800000 */
[----:B------:R-:W-:Y:S01]  /*11b0*/  MOV R14, 0x0 ;  /* 0x00000000000e7802 */ /* 0x000fe20000000f00 */
[----:B------:R-:W0:Y:S01]  /*11c0*/  LDCU.64 UR4, c[0x4][0x20] ;  /* 0x01000400ff0477ac */ /* 0x000e220008000a00 */
[----:B------:R-:W-:Y:S01]  /*11d0*/  HFMA2 R8, -RZ, RZ, 0, 6.616115570068359375e-06 ;  /* 0x0000006fff087431 */ /* 0x000fe200000001ff */
[----:B------:R-:W-:Y:S01]  /*11e0*/  MOV R12, 0x1 ;  /* 0x00000001000c7802 */ /* 0x000fe20000000f00 */
[----:B------:R-:W-:Y:S01]  /*11f0*/  HFMA2 R13, -RZ, RZ, 0, 0 ;  /* 0x00000000ff0d7431 */ /* 0x000fe200000001ff */
[----:B------:R-:W1:Y:S01]  /*1200*/  LDCU.64 UR6, c[0x4][0x18] ;  /* 0x01000300ff0677ac */ /* 0x000e620008000a00 */
[----:B------:R-:W2:Y:S01]  /*1210*/  LDC.64 R14, c[0x4][R14] ;  /* 0x010000000e0e7b82 */ /* 0x000ea20000000a00 */
[----:B------:R-:W3:Y:S01]  /*1220*/  LDCU.64 UR8, c[0x4][0x8] ;  /* 0x01000100ff0877ac */ /* 0x000ee20008000a00 */
[----:B0-----:R-:W-:Y:S02]  /*1230*/  MOV R4, UR4 ;  /* 0x0000000400047c02 */ /* 0x001fe40008000f00 */
[----:B------:R-:W-:-:S02]  /*1240*/  MOV R5, UR5 ;  /* 0x0000000500057c02 */ /* 0x000fc40008000f00 */
[----:B-1----:R-:W-:Y:S01]  /*1250*/  MOV R6, UR6 ;  /* 0x0000000600067c02 */ /* 0x002fe20008000f00 */
[----:B------:R-:W-:Y:S01]  /*1260*/  IMAD.U32 R7, RZ, RZ, UR7 ;  /* 0x00000007ff077e24 */ /* 0x000fe2000f8e00ff */
[----:B---3--:R-:W-:Y:S02]  /*1270*/  MOV R10, UR8 ;  /* 0x00000008000a7c02 */ /* 0x008fe40008000f00 */
[----:B------:R-:W-:-:S07]  /*1280*/  MOV R11, UR9 ;  /* 0x00000009000b7c02 */ /* 0x000fce0008000f00 */
[----:B------:R-:W-:-:S07]  /*1290*/  LEPC R20, `(.L_x_4) ;  /* 0x000000001014794e */ /* 0x000fce0000000000 */
[----:B--2---:R-:W-:Y:S05]  /*12a0*/  CALL.ABS.NOINC R14 ;  /* 0x000000000e007343 */ /* 0x004fea0003c00000 */
.L_x_4:
[----:B------:R-:W-:Y:S05]  /*12b0*/  BSYNC.RECONVERGENT B6 ;  /* 0x0000000000067941 */ /* 0x000fea0003800200 */
.L_x_3:
[----:B------:R-:W-:Y:S02]  /*12c0*/  SHF.R.U32.HI R16, RZ, 0x1, R16 ;  /* 0x00000001ff107819 */ /* 0x000fe40000011610 */
[----:B------:R-:W-:-:S04]  /*12d0*/  LOP3.LUT R9, R2, 0xf, RZ, 0xc0, !PT ;  /* 0x0000000f02097812 */ /* 0x000fc800078ec0ff */
[----:B------:R-:W-:-:S05]  /*12e0*/  LOP3.LUT R16, R9, 0x30, R16, 0xf8, !PT ;  /* 0x0000003009107812 */ /* 0x000fca00078ef810 */
[----:B------:R-:W-:-:S04]  /*12f0*/  IMAD R3, R16, 0x2, R1 ;  /* 0x0000000210037824 */ /* 0x000fc800078e0201 */
[----:B------:R-:W-:-:S05]  /*1300*/  IMAD R4, R22, 0x2, R3 ;  /* 0x0000000216047824 */ /* 0x000fca00078e0203 */
[----:B------:R-:W2:Y:S01]  /*1310*/  LDL.U16 R12, [R4] ;  /* 0x00000000040c7983 */ /* 0x000ea20000100400 */
[----:B------:R-:W-:Y:S01]  /*1320*/  LEA R56, R22, UR46, 0x7 ;  /* 0x0000002e16387c11 */ /* 0x000fe2000f8e38ff */
[----:B------:R-:W-:Y:S01]  /*1330*/  BSSY.RECONVERGENT B6, `(.L_x_5) ;  /* 0x0000131000067945 */ /* 0x000fe20003800200 */
[----:B------:R-:W-:Y:S02]  /*1340*/  LEA R14, R16, UR39, 0x1 ;  /* 0x00000027100e7c11 */ /* 0x000fe4000f8e08ff */
[----:B------:R-:W-:Y:S01]  /*1350*/  ISETP.GE.U32.AND P0, PT, R22, 0x3e, PT ;  /* 0x0000003e1600780c */ /* 0x000fe20003f06070 */
[----:B------:R-:W-:Y:S04]  /*1360*/  LDS.64 R10, [R56] ;  /* 0x00000000380a7984 */ /* 0x000fe80000000a00 */
[----:B------:R-:W2:Y:S04]  /*1370*/  LDS.U16 R5, [R14] ;  /* 0x000000000e057984 */ /* 0x000ea80000000400 */
[----:B------:R-:W0:Y:S04]  /*1380*/  LDS.U16 R8, [R14+0x80] ;  /* 0x000080000e087984 */ /* 0x000e280000000400 */
[----:B------:R-:W1:Y:S04]  /*1390*/  LDS.U16 R21, [R14+0x100] ;  /* 0x000100000e157984 */ /* 0x000e680000000400 */
[----:B------:R-:W3:Y:S04]  /*13a0*/  LDS.U16 R52, [R14+0x180] ;  /* 0x000180000e347984 */ /* 0x000ee80000000400 */
[----:B------:R-:W-:Y:S04]  /*13b0*/  LDS.64 R2, [R56+0x8] ;  /* 0x0000080038027984 */ /* 0x000fe80000000a00 */
[----:B------:R-:W4:Y:S04]  /*13c0*/  LDS.U16 R0, [R14+0x200] ;  /* 0x000200000e007984 */ /* 0x000f280000000400 */
[----:B------:R-:W5:Y:S04]  /*13d0*/  LDS.U16 R51, [R14+0x280] ;  /* 0x000280000e337984 */ /* 0x000f680000000400 */
[----:B------:R-:W5:Y:S04]  /*13e0*/  LDS.U16 R60, [R14+0x300] ;  /* 0x000300000e3c7984 */ /* 0x000f680000000400 */
[----:B------:R-:W5:Y:S04]  /*13f0*/  LDS.U16 R50, [R14+0x380] ;  /* 0x000380000e327984 */ /* 0x000f680000000400 */
[----:B------:R-:W-:Y:S04]  /*1400*/  LDS.64 R6, [R56+0x10] ;  /* 0x0000100038067984 */ /* 0x000fe80000000a00 */
[----:B------:R-:W5:Y:S04]  /*1410*/  LDS.U16 R59, [R14+0x400] ;  /* 0x000400000e3b7984 */ /* 0x000f680000000400 */
[----:B------:R-:W5:Y:S04]  /*1420*/  LDS.U16 R20, [R14+0x480] ;  /* 0x000480000e147984 */ /* 0x000f680000000400 */
[----:B------:R-:W5:Y:S04]  /*1430*/  LDS.U16 R54, [R14+0x500] ;  /* 0x000500000e367984 */ /* 0x000f680000000400 */
[----:B------:R-:W5:Y:S04]  /*1440*/  LDS.U16 R49, [R14+0x580] ;  /* 0x000580000e317984 */ /* 0x000f680000000400 */
[----:B------:R-:W-:Y:S04]  /*1450*/  LDS.U16 R19, [R14+0x600] ;  /* 0x000600000e137984 */ /* 0x000fe80000000400 */
        /* <DEDUP_REMOVED lines=14> */
[----:B------:R-:W-:Y:S01]  /*1540*/  LDS.U16 R22, [R14+0x1280] ;  /* 0x001280000e167984 */ /* 0x000fe20000000400 */
[----:B--2---:R-:W-:-:S04]  /*1550*/  HFMA2 R12, R10.H0_H0, R5.H0_H0, R12.H0_H0 ;  /* 0x200000050a0c7231 */ /* 0x004fc8000004080c */
[----:B0-----:R-:W-:Y:S01]  /*1560*/  HFMA2 R12, R10.H1_H1, R8.H0_H0, R12.H0_H0 ;  /* 0x200000080a0c7231 */ /* 0x001fe20000040c0c */
[----:B------:R-:W-:Y:S02]  /*1570*/  PRMT R8, R8, 0x5410, R5 ;  /* 0x0000541008087816 */ /* 0x000fe40000000005 */
[----:B------:R-:W-:Y:S01]  /*1580*/  LDS.U16 R5, [R14+0x1200] ;  /* 0x001200000e057984 */ /* 0x000fe20000000400 */
[----:B-1----:R-:W-:-:S03]  /*1590*/  HFMA2 R26, R11.H0_H0, R21.H0_H0, R12.H0_H0 ;  /* 0x200000150b1a7231 */ /* 0x002fc6000004080c */
[----:B------:R-:W0:Y:S01]  /*15a0*/  LDS.64 R12, [R56+0x18] ;  /* 0x00001800380c7984 */ /* 0x000e220000000a00 */
[----:B---3--:R-:W-:Y:S01]  /*15b0*/  HFMA2 R26, R11.H1_H1, R52.H0_H0, R26.H0_H0 ;  /* 0x200000340b1a7231 */ /* 0x008fe20000040c1a */
[----:B------:R-:W-:Y:S02]  /*15c0*/  PRMT R52, R52, 0x5410, R21 ;  /* 0x0000541034347816 */ /* 0x000fe40000000015 */
[----:B------:R-:W1:Y:S01]  /*15d0*/  LDS.64 R10, [R56+0x20] ;  /* 0x00002000380a7984 */ /* 0x000e620000000a00 */
[----:B----4-:R-:W-:-:S03]  /*15e0*/  HFMA2 R26, R2.H0_H0, R0.H0_H0, R26.H0_H0 ;  /* 0x20000000021a7231 */ /* 0x010fc6000004081a */
[----:B------:R-:W-:Y:S01]  /*15f0*/  LDS.U16 R21, [R14+0x1380] ;  /* 0x001380000e157984 */ /* 0x000fe20000000400 */
[----:B-----5:R-:W-:Y:S01]  /*1600*/  HFMA2 R30, R2.H1_H1, R51.H0_H0, R26.H0_H0 ;  /* 0x20000033021e7231 */ /* 0x020fe20000040c1a */
[----:B------:R-:W-:Y:S02]  /*1610*/  PRMT R51, R51, 0x5410, R0 ;  /* 0x0000541033337816 */ /* 0x000fe40000000000 */
[----:B------:R-:W-:Y:S01]  /*1620*/  LDS.U16 R26, [R14+0xe80] ;  /* 0x000e80000e1a7984 */ /* 0x000fe20000000400 */
[----:B------:R-:W-:-:S03]  /*1630*/  HFMA2 R25, R3.H0_H0, R60.H0_H0, R30.H0_H0 ;  /* 0x2000003c03197231 */ /* 0x000fc6000004081e */
[----:B------:R-:W-:Y:S01]  /*1640*/  LDS.U16 R30, [R14+0xa80] ;  /* 0x000a80000e1e7984 */ /* 0x000fe20000000400 */
[----:B------:R-:W-:Y:S01]  /*1650*/  HFMA2 R3, R3.H1_H1, R50.H0_H0, R25.H0_H0 ;  /* 0x2000003203037231 */ /* 0x000fe20000040c19 */
[----:B------:R-:W-:Y:S02]  /*1660*/  PRMT R50, R50, 0x5410, R60 ;  /* 0x0000541032327816 */ /* 0x000fe4000000003c */
[----:B------:R-:W-:Y:S01]  /*1670*/  LDS.U16 R25, [R14+0xf80] ;  /* 0x000f80000e197984 */ /* 0x000fe20000000400 */
[----:B------:R-:W-:-:S04]  /*1680*/  HFMA2 R3, R6.H0_H0, R59.H0_H0, R3.H0_H0 ;  /* 0x2000003b06037231 */ /* 0x000fc80000040803 */
[----:B------:R-:W-:Y:S02]  /*1690*/  HFMA2 R27, R6.H1_H1, R20.H0_H0, R3.H0_H0 ;  /* 0x20000014061b7231 */ /* 0x000fe40000040c03 */
[----:B------:R-:W2:Y:S02]  /*16a0*/  LDS.64 R2, [R56+0x28] ;  /* 0x0000280038027984 */ /* 0x000ea40000000a00 */
[----:B------:R-:W-:-:S04]  /*16b0*/  HFMA2 R27, R7.H0_H0, R54.H0_H0, R27.H0_H0 ;  /* 0x20000036071b7231 */ /* 0x000fc8000004081b */
[----:B------:R-:W-:Y:S01]  /*16c0*/  HFMA2 R6, R7.H1_H1, R49.H0_H0, R27.H0_H0 ;  /* 0x2000003107067231 */ /* 0x000fe20000040c1b */
[----:B------:R-:W-:Y:S01]  /*16d0*/  PRMT R49, R49, 0x5410, R59 ;  /* 0x0000541031317816 */ /* 0x000fe2000000003b */
[----:B------:R-:W-:Y:S04]  /*16e0*/  LDS.U16 R27, [R14+0xd80] ;  /* 0x000d80000e1b7984 */ /* 0x000fe80000000400 */
[----:B------:R-:W-:Y:S01]  /*16f0*/  LDS.U16 R59, [R14+0x1600] ;  /* 0x001600000e3b7984 */ /* 0x000fe20000000400 */
[----:B0-----:R-:W-:-:S04]  /*1700*/  HFMA2 R6, R12.H0_H0, R19.H0_H0, R6.H0_H0 ;  /* 0x200000130c067231 */ /* 0x001fc80000040806 */
[----:B------:R-:W-:Y:S01]  /*1710*/  HFMA2 R6, R12.H1_H1, R48.H0_H0, R6.H0_H0 ;  /* 0x200000300c067231 */ /* 0x000fe20000040c06 */
[----:B------:R-:W-:Y:S02]  /*1720*/  PRMT R48, R48, 0x5410, R19 ;  /* 0x0000541030307816 */ /* 0x000fe40000000013 */
[----:B------:R-:W-:Y:S01]  /*1730*/  LDS.U16 R19, [R14+0x1580] ;  /* 0x001580000e137984 */ /* 0x000fe20000000400 */
[----:B------:R-:W-:-:S03]  /*1740*/  HFMA2 R12, R13.H0_H0, R58.H0_H0, R6.H0_H0 ;  /* 0x2000003a0d0c7231 */ /* 0x000fc60000040806 */
[----:B------:R-:W0:Y:S01]  /*1750*/  LDS.64 R6, [R56+0x30] ;  /* 0x0000300038067984 */ /* 0x000e220000000a00 */
[----:B------:R-:W-:Y:S01]  /*1760*/  HFMA2 R12, R13.H1_H1, R47.H0_H0, R12.H0_H0 ;  /* 0x2000002f0d0c7231 */ /* 0x000fe20000040c0c */
[----:B------:R-:W-:Y:S02]  /*1770*/  PRMT R47, R47, 0x5410, R58 ;  /* 0x000054102f2f7816 */ /* 0x000fe4000000003a */
[----:B------:R-:W-:Y:S01]  /*1780*/  LDS.U16 R58, [R14+0x1800] ;  /* 0x001800000e3a7984 */ /* 0x000fe20000000400 */
[----:B-1----:R-:W-:-:S03]  /*1790*/  HFMA2 R23, R10.H0_H0, R18.H0_H0, R12.H0_H0 ;  /* 0x200000120a177231 */ /* 0x002fc6000004080c */
[----:B------:R-:W-:Y:S01]  /*17a0*/  LDS.64 R12, [R56+0x38] ;  /* 0x00003800380c7984 */ /* 0x000fe20000000a00 */
[----:B------:R-:W-:Y:S01]  /*17b0*/  HFMA2 R23, R10.H1_H1, R46.H0_H0, R23.H0_H0 ;  /* 0x2000002e0a177231 */ /* 0x000fe20000040c17 */
[----:B------:R-:W-:Y:S02]  /*17c0*/  PRMT R46, R46, 0x5410, R18 ;  /* 0x000054102e2e7816 */ /* 0x000fe40000000012 */
[----:B------:R-:W-:Y:S01]  /*17d0*/  LDS.U16 R10, [R14+0xf00] ;  /* 0x000f00000e0a7984 */ /* 0x000fe20000000400 */
[----:B------:R-:W-:-:S03]  /*17e0*/  HFMA2 R23, R11.H0_H0, R57.H0_H0, R23.H0_H0 ;  /* 0x200000390b177231 */ /* 0x000fc60000040817 */
[----:B------:R-:W-:Y:S01]  /*17f0*/  LDS.U16 R18, [R14+0x1680] ;  /* 0x001680000e127984 */ /* 0x000fe20000000400 */
[----:B------:R-:W-:Y:S01]  /*1800*/  HFMA2 R23, R11.H1_H1, R31.H0_H0, R23.H0_H0 ;  /* 0x2000001f0b177231 */ /* 0x000fe20000040c17 */
[----:B------:R-:W-:Y:S02]  /*1810*/  PRMT R31, R31, 0x5410, R57 ;  /* 0x000054101f1f7816 */ /* 0x000fe40000000039 */
[----:B------:R-:W-:Y:S01]  /*1820*/  LDS.U16 R57, [R14+0x1700] ;  /* 0x001700000e397984 */ /* 0x000fe20000000400 */
[----:B--2---:R-:W-:-:S03]  /*1830*/  HFMA2 R15, R2.H0_H0, R17.H0_H0, R23.H0_H0 ;  /* 0x20000011020f7231 */ /* 0x004fc60000040817 */
[----:B------:R-:W-:Y:S01]  /*1840*/  LDS.U16 R23, [R14+0x1180] ;  /* 0x001180000e177984 */ /* 0x000fe20000000400 */
[----:B------:R-:W-:Y:S01]  /*1850*/  HFMA2 R15, R2.H1_H1, R30.H0_H0, R15.H0_H0 ;  /* 0x2000001e020f7231 */ /* 0x000fe20000040c0f */
[----:B------:R-:W-:Y:S02]  /*1860*/  PRMT R30, R30, 0x5410, R17 ;  /* 0x000054101e1e7816 */ /* 0x000fe40000000011 */
[----:B------:R-:W-:Y:S01]  /*1870*/  LDS.U16 R17, [R14+0x1780] ;  /* 0x001780000e117984 */ /* 0x000fe20000000400 */
[----:B------:R-:W-:-:S04]  /*1880*/  HFMA2 R15, R3.H0_H0, R55.H0_H0, R15.H0_H0 ;  /* 0x20000037030f7231 */ /* 0x000fc8000004080f */
[----:B------:R-:W-:Y:S01]  /*1890*/  HFMA2 R3, R3.H1_H1, R29.H0_H0, R15.H0_H0 ;  /* 0x2000001d03037231 */ /* 0x000fe20000040c0f */
[----:B------:R-:W-:Y:S01]  /*18a0*/  PRMT R29, R29, 0x5410, R55 ;  /* 0x000054101d1d7816 */ /* 0x000fe20000000037 */
[----:B------:R-:W1:Y:S04]  /*18b0*/  LDS.U16 R15, [R14+0xe00] ;  /* 0x000e00000e0f7984 */ /* 0x000e680000000400 */
[----:B------:R-:W-:Y:S01]  /*18c0*/  LDS.U16 R55, [R14+0x1d00] ;  /* 0x001d00000e377984 */ /* 0x000fe20000000400 */
[----:B0-----:R-:W-:-:S04]  /*18d0*/  HFMA2 R3, R6.H0_H0, R16.H0_H0, R3.H0_H0 ;  /* 0x2000001006037231 */ /* 0x001fc80000040803 */
[----:B------:R-:W-:Y:S01]  /*18e0*/  HFMA2 R3, R6.H1_H1, R28.H0_H0, R3.H0_H0 ;  /* 0x2000001c06037231 */ /* 0x000fe20000040c03 */
[----:B------:R-:W-:Y:S01]  /*18f0*/  PRMT R28, R28, 0x5410, R16 ;  /* 0x000054101c1c7816 */ /* 0x000fe20000000010 */
[----:B------:R-:W-:Y:S02]  /*1900*/  LDS.U16 R6, [R14+0x1000] ;  /* 0x001000000e067984 */ /* 0x000fe40000000400 */
[C---:B------:R-:W-:Y:S02]  /*1910*/  HFMA2 R11, R7.reuse.H0_H0, R53.H0_H0, R3.H0_H0 ;  /* 0x20000035070b7231 */ /* 0x040fe40000040803 */
[----:B------:R-:W0:Y:S02]  /*1920*/  LDS.64 R2, [R56+0x40] ;  /* 0x0000400038027984 */ /* 0x000e240000000a00 */
[----:B------:R-:W-:Y:S01]  /*1930*/  HFMA2 R11, R7.H1_H1, R27.H0_H0, R11.H0_H0 ;  /* 0x2000001b070b7231 */ /* 0x000fe20000040c0b */
[----:B------:R-:W-:Y:S01]  /*1940*/  PRMT R27, R27, 0x5410, R53 ;  /* 0x000054101b1b7816 */ /* 0x000fe20000000035 */
[----:B------:R-:W-:Y:S04]  /*1950*/  LDS.U16 R16, [R14+0x1880] ;  /* 0x001880000e107984 */ /* 0x000fe80000000400 */
[----:B------:R-:W-:Y:S01]  /*1960*/  LDS.U16 R53, [R14+0x1900] ;  /* 0x001900000e357984 */ /* 0x000fe20000000400 */
[----:B-1----:R-:W-:-:S04]  /*1970*/  HFMA2 R11, R12.H0_H0, R15.H0_H0, R11.H0_H0 ;  /* 0x2000000f0c0b7231 */ /* 0x002fc8000004080b */
[----:B------:R-:W-:Y:S01]  /*1980*/  HFMA2 R11, R12.H1_H1, R26.H0_H0, R11.H0_H0 ;  /* 0x2000001a0c0b7231 */ /* 0x000fe20000040c0b */
[----:B------:R-:W-:Y:S02]  /*1990*/  PRMT R26, R26, 0x5410, R15 ;  /* 0x000054101a1a7816 */ /* 0x000fe4000000000f */
[----:B------:R-:W-:Y:S01]  /*19a0*/  LDS.U16 R15, [R14+0x1980] ;  /* 0x001980000e0f7984 */ /* 0x000fe20000000400 */
[----:B------:R-:W-:-:S04]  /*19b0*/  HFMA2 R11, R13.H0_H0, R10.H0_H0, R11.H0_H0 ;  /* 0x2000000a0d0b7231 */ /* 0x000fc8000004080b */
[----:B------:R-:W-:Y:S01]  /*19c0*/  HFMA2 R11, R13.H1_H1, R25.H0_H0, R11.H0_H0 ;  /* 0x200000190d0b7231 */ /* 0x000fe20000040c0b */
[----:B------:R-:W-:Y:S01]  /*19d0*/  PRMT R25, R25, 0x5410, R10 ;  /* 0x0000541019197816 */ /* 0x000fe2000000000a */
[----:B------:R-:W1:Y:S02]  /*19e0*/  LDS.U16 R13, [R14+0x1100] ;  /* 0x001100000e0d7984 */ /* 0x000e640000000400 */
[C---:B0-----:R-:W-:Y:S02]  /*19f0*/  HFMA2 R12, R2.reuse.H0_H0, R6.H0_H0, R11.H0_H0 ;  /* 0x20000006020c7231 */ /* 0x041fe4000004080b */
[----:B------:R-:W-:Y:S02]  /*1a00*/  LDS.U16 R11, [R14+0x1400] ;  /* 0x001400000e0b7984 */ /* 0x000fe40000000400 */
[----:B------:R-:W-:Y:S01]  /*1a10*/  HFMA2 R12, R2.H1_H1, R24.H0_H0, R12.H0_H0 ;  /* 0x20000018020c7231 */ /* 0x000fe20000040c0c */
[----:B------:R-:W-:Y:S01]  /*1a20*/  PRMT R24, R24, 0x5410, R6 ;  /* 0x0000541018187816 */ /* 0x000fe20000000006 */
[----:B------:R-:W-:Y:S04]  /*1a30*/  LDS.U16 R10, [R14+0x1a00] ;  /* 0x001a00000e0a7984 */ /* 0x000fe80000000400 */
[----:B------:R-:W-:Y:S01]  /*1a40*/  LDS.U16 R6, [R14+0x1a80] ;  /* 0x001a80000e067984 */ /* 0x000fe20000000400 */
[----:B-1----:R-:W-:-:S04]  /*1a50*/  HFMA2 R12, R3.H0_H0, R13.H0_H0, R12.H0_H0 ;  /* 0x2000000d030c7231 */ /* 0x002fc8000004080c */
[----:B------:R-:W-:Y:S01]  /*1a60*/  HFMA2 R7, R3.H1_H1, R23.H0_H0, R12.H0_H0 ;  /* 0x2000001703077231 */ /* 0x000fe20000040c0c */
[----:B------:R-:W-:Y:S01]  /*1a70*/  PRMT R23, R23, 0x5410, R13 ;  /* 0x0000541017177816 */ /* 0x000fe2000000000d */
[----:B------:R-:W0:Y:S04]  /*1a80*/  LDS.64 R2, [R56+0x48] ;  /* 0x0000480038027984 */ /* 0x000e280000000a00 */
[----:B------:R-:W1:Y:S04]  /*1a90*/  LDS.U16 R12, [R14+0x1300] ;  /* 0x001300000e0c7984 */ /* 0x000e680000000400 */
[----:B------:R-:W-:Y:S01]  /*1aa0*/  LDS.U16 R13, [R14+0x1b00] ;  /* 0x001b00000e0d7984 */ /* 0x000fe20000000400 */
[----:B0-----:R-:W-:-:S04]  /*1ab0*/  HFMA2 R7, R2.H0_H0, R5.H0_H0, R7.H0_H0 ;  /* 0x2000000502077231 */ /* 0x001fc80000040807 */
[----:B------:R-:W-:Y:S01]  /*1ac0*/  HFMA2 R0, R2.H1_H1, R22.H0_H0, R7.H0_H0 ;  /* 0x2000001602007231 */ /* 0x000fe20000040c07 */
[----:B------:R-:W-:Y:S02]  /*1ad0*/  PRMT R7, R54, 0x5410, R20 ;  /* 0x0000541036077816 */ /* 0x000fe40000000014 */
[----:B------:R-:W-:Y:S01]  /*1ae0*/  LDS.U16 R20, [R14+0x1480] ;  /* 0x001480000e147984 */ /* 0x000fe20000000400 */
[C---:B-1----:R-:W-:Y:S01]  /*1af0*/  HFMA2 R0, R3.reuse.H0_H0, R12.H0_H0, R0.H0_H0 ;  /* 0x2000000c03007231 */ /* 0x042fe20000040800 */
[----:B------:R-:W-:Y:S02]  /*1b00*/  PRMT R22, R22, 0x5410, R5 ;  /* 0x0000541016167816 */ /* 0x000fe40000000005 */
[----:B------:R-:W-:Y:S01]  /*1b10*/  LDS.U16 R54, [R14+0x1500] ;  /* 0x001500000e367984 */ /* 0x000fe20000000400 */
[----:B------:R-:W-:Y:S01]  /*1b20*/  HFMA2 R0, R3.H1_H1, R21.H0_H0, R0.H0_H0 ;  /* 0x2000001503007231 */ /* 0x000fe20000040c00 */
[----:B------:R-:W-:Y:S02]  /*1b30*/  PRMT R21, R21, 0x5410, R12 ;  /* 0x0000541015157816 */ /* 0x000fe4000000000c */
[----:B------:R-:W0:Y:S04]  /*1b40*/  LDS.64 R2, [R56+0x50] ;  /* 0x0000500038027984 */ /* 0x000e280000000a00 */
[----:B------:R-:W-:Y:S04]  /*1b50*/  LDS.U16 R5, [R14+0x1b80] ;  /* 0x001b80000e057984 */ /* 0x000fe80000000400 */
[----:B------:R-:W-:Y:S01]  /*1b60*/  LDS.U16 R12, [R14+0x1c00] ;  /* 0x001c00000e0c7984 */ /* 0x000fe20000000400 */
[----:B0-----:R-:W-:-:S04]  /*1b70*/  HFMA2 R0, R2.H0_H0, R11.H0_H0, R0.H0_H0 ;  /* 0x2000000b02007231 */ /* 0x001fc80000040800 */
[----:B------:R-:W-:Y:S01]  /*1b80*/  HFMA2 R0, R2.H1_H1, R20.H0_H0, R0.H0_H0 ;  /* 0x2000001402007231 */ /* 0x000fe20000040c00 */
[----:B------:R-:W-:Y:S02]  /*1b90*/  PRMT R20, R20, 0x5410, R11 ;  /* 0x0000541014147816 */ /* 0x000fe4000000000b */
[----:B------:R-:W-:Y:S01]  /*1ba0*/  LDS.U16 R11, [R14+0x1c80] ;  /* 0x001c80000e0b7984 */ /* 0x000fe20000000400 */
[----:B------:R-:W-:-:S04]  /*1bb0*/  HFMA2 R0, R3.H0_H0, R54.H0_H0, R0.H0_H0 ;  /* 0x2000003603007231 */ /* 0x000fc80000040800 */
[----:B------:R-:W-:Y:S01]  /*1bc0*/  HFMA2 R0, R3.H1_H1, R19.H0_H0, R0.H0_H0 ;  /* 0x2000001303007231 */ /* 0x000fe20000040c00 */
[----:B------:R-:W-:Y:S01]  /*1bd0*/  PRMT R19, R19, 0x5410, R54 ;  /* 0x0000541013137816 */ /* 0x000fe20000000036 */
[----:B------:R-:W0:Y:S04]  /*1be0*/  LDS.64 R2, [R56+0x58] ;  /* 0x0000580038027984 */ /* 0x000e280000000a00 */
[----:B------:R-:W-:Y:S01]  /*1bf0*/  LDS.U16 R54, [R14+0x1d80] ;  /* 0x001d80000e367984 */ /* 0x000fe20000000400 */
[----:B0-----:R-:W-:-:S04]  /*1c00*/  HFMA2 R0, R2.H0_H0, R59.H0_H0, R0.H0_H0 ;  /* 0x2000003b02007231 */ /* 0x001fc80000040800 */
[----:B------:R-:W-:Y:S01]  /*1c10*/  HFMA2 R0, R2.H1_H1, R18.H0_H0, R0.H0_H0 ;  /* 0x2000001202007231 */ /* 0x000fe20000040c00 */
[----:B------:R-:W-:-:S03]  /*1c20*/  PRMT R18, R18, 0x5410, R59 ;  /* 0x0000541012127816 */ /* 0x000fc6000000003b */
[----:B------:R-:W-:-:S04]  /*1c30*/  HFMA2 R0, R3.H0_H0, R57.H0_H0, R0.H0_H0 ;  /* 0x2000003903007231 */ /* 0x000fc80000040800 */
[----:B------:R-:W-:Y:S01]  /*1c40*/  HFMA2 R0, R3.H1_H1, R17.H0_H0, R0.H0_H0 ;  /* 0x2000001103007231 */ /* 0x000fe20000040c00 */
[----:B------:R-:W-:Y:S01]  /*1c50*/  PRMT R17, R17, 0x5410, R57 ;  /* 0x0000541011117816 */ /* 0x000fe20000000039 */
[----:B------:R-:W0:Y:S04]  /*1c60*/  LDS.64 R2, [R56+0x60] ;  /* 0x0000600038027984 */ /* 0x000e280000000a00 */
        /* <DEDUP_REMOVED lines=8> */
[----:B------:R-:W0:Y:S02]  /*1cf0*/  LDS.64 R2, [R56+0x68] ;  /* 0x0000680038027984 */ /* 0x000e240000000a00 */
[----:B0-----:R-:W-:-:S04]  /*1d00*/  HFMA2 R0, R2.H0_H0, R10.H0_H0, R0.H0_H0 ;  /* 0x2000000a02007231 */ /* 0x001fc80000040800 */
[----:B------:R-:W-:-:S04]  /*1d10*/  HFMA2 R0, R2.H1_H1, R6.H0_H0, R0.H0_H0 ;  /* 0x2000000602007231 */ /* 0x000fc80000040c00 */
[----:B------:R-:W-:Y:S01]  /*1d20*/  HFMA2 R0, R3.H0_H0, R13.H0_H0, R0.H0_H0 ;  /* 0x2000000d03007231 */ /* 0x000fe20000040800 */
[----:B------:R-:W-:-:S03]  /*1d30*/  PRMT R13, R13, 0x5410, R6 ;  /* 0x000054100d0d7816 */ /* 0x000fc60000000006 */
[----:B------:R-:W-:Y:S02]  /*1d40*/  HFMA2 R0, R3.H1_H1, R5.H0_H0, R0.H0_H0 ;  /* 0x2000000503007231 */ /* 0x000fe40000040c00 */
[----:B------:R-:W0:Y:S02]  /*1d50*/  LDS.64 R2, [R56+0x70] ;  /* 0x0000700038027984 */ /* 0x000e240000000a00 */
[----:B0-----:R-:W-:Y:S01]  /*1d60*/  HFMA2 R0, R2.H0_H0, R12.H0_H0, R0.H0_H0 ;  /* 0x2000000c02007231 */ /* 0x001fe20000040800 */
[----:B------:R-:W-:-:S03]  /*1d70*/  PRMT R12, R12, 0x5410, R5 ;  /* 0x000054100c0c7816 */ /* 0x000fc60000000005 */
[----:B------:R-:W-:Y:S01]  /*1d80*/  HFMA2 R0, R2.H1_H1, R11.H0_H0, R0.H0_H0 ;  /* 0x2000000b02007231 */ /* 0x000fe20000040c00 */
[----:B------:R-:W-:-:S03]  /*1d90*/  PRMT R11, R55, 0x5410, R11 ;  /* 0x00005410370b7816 */ /* 0x000fc6000000000b */
[----:B------:R-:W-:-:S04]  /*1da0*/  HFMA2 R0, R3.H0_H0, R55.H0_H0, R0.H0_H0 ;  /* 0x2000003703007231 */ /* 0x000fc80000040800 */
[----:B------:R-:W-:Y:S02]  /*1db0*/  HFMA2 R0, R3.H1_H1, R54.H0_H0, R0.H0_H0 ;  /* 0x2000003603007231 */ /* 0x000fe40000040c00 */
[----:B------:R-:W0:Y:S04]  /*1dc0*/  LDS.64 R2, [R56+0x78] ;  /* 0x0000780038027984 */ /* 0x000e280000000a00 */
[----:B------:R-:W1:Y:S01]  /*1dd0*/  LDS.U16 R56, [R14+0x1e80] ;  /* 0x001e80000e387984 */ /* 0x000e620000000400 */
[----:B0-----:R-:W-:-:S04]  /*1de0*/  HFMA2 R0, R2.H0_H0, R57.H0_H0, R0.H0_H0 ;  /* 0x2000003902007231 */ /* 0x001fc80000040800 */
[----:B-1----:R-:W-:Y:S02]  /*1df0*/  HFMA2 R0, R2.H1_H1, R56.H0_H0, R0.H0_H0 ;  /* 0x2000003802007231 */ /* 0x002fe40000040c00 */
[----:B------:R-:W0:Y:S02]  /*1e00*/  LDS.U16 R2, [R14+0x1f80] ;  /* 0x001f80000e027984 */ /* 0x000e240000000400 */
[----:B------:R-:W-:-:S04]  /*1e10*/  HFMA2 R0, R3.H0_H0, R58.H0_H0, R0.H0_H0 ;  /* 0x2000003a03007231 */ /* 0x000fc80000040800 */
[----:B0-----:R-:W-:Y:S01]  /*1e20*/  HFMA2 R0, R3.H1_H1, R2.H0_H0, R0.H0_H0 ;  /* 0x2000000203007231 */ /* 0x001fe20000040c00 */
[----:B------:R-:W-:-:S04]  /*1e30*/  PRMT R14, R58, 0x5410, R2 ;  /* 0x000054103a0e7816 */ /* 0x000fc80000000002 */
[----:B------:R0:W-:Y:S02]  /*1e40*/  STL.U16 [R4], R0 ;  /* 0x0000000004007387 */ /* 0x0001e40000100400 */
[----:B0-----:R-:W-:Y:S02]  /*1e50*/  PRMT R0, R10, 0x5410, R56 ;  /* 0x000054100a007816 */ /* 0x001fe40000000038 */
[----:B------:R-:W-:Y:S01]  /*1e60*/  PRMT R10, R57, 0x5410, R54 ;  /* 0x00005410390a7816 */ /* 0x000fe20000000036 */
[----:B------:R-:W-:Y:S06]  /*1e70*/  @!P0 BRA `(.L_x_6) ;  /* 0x0000000400f08947 */ /* 0x000fec0003800000 */
[----:B------:R-:W-:Y:S01]  /*1e80*/  MOV R0, 0x0 ;  /* 0x0000000000007802 */ /* 0x000fe20000000f00 */
[----:B------:R-:W0:Y:S01]  /*1e90*/  LDCU.64 UR4, c[0x4][0x20] ;  /* 0x01000400ff0477ac */ /* 0x000e220008000a00 */
[----:B------:R-:W-:Y:S01]  /*1ea0*/  HFMA2 R8, -RZ, RZ, 0, 6.616115570068359375e-06 ;  /* 0x0000006fff087431 */ /* 0x000fe200000001ff */
[----:B------:R-:W-:Y:S01]  /*1eb0*/  MOV R12, 0x1 ;  /* 0x00000001000c7802 */ /* 0x000fe20000000f00 */
[----:B------:R1:W2:Y:S01]  /*1ec0*/  LDC.64 R2, c[0x4][R0] ;  /* 0x0100000000027b82 */ /* 0x0002a20000000a00 */
[----:B------:R-:W3:Y:S01]  /*1ed0*/  LDCU.64 UR6, c[0x4][0x18] ;  /* 0x01000300ff0677ac */ /* 0x000ee20008000a00 */
[----:B------:R-:W-:Y:S01]  /*1ee0*/  HFMA2 R13, -RZ, RZ, 0, 0 ;  /* 0x00000000ff0d7431 */ /* 0x000fe200000001ff */
[----:B------:R-:W4:Y:S01]  /*1ef0*/  LDCU.64 UR8, c[0x4][0x8] ;  /* 0x01000100ff0877ac */ /* 0x000f220008000a00 */
[----:B0-----:R-:W-:Y:S02]  /*1f00*/  MOV R4, UR4 ;  /* 0x0000000400047c02 */ /* 0x001fe40008000f00 */
[----:B------:R-:W-:-:S02]  /*1f10*/  MOV R5, UR5 ;  /* 0x0000000500057c02 */ /* 0x000fc40008000f00 */
[----:B---3--:R-:W-:Y:S02]  /*1f20*/  MOV R6, UR6 ;  /* 0x0000000600067c02 */ /* 0x008fe40008000f00 */
[----:B------:R-:W-:Y:S02]  /*1f30*/  MOV R7, UR7 ;  /* 0x0000000700077c02 */ /* 0x000fe40008000f00 */
[----:B----4-:R-:W-:Y:S01]  /*1f40*/  MOV R10, UR8 ;  /* 0x00000008000a7c02 */ /* 0x010fe20008000f00 */
[----:B-1----:R-:W-:-:S07]  /*1f50*/  IMAD.U32 R11, RZ, RZ, UR9 ;  /* 0x00000009ff0b7e24 */ /* 0x002fce000f8e00ff */
[----:B------:R-:W-:-:S07]  /*1f60*/  LEPC R20, `(.L_x_7) ;  /* 0x000000001014794e */ /* 0x000fce0000000000 */
[----:B--2---:R-:W-:Y:S05]  /*1f70*/  CALL.ABS.NOINC R2 ;  /* 0x0000000002007343 */ /* 0x004fea0003c00000 */
.L_x_7:
[----:B------:R-:W0:Y:S01]  /*1f80*/  S2R R0, SR_TID.Y ;  /* 0x0000000000007919 */ /* 0x000e220000002200 */
[----:B------:R-:W0:Y:S01]  /*1f90*/  LDCU UR4, c[0x0][0x360] ;  /* 0x00006c00ff0477ac */ /* 0x000e220008000800 */
[----:B------:R-:W1:Y:S01]  /*1fa0*/  S2UR UR5, SR_CgaCtaId ;  /* 0x00000000000579c3 */ /* 0x000e620000008800 */
[----:B------:R-:W0:Y:S02]  /*1fb0*/  S2R R9, SR_TID.X ;  /* 0x0000000000097919 */ /* 0x000e240000002100 */
[----:B0-----:R-:W-:Y:S01]  /*1fc0*/  IMAD R0, R0, UR4, R9 ;  /* 0x0000000400007c24 */ /* 0x001fe2000f8e0209 */
[----:B------:R-:W-:Y:S01]  /*1fd0*/  UMOV UR4, 0x400 ;  /* 0x0000040000047882 */ /* 0x000fe20000000000 */
[----:B------:R-:W-:Y:S01]  /*1fe0*/  LOP3.LUT R9, R9, 0xf, RZ, 0xc0, !PT ;  /* 0x0000000f09097812 */ /* 0x000fe200078ec0ff */
[----:B------:R-:W-:Y:S02]  /*1ff0*/  UIADD3 UR4, UPT, UPT, UR4, 0x2000, URZ ;  /* 0x0000200004047890 */ /* 0x000fe4000fffe0ff */
[----:B------:R-:W-:-:S02]  /*2000*/  SHF.R.U32.HI R0, RZ, 0x1, R0 ;  /* 0x00000001ff007819 */ /* 0x000fc40000011600 */
[----:B-1----:R-:W-:Y:S02]  /*2010*/  ULEA UR4, UR5, UR4, 0x18 ;  /* 0x0000000405047291 */ /* 0x002fe4000f8ec0ff */
[----:B------:R-:W-:-:S04]  /*2020*/  LOP3.LUT R0, R9, 0x30, R0, 0xf8, !PT ;  /* 0x0000003009007812 */ /* 0x000fc800078ef800 */
[----:B------:R-:W-:-:S05]  /*2030*/  LEA R58, R0, UR4, 0x1 ;  /* 0x00000004003a7c11 */ /* 0x000fca000f8e08ff */
[----:B------:R-:W-:Y:S04]  /*2040*/  LDS.U16 R8, [R58] ;  /* 0x000000003a087984 */ /* 0x000fe80000000400 */
[----:B------:R-:W0:Y:S04]  /*2050*/  LDS.U16 R0, [R58+0x80] ;  /* 0x000080003a007984 */ /* 0x000e280000000400 */
[----:B------:R-:W-:Y:S04]  /*2060*/  LDS.U16 R52, [R58+0x100] ;  /* 0x000100003a347984 */ /* 0x000fe80000000400 */
[----:B------:R-:W1:Y:S04]  /*2070*/  LDS.U16 R2, [R58+0x180] ;  /* 0x000180003a027984 */ /* 0x000e680000000400 */
[----:B------:R-:W-:Y:S04]  /*2080*/  LDS.U16 R51, [R58+0x200] ;  /* 0x000200003a337984 */ /* 0x000fe80000000400 */
[----:B------:R-:W2:Y:S04]  /*2090*/  LDS.U16 R3, [R58+0x280] ;  /* 0x000280003a037984 */ /* 0x000ea80000000400 */
[----:B------:R-:W-:Y:S04]  /*20a0*/  LDS.U16 R56, [R58+0x300] ;  /* 0x000300003a387984 */ /* 0x000fe80000000400 */
[----:B------:R-:W3:Y:S04]  /*20b0*/  LDS.U16 R50, [R58+0x380] ;  /* 0x000380003a327984 */ /* 0x000ee80000000400 */
[----:B------:R-:W-:Y:S04]  /*20c0*/  LDS.U16 R55, [R58+0x400] ;  /* 0x000400003a377984 */ /* 0x000fe80000000400 */
[----:B------:R-:W-:Y:S04]  /*20d0*/  LDS.U16 R54, [R58+0x480] ;  /* 0x000480003a367984 */ /* 0x000fe80000000400 */
[----:B------:R-:W4:Y:S01]  /*20e0*/  LDS.U16 R7, [R58+0x500] ;  /* 0x000500003a077984 */ /* 0x000f220000000400 */
[----:B0-----:R-:W-:-:S03]  /*20f0*/  PRMT R8, R0, 0x5410, R8 ;  /* 0x0000541000087816 */ /* 0x001fc60000000008 */
[----:B------:R-:W0:Y:S04]  /*2100*/  LDS.U16 R49, [R58+0x580] ;  /* 0x000580003a317984 */ /* 0x000e280000000400 */
[----:B------:R-:W-:Y:S01]  /*2110*/  LDS.U16 R53, [R58+0x600] ;  /* 0x000600003a357984 */ /* 0x000fe20000000400 */
[----:B-1----:R-:W-:-:S03]  /*2120*/  PRMT R52, R2, 0x5410, R52 ;  /* 0x0000541002347816 */ /* 0x002fc60000000034 */
[----:B------:R-:W1:Y:S04]  /*2130*/  LDS.U16 R48, [R58+0x680] ;  /* 0x000680003a307984 */ /* 0x000e680000000400 */
[----:B------:R-:W-:Y:S01]  /*2140*/  LDS.U16 R18, [R58+0x700] ;  /* 0x000700003a127984 */ /* 0x000fe20000000400 */
[----:B--2---:R-:W-:-:S03]  /*2150*/  PRMT R51, R3, 0x5410, R51 ;  /* 0x0000541003337816 */ /* 0x004fc60000000033 */
[----:B------:R-:W2:Y:S04]  /*2160*/  LDS.U16 R47, [R58+0x780] ;  /* 0x000780003a2f7984 */ /* 0x000ea80000000400 */
[----:B------:R-:W-:Y:S01]  /*2170*/  LDS.U16 R17, [R58+0x800] ;  /* 0x000800003a117984 */ /* 0x000fe20000000400 */
[----:B---3--:R-:W-:-:S03]  /*2180*/  PRMT R50, R50, 0x5410, R56 ;  /* 0x0000541032327816 */ /* 0x008fc60000000038 */
[----:B------:R-:W3:Y:S04]  /*2190*/  LDS.U16 R46, [R58+0x880] ;  /* 0x000880003a2e7984 */ /* 0x000ee80000000400 */
[----:B------:R-:W-:Y:S04]  /*21a0*/  LDS.U16 R16, [R58+0x900] ;  /* 0x000900003a107984 */ /* 0x000fe80000000400 */
[----:B------:R-:W5:Y:S01]  /*21b0*/  LDS.U16 R31, [R58+0x980] ;  /* 0x000980003a1f7984 */ /* 0x000f620000000400 */
[----:B----4-:R-:W-:-:S03]  /*21c0*/  PRMT R7, R7, 0x5410, R54 ;  /* 0x0000541007077816 */ /* 0x010fc60000000036 */
[----:B------:R-:W-:Y:S04]  /*21d0*/  LDS.U16 R15, [R58+0xa00] ;  /* 0x000a00003a0f7984 */ /* 0x000fe80000000400 */
[----:B------:R-:W4:Y:S01]  /*21e0*/  LDS.U16 R30, [R58+0xa80] ;  /* 0x000a80003a1e7984 */ /* 0x000f220000000400 */
[----:B0-----:R-:W-:-:S03]  /*21f0*/  PRMT R49, R49, 0x5410, R55 ;  /* 0x0000541031317816 */ /* 0x001fc60000000037 */
[----:B------:R-:W-:Y:S04]  /*2200*/  LDS.U16 R14, [R58+0xb00] ;  /* 0x000b00003a0e7984 */ /* 0x000fe80000000400 */
[----:B------:R-:W0:Y:S01]  /*2210*/  LDS.U16 R29, [R58+0xb80] ;  /* 0x000b80003a1d7984 */ /* 0x000e220000000400 */
[----:B-1----:R-:W-:-:S03]  /*2220*/  PRMT R48, R48, 0x5410, R53 ;  /* 0x0000541030307816 */ /* 0x002fc60000000035 */
[----:B------:R-:W-:Y:S04]  /*2230*/  LDS.U16 R13, [R58+0xc00] ;  /* 0x000c00003a0d7984 */ /* 0x000fe80000000400 */
[----:B------:R-:W1:Y:S01]  /*2240*/  LDS.U16 R28, [R58+0xc80] ;  /* 0x000c80003a1c7984 */ /* 0x000e620000000400 */
[----:B--2---:R-:W-:-:S03]  /*2250*/  PRMT R47, R47, 0x5410, R18 ;  /* 0x000054102f2f7816 */ /* 0x004fc60000000012 */
[----:B------:R-:W-:Y:S04]  /*2260*/  LDS.U16 R12, [R58+0xd00] ;  /* 0x000d00003a0c7984 */ /* 0x000fe80000000400 */
[----:B------:R-:W2:Y:S01]  /*2270*/  LDS.U16 R27, [R58+0xd80] ;  /* 0x000d80003a1b7984 */ /* 0x000ea20000000400 */
[----:B---3--:R-:W-:-:S03]  /*2280*/  PRMT R46, R46, 0x5410, R17 ;  /* 0x000054102e2e7816 */ /* 0x008fc60000000011 */
[----:B------:R-:W-:Y:S04]  /*2290*/  LDS.U16 R11, [R58+0xe00] ;  /* 0x000e00003a0b7984 */ /* 0x000fe80000000400 */
[----:B------:R-:W3:Y:S01]  /*22a0*/  LDS.U16 R26, [R58+0xe80] ;  /* 0x000e80003a1a7984 */ /* 0x000ee20000000400 */
[----:B-----5:R-:W-:-:S03]  /*22b0*/  PRMT R31, R31, 0x5410, R16 ;  /* 0x000054101f1f7816 */ /* 0x020fc60000000010 */
        /* <DEDUP_REMOVED lines=21> */
[----:B------:R-:W-:Y:S01]  /*2410*/  LDS.U16 R57, [R58+0x1600] ;  /* 0x001600003a397984 */ /* 0x000fe20000000400 */
        /* <DEDUP_REMOVED lines=11> */
[----:B------:R-:W-:Y:S01]  /*24d0*/  LDS.U16 R53, [R58+0x1a80] ;  /* 0x001a80003a357984 */ /* 0x000fe20000000400 */
[----:B-----5:R-:W-:-:S03]  /*24e0*/  PRMT R19, R19, 0x5410, R0 ;  /* 0x0000541013137816 */ /* 0x020fc60000000000 */
[----:B------:R-:W4:Y:S04]  /*24f0*/  LDS.U16 R13, [R58+0x1b00] ;  /* 0x001b00003a0d7984 */ /* 0x000f280000000400 */
[----:B------:R-:W-:Y:S04]  /*2500*/  LDS.U16 R0, [R58+0x1a00] ;  /* 0x001a00003a007984 */ /* 0x000fe80000000400 */
        /* <DEDUP_REMOVED lines=9> */
[----:B------:R-:W5:Y:S01]  /*25a0*/  LDS.U16 R3, [R58+0x1e80] ;  /* 0x001e80003a037984 */ /* 0x000f620000000400 */
[----:B---3--:R-:W-:-:S03]  /*25b0*/  PRMT R15, R15, 0x5410, R54 ;  /* 0x000054100f0f7816 */ /* 0x008fc60000000036 */
[----:B------:R-:W-:Y:S04]  /*25c0*/  LDS.U16 R14, [R58+0x1f00] ;  /* 0x001f00003a0e7984 */ /* 0x000fe80000000400 */
[----:B------:R-:W3:Y:S01]  /*25d0*/  LDS.U16 R2, [R58+0x1f80] ;  /* 0x001f80003a027984 */ /* 0x000ee20000000400 */
[----:B----4-:R-:W-:Y:S02]  /*25e0*/  PRMT R13, R13, 0x5410, R53 ;  /* 0x000054100d0d7816 */ /* 0x010fe40000000035 */
[----:B0-----:R-:W-:Y:S02]  /*25f0*/  PRMT R12, R12, 0x5410, R6 ;  /* 0x000054100c0c7816 */ /* 0x001fe40000000006 */
[----:B-1----:R-:W-:Y:S02]  /*2600*/  PRMT R11, R11, 0x5410, R5 ;  /* 0x000054100b0b7816 */ /* 0x002fe40000000005 */
[----:B--2---:R-:W-:-:S02]  /*2610*/  PRMT R10, R10, 0x5410, R4 ;  /* 0x000054100a0a7816 */ /* 0x004fc40000000004 */
[----:B-----5:R-:W-:Y:S02]  /*2620*/  PRMT R0, R0, 0x5410, R3 ;  /* 0x0000541000007816 */ /* 0x020fe40000000003 */
[----:B---3--:R-:W-:-:S07]  /*2630*/  PRMT R14, R14, 0x5410, R2 ;  /* 0x000054100e0e7816 */ /* 0x008fce0000000002 */
.L_x_6:
[----:B------:R-:W-:Y:S05]  /*2640*/  BSYNC.RECONVERGENT B6 ;  /* 0x0000000000067941 */ /* 0x000fea0003800200 */
.L_x_5:
[----:B------:R-:W0:Y:S01]  /*2650*/  S2R R55, SR_TID.Y ;  /* 0x0000000000377919 */ /* 0x000e220000002200 */
[----:B------:R-:W1:Y:S01]  /*2660*/  LDCU UR4, c[0x0][0x360] ;  /* 0x00006c00ff0477ac */ /* 0x000e620008000800 */
[----:B------:R-:W1:Y:S01]  /*2670*/  S2R R54, SR_TID.X ;  /* 0x0000000000367919 */ /* 0x000e620000002100 */
[C---:B0-----:R-:W-:Y:S01]  /*2680*/  LOP3.LUT R58, R55.reuse, 0x1, RZ, 0xc0, !PT ;  /* 0x00000001373a7812 */ /* 0x041fe200078ec0ff */
[----:B-1----:R-:W-:-:S05]  /*2690*/  IMAD R2, R55, UR4, R54 ;  /* 0x0000000437027c24 */ /* 0x002fca000f8e0236 */
[--C-:B------:R-:W-:Y:S02]  /*26a0*/  SHF.R.U32.HI R57, RZ, 0x1, R2.reuse ;  /* 0x00000001ff397819 */ /* 0x100fe40000011602 */
[----:B------:R-:W-:Y:S02]  /*26b0*/  SHF.R.U32.HI R2, RZ, 0x3, R2 ;  /* 0x00000003ff027819 */ /* 0x000fe40000011602 */
[----:B------:R-:W-:Y:S02]  /*26c0*/  LOP3.LUT R57, R9, 0x30, R57, 0xf8, !PT ;  /* 0x0000003009397812 */ /* 0x000fe400078ef839 */
[----:B------:R-:W-:-:S03]  /*26d0*/  LOP3.LUT R58, R58, 0x7fff0, R2, 0xf8, !PT ;  /* 0x0007fff03a3a7812 */ /* 0x000fc600078ef802 */
[----:B------:R-:W-:-:S05]  /*26e0*/  IMAD R57, R57, 0x2, R1 ;  /* 0x0000000239397824 */ /* 0x000fca00078e0201 */
[----:B------:R-:W-:-:S05]  /*26f0*/  LEA R57, R58, R57, 0x1 ;  /* 0x000000393a397211 */ /* 0x000fca00078e08ff */
[----:B------:R-:W2:Y:S01]  /*2700*/  LDL.U16 R2, [R57+0x4] ;  /* 0x0000040039027983 */ /* 0x000ea20000100400 */
[----:B------:R-:W0:Y:S01]  /*2710*/  S2UR UR4, SR_CgaCtaId ;  /* 0x00000000000479c3 */ /* 0x000e220000008800 */
[----:B------:R-:W-:Y:S01]  /*2720*/  MOV R56, 0x400 ;  /* 0x0000040000387802 */ /* 0x000fe20000000f00 */
[----:B------:R-:W-:Y:S01]  /*2730*/  BSSY.RECONVERGENT B6, `(.L_x_8) ;  /* 0x00000d3000067945 */ /* 0x000fe20003800200 */
[----:B------:R-:W-:Y:S02]  /*2740*/  ISETP.GE.U32.AND P0, PT, R58, 0x3c, PT ;  /* 0x0000003c3a00780c */ /* 0x000fe40003f06070 */
[----:B0-----:R-:W-:-:S04]  /*2750*/  MOV R53, UR4 ;  /* 0x0000000400357c02 */ /* 0x001fc80008000f00 */
[----:B------:R-:W-:-:S05]  /*2760*/  LEA R59, R53, R56, 0x18 ;  /* 0x00000038353b7211 */ /* 0x000fca00078ec0ff */
[----:B------:R-:W-:-:S05]  /*2770*/  IMAD R59, R58, 0x80, R59 ;  /* 0x000000803a3b7824 */ /* 0x000fca00078e023b */
[----:B------:R-:W2:Y:S02]  /*2780*/  LDS.64 R4, [R59+0x100] ;  /* 0x000100003b047984 */ /* 0x000ea40000000a00 */
[----:B--2---:R-:W-:-:S04]  /*2790*/  HFMA2 R2, R4.H0_H0, R8.H1_H1, R2.H0_H0 ;  /* 0x3000000804027231 */ /* 0x004fc80000040802 */
[----:B------:R-:W-:-:S04]  /*27a0*/  HFMA2 R2, R4.H1_H1, R8.H0_H0, R2.H0_H0 ;  /* 0x2000000804027231 */ /* 0x000fc80000040c02 */
[CC--:B------:R-:W-:Y:S02]  /*27b0*/  HFMA2 R4, R5.reuse.H0_H0, R52.reuse.H1_H1, R2.H0_H0 ;  /* 0x3000003405047231 */ /* 0x0c0fe40000040802 */
[----:B------:R-:W0:Y:S02]  /*27c0*/  LDS.64 R2, [R59+0x108] ;  /* 0x000108003b027984 */ /* 0x000e240000000a00 */
[----:B------:R-:W-:-:S04]  /*27d0*/  HFMA2 R4, R5.H1_H1, R52.H0_H0, R4.H0_H0 ;  /* 0x2000003405047231 */ /* 0x000fc80000040c04 */
[----:B0-----:R-:W-:-:S04]  /*27e0*/  HFMA2 R4, R2.H0_H0, R51.H1_H1, R4.H0_H0 ;  /* 0x3000003302047231 */ /* 0x001fc80000040804 */
[----:B------:R-:W-:Y:S02]  /*27f0*/  HFMA2 R2, R2.H1_H1, R51.H0_H0, R4.H0_H0 ;  /* 0x2000003302027231 */ /* 0x000fe40000040c04 */
[----:B------:R-:W0:Y:S02]  /*2800*/  LDS.64 R4, [R59+0x110] ;  /* 0x000110003b047984 */ /* 0x000e240000000a00 */
[----:B------:R-:W-:-:S04]  /*2810*/  HFMA2 R2, R3.H0_H0, R50.H1_H1, R2.H0_H0 ;  /* 0x3000003203027231 */ /* 0x000fc80000040802 */
[----:B------:R-:W-:-:S04]  /*2820*/  HFMA2 R2, R3.H1_H1, R50.H0_H0, R2.H0_H0 ;  /* 0x2000003203027231 */ /* 0x000fc80000040c02 */
[----:B0-----:R-:W-:-:S04]  /*2830*/  HFMA2 R2, R4.H0_H0, R49.H1_H1, R2.H0_H0 ;  /* 0x3000003104027231 */ /* 0x001fc80000040802 */
[----:B------:R-:W-:-:S04]  /*2840*/  HFMA2 R2, R4.H1_H1, R7.H1_H1, R2.H0_H0 ;  /* 0x3000000704027231 */ /* 0x000fc80000040c02 */
[C---:B------:R-:W-:Y:S02]  /*2850*/  HFMA2 R4, R5.reuse.H0_H0, R7.H0_H0, R2.H0_H0 ;  /* 0x2000000705047231 */ /* 0x040fe40000040802 */
        /* <DEDUP_REMOVED lines=52> */
[----:B0-----:R-:W-:-:S04]  /*2ba0*/  HFMA2 R4, R2.H0_H0, R0.H0_H0, R4.H0_H0 ;  /* 0x2000000002047231 */ /* 0x001fc80000040804 */
[-C--:B------:R-:W-:Y:S02]  /*2bb0*/  HFMA2 R2, R2.H1_H1, R13.reuse.H1_H1, R4.H0_H0 ;  /* 0x3000000d02027231 */ /* 0x080fe40000040c04 */
[----:B------:R-:W0:Y:S02]  /*2bc0*/  LDS.64 R4, [R59+0x170] ;  /* 0x000170003b047984 */ /* 0x000e240000000a00 */
[----:B------:R-:W-:-:S04]  /*2bd0*/  HFMA2 R2, R3.H0_H0, R13.H0_H0, R2.H0_H0 ;  /* 0x2000000d03027231 */ /* 0x000fc80000040802 */
[----:B------:R-:W-:-:S04]  /*2be0*/  HFMA2 R2, R3.H1_H1, R12.H1_H1, R2.H0_H0 ;  /* 0x3000000c03027231 */ /* 0x000fc80000040c02 */
[C---:B0-----:R-:W-:Y:S02]  /*2bf0*/  HFMA2 R6, R4.reuse.H0_H0, R12.H0_H0, R2.H0_H0 ;  /* 0x2000000c04067231 */ /* 0x041fe40000040802 */
[----:B------:R-:W0:Y:S02]  /*2c00*/  LDS.64 R2, [R59+0x178] ;  /* 0x000178003b027984 */ /* 0x000e240000000a00 */
[----:B------:R-:W-:-:S04]  /*2c10*/  HFMA2 R6, R4.H1_H1, R11.H1_H1, R6.H0_H0 ;  /* 0x3000000b04067231 */ /* 0x000fc80000040c06 */
[----:B------:R-:W-:-:S04]  /*2c20*/  HFMA2 R6, R5.H0_H0, R11.H0_H0, R6.H0_H0 ;  /* 0x2000000b05067231 */ /* 0x000fc80000040806 */
[----:B------:R-:W-:-:S04]  /*2c30*/  HFMA2 R6, R5.H1_H1, R10.H1_H1, R6.H0_H0 ;  /* 0x3000000a05067231 */ /* 0x000fc80000040c06 */
[----:B0-----:R-:W-:-:S04]  /*2c40*/  HFMA2 R6, R2.H0_H0, R10.H0_H0, R6.H0_H0 ;  /* 0x2000000a02067231 */ /* 0x001fc80000040806 */
[----:B------:R-:W-:-:S04]  /*2c50*/  HFMA2 R6, R2.H1_H1, R0.H1_H1, R6.H0_H0 ;  /* 0x3000000002067231 */ /* 0x000fc80000040c06 */
[----:B------:R-:W-:-:S04]  /*2c60*/  HFMA2 R6, R3.H0_H0, R14.H0_H0, R6.H0_H0 ;  /* 0x2000000e03067231 */ /* 0x000fc80000040806 */
[----:B------:R-:W-:-:S05]  /*2c70*/  HFMA2 R6, R3.H1_H1, R14.H1_H1, R6.H0_H0 ;  /* 0x3000000e03067231 */ /* 0x000fca0000040c06 */
[----:B------:R0:W-:Y:S01]  /*2c80*/  STL.U16 [R57+0x4], R6 ;  /* 0x0000040639007387 */ /* 0x0001e20000100400 */
[----:B------:R-:W-:Y:S05]  /*2c90*/  @!P0 BRA `(.L_x_9) ;  /* 0x0000000400f08947 */ /* 0x000fea0003800000 */
[----:B------:R-:W-:Y:S01]  /*2ca0*/  MOV R0, 0x0 ;  /* 0x0000000000007802 */ /* 0x000fe20000000f00 */
[----:B------:R-:W1:Y:S01]  /*2cb0*/  LDCU.64 UR4, c[0x4][0x20] ;  /* 0x01000400ff0477ac */ /* 0x000e620008000a00 */
[----:B------:R-:W-:Y:S01]  /*2cc0*/  HFMA2 R8, -RZ, RZ, 0, 6.616115570068359375e-06 ;  /* 0x0000006fff087431 */ /* 0x000fe200000001ff */
[----:B------:R-:W-:Y:S01]  /*2cd0*/  MOV R12, 0x1 ;  /* 0x00000001000c7802 */ /* 0x000fe20000000f00 */
[----:B------:R2:W3:Y:S01]  /*2ce0*/  LDC.64 R2, c[0x4][R0] ;  /* 0x0100000000027b82 */ /* 0x0004e20000000a00 */
[----:B------:R-:W0:Y:S01]  /*2cf0*/  LDCU.64 UR6, c[0x4][0x18] ;  /* 0x01000300ff0677ac */ /* 0x000e220008000a00 */
[----:B------:R-:W-:Y:S01]  /*2d00*/  HFMA2 R13, -RZ, RZ, 0, 0 ;  /* 0x00000000ff0d7431 */ /* 0x000fe200000001ff */
[----:B------:R-:W4:Y:S01]  /*2d10*/  LDCU.64 UR8, c[0x4][0x8] ;  /* 0x01000100ff0877ac */ /* 0x000f220008000a00 */
[----:B-1----:R-:W-:Y:S02]  /*2d20*/  MOV R4, UR4 ;  /* 0x0000000400047c02 */ /* 0x002fe40008000f00 */
[----:B------:R-:W-:-:S02]  /*2d30*/  MOV R5, UR5 ;  /* 0x0000000500057c02 */ /* 0x000fc40008000f00 */
[----:B0-----:R-:W-:Y:S02]  /*2d40*/  MOV R6, UR6 ;  /* 0x0000000600067c02 */ /* 0x001fe40008000f00 */
[----:B------:R-:W-:Y:S02]  /*2d50*/  MOV R7, UR7 ;  /* 0x0000000700077c02 */ /* 0x000fe40008000f00 */
[----:B----4-:R-:W-:Y:S01]  /*2d60*/  MOV R10, UR8 ;  /* 0x00000008000a7c02 */ /* 0x010fe20008000f00 */
[----:B--2---:R-:W-:-:S07]  /*2d70*/  IMAD.U32 R11, RZ, RZ, UR9 ;  /* 0x00000009ff0b7e24 */ /* 0x004fce000f8e00ff */
[----:B------:R-:W-:-:S07]  /*2d80*/  LEPC R20, `(.L_x_10) ;  /* 0x000000001014794e */ /* 0x000fce0000000000 */
[----:B---3--:R-:W-:Y:S05]  /*2d90*/  CALL.ABS.NOINC R2 ;  /* 0x0000000002007343 */ /* 0x008fea0003c00000 */
.L_x_10:
[----:B------:R-:W0:Y:S01]  /*2da0*/  S2R R55, SR_TID.Y ;  /* 0x0000000000377919 */ /* 0x000e220000002200 */
[----:B------:R-:W1:Y:S01]  /*2db0*/  S2UR UR5, SR_CgaCtaId ;  /* 0x00000000000579c3 */ /* 0x000e620000008800 */
[----:B------:R-:W0:Y:S01]  /*2dc0*/  LDCU UR4, c[0x0][0x360] ;  /* 0x00006c00ff0477ac */ /* 0x000e220008000800 */
[----:B------:R-:W-:Y:S01]  /*2dd0*/  IADD3 R56, PT, PT, R56, 0x2000, RZ ;  /* 0x0000200038387810 */ /* 0x000fe20007ffe0ff */
[----:B------:R-:W0:Y:S01]  /*2de0*/  S2R R54, SR_TID.X ;  /* 0x0000000000367919 */ /* 0x000e220000002100 */
[----:B-1----:R-:W-:-:S04]  /*2df0*/  MOV R53, UR5 ;  /* 0x0000000500357c02 */ /* 0x002fc80008000f00 */
[----:B------:R-:W-:Y:S01]  /*2e00*/  LEA R3, R53, R56, 0x18 ;  /* 0x0000003835037211 */ /* 0x000fe200078ec0ff */
[----:B0-----:R-:W-:Y:S01]  /*2e10*/  IMAD R0, R55, UR4, R54 ;  /* 0x0000000437007c24 */ /* 0x001fe2000f8e0236 */
[----:B------:R-:W-:-:S04]  /*2e20*/  LOP3.LUT R9, R54, 0xf, RZ, 0xc0, !PT ;  /* 0x0000000f36097812 */ /* 0x000fc800078ec0ff */
[----:B------:R-:W-:-:S04]  /*2e30*/  SHF.R.U32.HI R0, RZ, 0x1, R0 ;  /* 0x00000001ff007819 */ /* 0x000fc80000011600 */
[----:B------:R-:W-:-:S05]  /*2e40*/  LOP3.LUT R0, R9, 0x30, R0, 0xf8, !PT ;  /* 0x0000003009007812 */ /* 0x000fca00078ef800 */
[----:B------:R-:W-:-:S05]  /*2e50*/  IMAD R58, R0, 0x2, R3 ;  /* 0x00000002003a7824 */ /* 0x000fca00078e0203 */
[----:B------:R-:W-:Y:S04]  /*2e60*/  LDS.U16 R50, [R58+0x300] ;  /* 0x000300003a327984 */ /* 0x000fe80000000400 */
[----:B------:R-:W0:Y:S04]  /*2e70*/  LDS.U16 R7, [R58+0x380] ;  /* 0x000380003a077984 */ /* 0x000e280000000400 */
[----:B------:R-:W-:Y:S04]  /*2e80*/  LDS.U16 R8, [R58] ;  /* 0x000000003a087984 */ /* 0x000fe80000000400 */
[----:B------:R-:W1:Y:S04]  /*2e90*/  LDS.U16 R4, [R58+0x80] ;  /* 0x000080003a047984 */ /* 0x000e680000000400 */
[----:B------:R-:W-:Y:S04]  /*2ea0*/  LDS.U16 R52, [R58+0x100] ;  /* 0x000100003a347984 */ /* 0x000fe80000000400 */
[----:B------:R-:W2:Y:S04]  /*2eb0*/  LDS.U16 R5, [R58+0x180] ;  /* 0x000180003a057984 */ /* 0x000ea80000000400 */
[----:B------:R-:W-:Y:S04]  /*2ec0*/  LDS.U16 R51, [R58+0x200] ;  /* 0x000200003a337984 */ /* 0x000fe80000000400 */
[----:B------:R-:W3:Y:S04]  /*2ed0*/  LDS.U16 R6, [R58+0x280] ;  /* 0x000280003a067984 */ /* 0x000ee80000000400 */
[----:B------:R-:W-:Y:S04]  /*2ee0*/  LDS.U16 R49, [R58+0x400] ;  /* 0x000400003a317984 */ /* 0x000fe80000000400 */
[----:B------:R-:W-:Y:S04]  /*2ef0*/  LDS.U16 R10, [R58+0x480] ;  /* 0x000480003a0a7984 */ /* 0x000fe80000000400 */
[----:B------:R-:W4:Y:S04]  /*2f00*/  LDS.U16 R11, [R58+0x500] ;  /* 0x000500003a0b7984 */ /* 0x000f280000000400 */
[----:B------:R-:W5:Y:S01]  /*2f10*/  LDS.U16 R12, [R58+0x580] ;  /* 0x000580003a0c7984 */ /* 0x000f620000000400 */
        /* <DEDUP_REMOVED lines=11> */
[----:B------:R-:W3:Y:S04]  /*2fd0*/  LDS.U16 R31, [R58+0x980] ;  /* 0x000980003a1f7984 */ /* 0x000ee80000000400 */
[----:B------:R-:W-:Y:S01]  /*2fe0*/  LDS.U16 R2, [R58+0xa00] ;  /* 0x000a00003a027984 */ /* 0x000fe20000000400 */
[----:B----4-:R-:W-:-:S03]  /*2ff0*/  PRMT R7, R11, 0x5410, R10 ;  /* 0x000054100b077816 */ /* 0x010fc6000000000a */
[----:B------:R-:W4:Y:S01]  /*3000*/  LDS.U16 R30, [R58+0xa80] ;  /* 0x000a80003a1e7984 */ /* 0x000f220000000400 */
[----:B-----5:R-:W-:-:S03]  /*3010*/  PRMT R49, R12, 0x5410, R49 ;  /* 0x000054100c317816 */ /* 0x020fc60000000031 */
[----:B------:R-:W-:Y:S04]  /*3020*/  LDS.U16 R0, [R58+0xb00] ;  /* 0x000b00003a007984 */ /* 0x000fe80000000400 */
[----:B------:R-:W5:Y:S01]  /*3030*/  LDS.U16 R29, [R58+0xb80] ;  /* 0x000b80003a1d7984 */ /* 0x000f620000000400 */
[----:B0-----:R-:W-:-:S03]  /*3040*/  PRMT R48, R13, 0x5410, R48 ;  /* 0x000054100d307816 */ /* 0x001fc60000000030 */
[----:B------:R-:W-:Y:S01]  /*3050*/  LDS.U16 R56, [R58+0xc00] ;  /* 0x000c00003a387984 */ /* 0x000fe20000000400 */
[----:B-1----:R-:W-:-:S03]  /*3060*/  PRMT R47, R14, 0x5410, R47 ;  /* 0x000054100e2f7816 */ /* 0x002fc6000000002f */
[----:B------:R-:W0:Y:S04]  /*3070*/  LDS.U16 R28, [R58+0xc80] ;  /* 0x000c80003a1c7984 */ /* 0x000e280000000400 */
[----:B------:R-:W-:Y:S01]  /*3080*/  LDS.U16 R27, [R58+0xd80] ;  /* 0x000d80003a1b7984 */ /* 0x000fe20000000400 */
[----:B--2---:R-:W-:-:S03]  /*3090*/  PRMT R46, R15, 0x5410, R46 ;  /* 0x000054100f2e7816 */ /* 0x004fc6000000002e */
[----:B------:R-:W-:Y:S04]  /*30a0*/  LDS.U16 R14, [R58+0xe00] ;  /* 0x000e00003a0e7984 */ /* 0x000fe80000000400 */
[----:B------:R-:W1:Y:S01]  /*30b0*/  LDS.U16 R15, [R58+0xd00] ;  /* 0x000d00003a0f7984 */ /* 0x000e620000000400 */
[----:B---3--:R-:W-:-:S03]  /*30c0*/  PRMT R31, R31, 0x5410, R3 ;  /* 0x000054101f1f7816 */ /* 0x008fc60000000003 */
[----:B------:R-:W2:Y:S04]  /*30d0*/  LDS.U16 R26, [R58+0xe80] ;  /* 0x000e80003a1a7984 */ /* 0x000ea80000000400 */
[----:B------:R-:W-:Y:S01]  /*30e0*/  LDS.U16 R13, [R58+0xf00] ;  /* 0x000f00003a0d7984 */ /* 0x000fe20000000400 */
[----:B----4-:R-:W-:-:S03]  /*30f0*/  PRMT R30, R30, 0x5410, R2 ;  /* 0x000054101e1e7816 */ /* 0x010fc60000000002 */
[----:B------:R-:W3:Y:S04]  /*3100*/  LDS.U16 R25, [R58+0xf80] ;  /* 0x000f80003a197984 */ /* 0x000ee80000000400 */
[----:B------:R-:W-:Y:S01]  /*3110*/  LDS.U16 R12, [R58+0x1000] ;  /* 0x001000003a0c7984 */ /* 0x000fe20000000400 */
[----:B-----5:R-:W-:-:S03]  /*3120*/  PRMT R29, R29, 0x5410, R0 ;  /* 0x000054101d1d7816 */ /* 0x020fc60000000000 */
[----:B------:R-:W4:Y:S04]  /*3130*/  LDS.U16 R24, [R58+0x1080] ;  /* 0x001080003a187984 */ /* 0x000f280000000400 */
[----:B------:R-:W-:Y:S04]  /*3140*/  LDS.U16 R11, [R58+0x1100] ;  /* 0x001100003a0b7984 */ /* 0x000fe80000000400 */
[----:B------:R-:W5:Y:S01]  /*3150*/  LDS.U16 R23, [R58+0x1180] ;  /* 0x001180003a177984 */ /* 0x000f620000000400 */
[----:B0-----:R-:W-:-:S03]  /*3160*/  PRMT R28, R28, 0x5410, R56 ;  /* 0x000054101c1c7816 */ /* 0x001fc60000000038 */
[----:B------:R-:W-:Y:S04]  /*3170*/  LDS.U16 R10, [R58+0x1200] ;  /* 0x001200003a0a7984 */ /* 0x000fe80000000400 */
[----:B------:R-:W0:Y:S04]  /*3180*/  LDS.U16 R22, [R58+0x1280] ;  /* 0x001280003a167984 */ /* 0x000e280000000400 */
[----:B------:R-:W-:Y:S01]  /*3190*/  LDS.U16 R6, [R58+0x1300] ;  /* 0x001300003a067984 */ /* 0x000fe20000000400 */
[----:B-1----:R-:W-:-:S03]  /*31a0*/  PRMT R27, R27, 0x5410, R15 ;  /* 0x000054101b1b7816 */ /* 0x002fc6000000000f */
[----:B------:R-:W1:Y:S01]  /*31b0*/  LDS.U16 R21, [R58+0x1380] ;  /* 0x001380003a157984 */ /* 0x000e620000000400 */
[----:B--2---:R-:W-:-:S03]  /*31c0*/  PRMT R26, R26, 0x5410, R14 ;  /* 0x000054101a1a7816 */ /* 0x004fc6000000000e */
[----:B------:R-:W-:Y:S04]  /*31d0*/  LDS.U16 R5, [R58+0x1400] ;  /* 0x001400003a057984 */ /* 0x000fe80000000400 */
[----:B------:R-:W2:Y:S01]  /*31e0*/  LDS.U16 R20, [R58+0x1480] ;  /* 0x001480003a147984 */ /* 0x000ea20000000400 */
[----:B---3--:R-:W-:-:S03]  /*31f0*/  PRMT R25, R25, 0x5410, R13 ;  /* 0x0000541019197816 */ /* 0x008fc6000000000d */
[----:B------:R-:W-:Y:S04]  /*3200*/  LDS.U16 R4, [R58+0x1500] ;  /* 0x001500003a047984 */ /* 0x000fe80000000400 */
[----:B------:R-:W3:Y:S01]  /*3210*/  LDS.U16 R19, [R58+0x1580] ;  /* 0x001580003a137984 */ /* 0x000ee20000000400 */
[----:B----4-:R-:W-:-:S03]  /*3220*/  PRMT R24, R24, 0x5410, R12 ;  /* 0x0000541018187816 */ /* 0x010fc6000000000c */
[----:B------:R-:W-:Y:S04]  /*3230*/  LDS.U16 R3, [R58+0x1600] ;  /* 0x001600003a037984 */ /* 0x000fe80000000400 */
[----:B------:R-:W4:Y:S01]  /*3240*/  LDS.U16 R18, [R58+0x1680] ;  /* 0x001680003a127984 */ /* 0x000f220000000400 */
[----:B-----5:R-:W-:-:S03]  /*3250*/  PRMT R23, R23, 0x5410, R11 ;  /* 0x0000541017177816 */ /* 0x020fc6000000000b */
[----:B------:R-:W-:Y:S04]  /*3260*/  LDS.U16 R2, [R58+0x1700] ;  /* 0x001700003a027984 */ /* 0x000fe80000000400 */
[----:B------:R-:W5:Y:S01]  /*3270*/  LDS.U16 R17, [R58+0x1780] ;  /* 0x001780003a117984 */ /* 0x000f620000000400 */
[----:B0-----:R-:W-:-:S03]  /*3280*/  PRMT R22, R22, 0x5410, R10 ;  /* 0x0000541016167816 */ /* 0x001fc6000000000a */
[----:B------:R-:W-:Y:S04]  /*3290*/  LDS.U16 R0, [R58+0x1800] ;  /* 0x001800003a007984 */ /* 0x000fe80000000400 */
[----:B------:R-:W0:Y:S01]  /*32a0*/  LDS.U16 R16, [R58+0x1880] ;  /* 0x001880003a107984 */ /* 0x000e220000000400 */
[----:B-1----:R-:W-:-:S03]  /*32b0*/  PRMT R21, R21, 0x5410, R6 ;  /* 0x0000541015157816 */ /* 0x002fc60000000006 */
[----:B------:R-:W-:Y:S01]  /*32c0*/  LDS.U16 R57, [R58+0x1900] ;  /* 0x001900003a397984 */ /* 0x000fe20000000400 */
[----:B--2---:R-:W-:-:S03]  /*32d0*/  PRMT R20, R20, 0x5410, R5 ;  /* 0x0000541014147816 */ /* 0x004fc60000000005 */
[----:B------:R-:W1:Y:S04]  /*32e0*/  LDS.U16 R15, [R58+0x1980] ;  /* 0x001980003a0f7984 */ /* 0x000e680000000400 */
[----:B------:R-:W-:Y:S01]  /*32f0*/  LDS.U16 R56, [R58+0x1a80] ;  /* 0x001a80003a387984 */ /* 0x000fe20000000400 */
        /* <DEDUP_REMOVED lines=8> */
[----:B------:R-:W-:Y:S01]  /*3380*/  LDS.U16 R4, [R58+0x1d80] ;  /* 0x001d80003a047984 */ /* 0x000fe20000000400 */
[----:B0-----:R-:W-:-:S03]  /*3390*/  PRMT R16, R16, 0x5410, R0 ;  /* 0x0000541010107816 */ /* 0x001fc60000000000 */
[----:B------:R-:W0:Y:S04]  /*33a0*/  LDS.U16 R10, [R58+0x1e00] ;  /* 0x001e00003a0a7984 */ /* 0x000e280000000400 */
[----:B------:R-:W-:Y:S04]  /*33b0*/  LDS.U16 R0, [R58+0x1a00] ;  /* 0x001a00003a007984 */ /* 0x000fe80000000400 */
[----:B------:R-:W5:Y:S01]  /*33c0*/  LDS.U16 R3, [R58+0x1e80] ;  /* 0x001e80003a037984 */ /* 0x000f620000000400 */
[----:B-1----:R-:W-:-:S03]  /*33d0*/  PRMT R15, R15, 0x5410, R57 ;  /* 0x000054100f0f7816 */ /* 0x002fc60000000039 */
[----:B------:R-:W-:Y:S04]  /*33e0*/  LDS.U16 R14, [R58+0x1f00] ;  /* 0x001f00003a0e7984 */ /* 0x000fe80000000400 */
[----:B------:R-:W1:Y:S01]  /*33f0*/  LDS.U16 R2, [R58+0x1f80] ;  /* 0x001f80003a027984 */ /* 0x000e620000000400 */
[----:B--2---:R-:W-:Y:S02]  /*3400*/  PRMT R13, R13, 0x5410, R56 ;  /* 0x000054100d0d7816 */ /* 0x004fe40000000038 */
[----:B---3--:R-:W-:Y:S02]  /*3410*/  PRMT R12, R12, 0x5410, R6 ;  /* 0x000054100c0c7816 */ /* 0x008fe40000000006 */
[----:B----4-:R-:W-:Y:S02]  /*3420*/  PRMT R11, R11, 0x5410, R5 ;  /* 0x000054100b0b7816 */ /* 0x010fe40000000005 */
[----:B0-----:R-:W-:-:S02]  /*3430*/  PRMT R10, R10, 0x5410, R4 ;  /* 0x000054100a0a7816 */ /* 0x001fc40000000004 */
[----:B-----5:R-:W-:Y:S02]  /*3440*/  PRMT R0, R0, 0x5410, R3 ;  /* 0x0000541000007816 */ /* 0x020fe40000000003 */
[----:B-1----:R-:W-:-:S07]  /*3450*/  PRMT R14, R14, 0x5410, R2 ;  /* 0x000054100e0e7816 */ /* 0x002fce0000000002 */
.L_x_9:
[----:B------:R-:W-:Y:S05]  /*3460*/  BSYNC.RECONVERGENT B6 ;  /* 0x0000000000067941 */ /* 0x000fea0003800200 */
.L_x_8:
[----:B------:R-:W1:Y:S02]  /*3470*/  LDCU UR4, c[0x0][0x360] ;  /* 0x00006c00ff0477ac */ /* 0x000e640008000800 */
[----:B-1----:R-:W-:-:S05]  /*3480*/  IMAD R58, R55, UR4, R54 ;  /* 0x00000004373a7c24 */ /* 0x002fca000f8e0236 */
[--C-:B0-----:R-:W-:Y:S02]  /*3490*/  SHF.R.U32.HI R57, RZ, 0x1, R58.reuse ;  /* 0x00000001ff397819 */ /* 0x101fe4000001163a */
[----:B------:R-:W-:Y:S02]  /*34a0*/  SHF.R.U32.HI R58, RZ, 0x3, R58 ;  /* 0x00000003ff3a7819 */ /* 0x000fe4000001163a */
[----:B------:R-:W-:Y:S02]  /*34b0*/  LOP3.LUT R57, R9, 0x30, R57, 0xf8, !PT ;  /* 0x0000003009397812 */ /* 0x000fe400078ef839 */
[----:B------:R-:W-:-:S03]  /*34c0*/  LOP3.LUT R58, R58, 0x7fff0, RZ, 0xc0, !PT ;  /* 0x0007fff03a3a7812 */ /* 0x000fc600078ec0ff */
[----:B------:R-:W-:Y:S01]  /*34d0*/  IMAD R57, R57, 0x2, R1 ;  /* 0x0000000239397824 */ /* 0x000fe200078e0201 */
[----:B------:R-:W-:-:S04]  /*34e0*/  LOP3.LUT R58, R58, 0x1, R55, 0xf8, !PT ;  /* 0x000000013a3a7812 */ /* 0x000fc800078ef837 */
[----:B------:R-:W-:-:S05]  /*34f0*/  LEA R57, R58, R57, 0x1 ;  /* 0x000000393a397211 */ /* 0x000fca00078e08ff */
[----:B------:R-:W2:Y:S01]  /*3500*/  LDL.U16 R2, [R57+0x8] ;  /* 0x0000080039027983 */ /* 0x000ea20000100400 */
[----:B------:R-:W-:Y:S01]  /*3510*/  MOV R56, 0x400 ;  /* 0x0000040000387802 */ /* 0x000fe20000000f00 */
[----:B------:R-:W-:Y:S01]  /*3520*/  BSSY.RECONVERGENT B6, `(.L_x_11) ;  /* 0x00000d2000067945 */ /* 0x000fe20003800200 */
[----:B------:R-:W-:Y:S02]  /*3530*/  ISETP.GE.U32.AND P0, PT, R58, 0x3a, PT ;  /* 0x0000003a3a00780c */ /* 0x000fe40003f06070 */
[----:B------:R-:W-:-:S04]  /*3540*/  LEA R59, R53, R56, 0x18 ;  /* 0x00000038353b7211 */ /* 0x000fc800078ec0ff */
[----:B------:R-:W-:-:S05]  /*3550*/  LEA R59, R58, R59, 0x7 ;  /* 0x0000003b3a3b7211 */ /* 0x000fca00078e38ff */
        /* <DEDUP_REMOVED lines=92> */
[----:B0-----:R-:W-:Y:S01]  /*3b20*/  MOV R6, UR6 ;  /* 0x0000000600067c02 */ /* 0x001fe20008000f00 */
[----:B------:R-:W-:Y:S01]  /*3b30*/  IMAD.U32 R7, RZ, RZ, UR7 ;  /* 0x00000007ff077e24 */ /* 0x000fe2000f8e00ff */
[----:B----4-:R-:W-:Y:S02]  /*3b40*/  MOV R10, UR8 ;  /* 0x00000008000a7c02 */ /* 0x010fe40008000f00 */
[----:B--2---:R-:W-:-:S07]  /*3b50*/  MOV R11, UR9 ;  /* 0x00000009000b7c02 */ /* 0x004fce0008000f00 */
[----:B------:R-:W-:-:S07]  /*3b60*/  LEPC R20, `(.L_x_13) ;  /* 0x000000001014794e */ /* 0x000fce0000000000 */
[----:B---3--:R-:W-:Y:S05]  /*3b70*/  CALL.ABS.NOINC R2 ;  /* 0x0000000002007343 */ /* 0x008fea0003c00000 */
.L_x_13:
[----:B------:R-:W0:Y:S01]  /*3b80*/  S2R R55, SR_TID.Y ;  /* 0x0000000000377919 */ /* 0x000e220000002200 */
[----:B------:R-:W1:Y:S01]  /*3b90*/  S2UR UR5, SR_CgaCtaId ;  /* 0x00000000000579c3 */ /* 0x000e620000008800 */
[----:B------:R-:W0:Y:S01]  /*3ba0*/  LDCU UR4, c[0x0][0x360] ;  /* 0x00006c00ff0477ac */ /* 0x000e220008000800 */
[----:B------:R-:W-:Y:S01]  /*3bb0*/  VIADD R56, R56, 0x2000 ;  /* 0x0000200038387836 */ /* 0x000fe20000000000 */
[----:B------:R-:W0:Y:S01]  /*3bc0*/  S2R R54, SR_TID.X ;  /* 0x0000000000367919 */ /* 0x000e220000002100 */
[----:B-1----:R-:W-:-:S04]  /*3bd0*/  MOV R53, UR5 ;  /* 0x0000000500357c02 */ /* 0x002fc80008000f00 */
[----:B------:R-:W-:Y:S01]  /*3be0*/  LEA R3, R53, R56, 0x18 ;  /* 0x0000003835037211 */ /* 0x000fe200078ec0ff */
[----:B0-----:R-:W-:Y:S01]  /*3bf0*/  IMAD R0, R55, UR4, R54 ;  /* 0x0000000437007c24 */ /* 0x001fe2000f8e0236 */
[----:B------:R-:W-:-:S04]  /*3c00*/  LOP3.LUT R9, R54, 0xf, RZ, 0xc0, !PT ;  /* 0x0000000f36097812 */ /* 0x000fc800078ec0ff */
[----:B------:R-:W-:-:S04]  /*3c10*/  SHF.R.U32.HI R0, RZ, 0x1, R0 ;  /* 0x00000001ff007819 */ /* 0x000fc80000011600 */
[----:B------:R-:W-:-:S04]  /*3c20*/  LOP3.LUT R0, R9, 0x30, R0, 0xf8, !PT ;  /* 0x0000003009007812 */ /* 0x000fc800078ef800 */
[----:B------:R-:W-:-:S05]  /*3c30*/  LEA R58, R0, R3, 0x1 ;  /* 0x00000003003a7211 */ /* 0x000fca00078e08ff */
        /* <DEDUP_REMOVED lines=96> */
.L_x_12:
[----:B------:R-:W-:Y:S05]  /*4240*/  BSYNC.RECONVERGENT B6 ;  /* 0x0000000000067941 */ /* 0x000fea0003800200 */
.L_x_11:
        /* <DEDUP_REMOVED lines=99> */
[----:B------:R-:W-:Y:S02]  /*4880*/  HFMA2 R8, -RZ, RZ, 0, 6.616115570068359375e-06 ;  /* 0x0000006fff087431 */ /* 0x000fe400000001ff */
[----:B------:R-:W-:Y:S01]  /*4890*/  IMAD.MOV.U32 R12, RZ, RZ, 0x1 ;  /* 0x00000001ff0c7424 */ /* 0x000fe200078e00ff */
[----:B------:R2:W3:Y:S01]  /*48a0*/  LDC.64 R2, c[0x4][R0] ;  /* 0x0100000000027b82 */ /* 0x0004e20000000a00 */
[----:B------:R-:W0:Y:S01]  /*48b0*/  LDCU.64 UR6, c[0x4][0x18] ;  /* 0x01000300ff0677ac */ /* 0x000e220008000a00 */
[----:B------:R-:W-:Y:S01]  /*48c0*/  MOV R13, RZ ;  /* 0x000000ff000d7202 */ /* 0x000fe20000000f00 */
[----:B------:R-:W4:Y:S01]  /*48d0*/  LDCU.64 UR8, c[0x4][0x8] ;  /* 0x01000100ff0877ac */ /* 0x000f220008000a00 */
[----:B-1----:R-:W-:Y:S01]  /*48e0*/  MOV R4, UR4 ;  /* 0x0000000400047c02 */ /* 0x002fe20008000f00 */
[----:B------:R-:W-:Y:S01]  /*48f0*/  IMAD.U32 R5, RZ, RZ, UR5 ;  /* 0x00000005ff057e24 */ /* 0x000fe2000f8e00ff */
[----:B0-----:R-:W-:-:S02]  /*4900*/  MOV R6, UR6 ;  /* 0x0000000600067c02 */ /* 0x001fc40008000f00 */
[----:B------:R-:W-:Y:S02]  /*4910*/  MOV R7, UR7 ;  /* 0x0000000700077c02 */ /* 0x000fe40008000f00 */
[----:B----4-:R-:W-:Y:S02]  /*4920*/  MOV R10, UR8 ;  /* 0x00000008000a7c02 */ /* 0x010fe40008000f00 */
[----:B--2---:R-:W-:-:S07]  /*4930*/  MOV R11, UR9 ;  /* 0x00000009000b7c02 */ /* 0x004fce0008000f00 */
[----:B------:R-:W-:-:S07]  /*4940*/  LEPC R20, `(.L_x_16) ;  /* 0x000000001014794e */ /* 0x000fce0000000000 */
[----:B---3--:R-:W-:Y:S05]  /*4950*/  CALL.ABS.NOINC R2 ;  /* 0x0000000002007343 */ /* 0x008fea0003c00000 */
.L_x_16:
        /* <DEDUP_REMOVED lines=108> */
.L_x_15:
[----:B------:R-:W-:Y:S05]  /*5020*/  BSYNC.RECONVERGENT B6 ;  /* 0x0000000000067941 */ /* 0x000fea0003800200 */
.L_x_14:
        /* <DEDUP_REMOVED lines=113> */
.L_x_19:
        /* <DEDUP_REMOVED lines=108> */
.L_x_18:
[----:B------:R-:W-:Y:S05]  /*5e00*/  BSYNC.RECONVERGENT B6 ;  /* 0x0000000000067941 */ /* 0x000fea0003800200 */
.L_x_17:
        /* <DEDUP_REMOVED lines=113> */
.L_x_22:
        /* <DEDUP_REMOVED lines=108> */
.L_x_21:
[----:B------:R-:W-:Y:S05]  /*6be0*/  BSYNC.RECONVERGENT B6 ;  /* 0x0000000000067941 */ /* 0x000fea0003800200 */
.L_x_20:
        /* <DEDUP_REMOVED lines=113> */
.L_x_25:
        /* <DEDUP_REMOVED lines=108> */
.L_x_24:
[----:B------:R-:W-:Y:S05]  /*79c0*/  BSYNC.RECONVERGENT B6 ;  /* 0x0000000000067941 */ /* 0x000fea0003800200 */
.L_x_23:
[----:B------:R-:W1:Y:S02]  /*79d0*/  LDCU UR4, c[0x0][0x360] ;  /* 0x00006c00ff0477ac */ /* 0x000e640008000800 */
[----:B-1----:R-:W-:-:S05]  /*79e0*/  IMAD R58, R55, UR4, R54 ;  /* 0x00000004373a7c24 */ /* 0x002fca000f8e0236 */
[--C-:B------:R-:W-:Y:S02]  /*79f0*/  SHF.R.U32.HI R56, RZ, 0x1, R58.reuse ;  /* 0x00000001ff387819 */ /* 0x100fe4000001163a */
[----:B------:R-:W-:Y:S02]  /*7a00*/  SHF.R.U32.HI R2, RZ, 0x3, R58 ;  /* 0x00000003ff027819 */ /* 0x000fe4000001163a */
[----:B------:R-:W-:Y:S02]  /*7a10*/  LOP3.LUT R56, R9, 0x30, R56, 0xf8, !PT ;  /* 0x0000003009387812 */ /* 0x000fe400078ef838 */
[----:B------:R-:W-:-:S03]  /*7a20*/  LOP3.LUT R2, R2, 0x7fff0, RZ, 0xc0, !PT ;  /* 0x0007fff002027812 */ /* 0x000fc600078ec0ff */
[----:B0-----:R-:W-:Y:S01]  /*7a30*/  IMAD R57, R56, 0x2, R1 ;  /* 0x0000000238397824 */ /* 0x001fe200078e0201 */
        /* <DEDUP_REMOVED lines=8> */
[----:B------:R-:W2:Y:S04]  /*7ac0*/  LDS.64 R4, [R54+0x700] ;  /* 0x0007000036047984 */ /* 0x000ea80000000a00 */
[----:B------:R-:W0:Y:S01]  /*7ad0*/  LDS.64 R2, [R54+0x708] ;  /* 0x0007080036027984 */ /* 0x000e220000000a00 */
[----:B--2---:R-:W-:-:S04]  /*7ae0*/  HFMA2 R6, R4.H0_H0, R8.H1_H1, R6.H0_H0 ;  /* 0x3000000804067231 */ /* 0x004fc80000040806 */
[----:B------:R-:W-:Y:S02]  /*7af0*/  HFMA2 R4, R4.H1_H1, R8.H0_H0, R6.H0_H0 ;  /* 0x2000000804047231 */ /* 0x000fe40000040c06 */
[----:B------:R-:W1:Y:S02]  /*7b00*/  LDS.64 R8, [R54+0x710] ;  /* 0x0007100036087984 */ /* 0x000e640000000a00 */
[----:B------:R-:W-:-:S04]  /*7b10*/  HFMA2 R4, R5.H0_H0, R52.H1_H1, R4.H0_H0 ;  /* 0x3000003405047231 */ /* 0x000fc80000040804 */
[----:B------:R-:W-:-:S04]  /*7b20*/  HFMA2 R4, R5.H1_H1, R52.H0_H0, R4.H0_H0 ;  /* 0x2000003405047231 */ /* 0x000fc80000040c04 */
[CC--:B0-----:R-:W-:Y:S02]  /*7b30*/  HFMA2 R6, R2.reuse.H0_H0, R51.reuse.H1_H1, R4.H0_H0 ;  /* 0x3000003302067231 */ /* 0x0c1fe40000040804 */
[----:B------:R-:W0:Y:S02]  /*7b40*/  LDS.64 R4, [R54+0x718] ;  /* 0x0007180036047984 */ /* 0x000e240000000a00 */
[----:B------:R-:W-:-:S04]  /*7b50*/  HFMA2 R6, R2.H1_H1, R51.H0_H0, R6.H0_H0 ;  /* 0x2000003302067231 */ /* 0x000fc80000040c06 */
[----:B------:R-:W-:-:S04]  /*7b60*/  HFMA2 R6, R3.H0_H0, R50.H1_H1, R6.H0_H0 ;  /* 0x3000003203067231 */ /* 0x000fc80000040806 */
[----:B------:R-:W-:Y:S02]  /*7b70*/  HFMA2 R6, R3.H1_H1, R50.H0_H0, R6.H0_H0 ;  /* 0x2000003203067231 */ /* 0x000fe40000040c06 */
[----:B------:R-:W2:Y:S02]  /*7b80*/  LDS.64 R2, [R54+0x720] ;  /* 0x0007200036027984 */ /* 0x000ea40000000a00 */
[----:B-1----:R-:W-:-:S04]  /*7b90*/  HFMA2 R6, R8.H0_H0, R49.H1_H1, R6.H0_H0 ;  /* 0x3000003108067231 */ /* 0x002fc80000040806 */
[----:B------:R-:W-:-:S04]  /*7ba0*/  HFMA2 R6, R8.H1_H1, R7.H1_H1, R6.H0_H0 ;  /* 0x3000000708067231 */ /* 0x000fc80000040c06 */
[C---:B------:R-:W-:Y:S02]  /*7bb0*/  HFMA2 R8, R9.reuse.H0_H0, R7.H0_H0, R6.H0_H0 ;  /* 0x2000000709087231 */ /* 0x040fe40000040806 */
[----:B------:R-:W1:Y:S02]  /*7bc0*/  LDS.64 R6, [R54+0x728] ;  /* 0x0007280036067984 */ /* 0x000e640000000a00 */
[----:B------:R-:W-:-:S04]  /*7bd0*/  HFMA2 R8, R9.H1_H1, R49.H0_H0, R8.H0_H0 ;  /* 0x2000003109087231 */ /* 0x000fc80000040c08 */
[----:B0-----:R-:W-:-:S04]  /*7be0*/  HFMA2 R8, R4.H0_H0, R48.H1_H1, R8.H0_H0 ;  /* 0x3000003004087231 */ /* 0x001fc80000040808 */
[----:B------:R-:W-:Y:S02]  /*7bf0*/  HFMA2 R4, R4.H1_H1, R48.H0_H0, R8.H0_H0 ;  /* 0x2000003004047231 */ /* 0x000fe40000040c08 */
[----:B------:R-:W0:Y:S02]  /*7c00*/  LDS.64 R8, [R54+0x730] ;  /* 0x0007300036087984 */ /* 0x000e240000000a00 */
[----:B------:R-:W-:-:S04]  /*7c10*/  HFMA2 R4, R5.H0_H0, R47.H1_H1, R4.H0_H0 ;  /* 0x3000002f05047231 */ /* 0x000fc80000040804 */
[----:B------:R-:W-:-:S04]  /*7c20*/  HFMA2 R4, R5.H1_H1, R47.H0_H0, R4.H0_H0 ;  /* 0x2000002f05047231 */ /* 0x000fc80000040c04 */
[----:B--2---:R-:W-:-:S04]  /*7c30*/  HFMA2 R4, R2.H0_H0, R46.H1_H1, R4.H0_H0 ;  /* 0x3000002e02047231 */ /* 0x004fc80000040804 */
[----:B------:R-:W-:Y:S02]  /*7c40*/  HFMA2 R2, R2.H1_H1, R46.H0_H0, R4.H0_H0 ;  /* 0x2000002e02027231 */ /* 0x000fe40000040c04 */
[----:B------:R-:W2:Y:S02]  /*7c50*/  LDS.64 R4, [R54+0x738] ;  /* 0x0007380036047984 */ /* 0x000ea40000000a00 */
[----:B------:R-:W-:-:S04]  /*7c60*/  HFMA2 R2, R3.H0_H0, R31.H1_H1, R2.H0_H0 ;  /* 0x3000001f03027231 */ /* 0x000fc80000040802 */
[----:B------:R-:W-:-:S04]  /*7c70*/  HFMA2 R2, R3.H1_H1, R31.H0_H0, R2.H0_H0 ;  /* 0x2000001f03027231 */ /* 0x000fc80000040c02 */
[----:B-1----:R-:W-:-:S04]  /*7c80*/  HFMA2 R2, R6.H0_H0, R30.H1_H1, R2.H0_H0 ;  /* 0x3000001e06027231 */ /* 0x002fc80000040802 */
[----:B------:R-:W-:-:S04]  /*7c90*/  HFMA2 R2, R6.H1_H1, R30.H0_H0, R2.H0_H0 ;  /* 0x2000001e06027231 */ /* 0x000fc80000040c02 */
[CC--:B------:R-:W-:Y:S02]  /*7ca0*/  HFMA2 R6, R7.reuse.H0_H0, R29.reuse.H1_H1, R2.H0_H0 ;  /* 0x3000001d07067231 */ /* 0x0c0fe40000040802 */
[----:B------:R-:W1:Y:S02]  /*7cb0*/  LDS.64 R2, [R54+0x740] ;  /* 0x0007400036027984 */ /* 0x000e640000000a00 */
[----:B------:R-:W-:-:S04]  /*7cc0*/  HFMA2 R6, R7.H1_H1, R29.H0_H0, R6.H0_H0 ;  /* 0x2000001d07067231 */ /* 0x000fc80000040c06 */
[----:B0-----:R-:W-:-:S04]  /*7cd0*/  HFMA2 R6, R8.H0_H0, R28.H1_H1, R6.H0_H0 ;  /* 0x3000001c08067231 */ /* 0x001fc80000040806 */
[----:B------:R-:W-:-:S04]  /*7ce0*/  HFMA2 R6, R8.H1_H1, R28.H0_H0, R6.H0_H0 ;  /* 0x2000001c08067231 */ /* 0x000fc80000040c06 */
[CC--:B------:R-:W-:Y:S02]  /*7cf0*/  HFMA2 R8, R9.reuse.H0_H0, R27.reuse.H1_H1, R6.H0_H0 ;  /* 0x3000001b09087231 */ /* 0x0c0fe40000040806 */
[----:B------:R-:W0:Y:S02]  /*7d00*/  LDS.64 R6, [R54+0x748] ;  /* 0x0007480036067984 */ /* 0x000e240000000a00 */
        /* <DEDUP_REMOVED lines=17> */
[----:B------:R-:W-:-:S04]  /*7e20*/  HFMA2 R6, R8.H1_H1, R20.H0_H0, R6.H0_H0 ;  /* 0x2000001408067231 */ /* 0x000fc80000040c06 */
[CC--:B------:R-:W-:Y:S02]  /*7e30*/  HFMA2 R8, R9.reuse.H0_H0, R19.reuse.H1_H1, R6.H0_H0 ;  /* 0x3000001309087231 */ /* 0x0c0fe40000040806 */
[----:B------:R-:W2:Y:S02]  /*7e40*/  LDS.64 R6, [R54+0x768] ;  /* 0x0007680036067984 */ /* 0x000ea40000000a00 */
        /* <DEDUP_REMOVED lines=11> */
[----:B--2---:R-:W-:-:S04]  /*7f00*/  HFMA2 R3, R6.H0_H0, R0.H0_H0, R3.H0_H0 ;  /* 0x2000000006037231 */ /* 0x004fc80000040803 */
[----:B------:R-:W-:-:S04]  /*7f10*/  HFMA2 R3, R6.H1_H1, R13.H1_H1, R3.H0_H0 ;  /* 0x3000000d06037231 */ /* 0x000fc80000040c03 */
[----:B------:R-:W-:-:S04]  /*7f20*/  HFMA2 R6, R7.H0_H0, R13.H0_H0, R3.H0_H0 ;  /* 0x2000000d07067231 */ /* 0x000fc80000040803 */
[----:B------:R-:W-:-:S04]  /*7f30*/  HFMA2 R6, R7.H1_H1, R12.H1_H1, R6.H0_H0 ;  /* 0x3000000c07067231 */ /* 0x000fc80000040c06 */
[----:B-1----:R-:W-:-:S04]  /*7f40*/  HFMA2 R6, R8.H0_H0, R12.H0_H0, R6.H0_H0 ;  /* 0x2000000c08067231 */ /* 0x002fc80000040806 */
        /* <DEDUP_REMOVED lines=11> */
[----:B------:R-:W-:Y:S01]  /*8000*/  HFMA2 R8, -RZ, RZ, 0, 6.198883056640625e-06 ;  /* 0x00000068ff087431 */ /* 0x000fe200000001ff */
[----:B------:R-:W-:Y:S01]  /*8010*/  MOV R12, 0x1 ;  /* 0x00000001000c7802 */ /* 0x000fe20000000f00 */
[----:B------:R-:W-:Y:S01]  /*8020*/  HFMA2 R13, -RZ, RZ, 0, 0 ;  /* 0x00000000ff0d7431 */ /* 0x000fe200000001ff */
[----:B------:R-:W2:Y:S01]  /*8030*/  LDCU.64 UR6, c[0x4][0x18] ;  /* 0x01000300ff0677ac */ /* 0x000ea20008000a00 */
[----:B------:R-:W3:Y:S01]  /*8040*/  LDC.64 R2, c[0x4][R2] ;  /* 0x0100000002027b82 */ /* 0x000ee20000000a00 */
[----:B------:R-:W4:Y:S01]  /*8050*/  LDCU.64 UR8, c[0x4][0x8] ;  /* 0x01000100ff0877ac */ /* 0x000f220008000a00 */
[----:B-1----:R-:W-:Y:S02]  /*8060*/  MOV R4, UR4 ;  /* 0x0000000400047c02 */ /* 0x002fe40008000f00 */
[----:B------:R-:W-:-:S02]  /*8070*/  MOV R5, UR5 ;  /* 0x0000000500057c02 */ /* 0x000fc40008000f00 */
[----:B--2---:R-:W-:Y:S02]  /*8080*/  MOV R6, UR6 ;  /* 0x0000000600067c02 */ /* 0x004fe40008000f00 */
[----:B0-----:R-:W-:Y:S02]  /*8090*/  MOV R7, UR7 ;  /* 0x0000000700077c02 */ /* 0x001fe40008000f00 */
[----:B----4-:R-:W-:Y:S01]  /*80a0*/  MOV R10, UR8 ;  /* 0x00000008000a7c02 */ /* 0x010fe20008000f00 */
[----:B------:R-:W-:-:S07]  /*80b0*/  IMAD.U32 R11, RZ, RZ, UR9 ;  /* 0x00000009ff0b7e24 */ /* 0x000fce000f8e00ff */
[----:B------:R-:W-:-:S07]  /*80c0*/  LEPC R20, `(.L_x_27) ;  /* 0x000000001014794e */ /* 0x000fce0000000000 */
[----:B---3--:R-:W-:Y:S05]  /*80d0*/  CALL.ABS.NOINC R2 ;  /* 0x0000000002007343 */ /* 0x008fea0003c00000 */
.L_x_27:
[----:B------:R-:W-:Y:S05]  /*80e0*/  BSYNC.RECONVERGENT B6 ;  /* 0x0000000000067941 */ /* 0x000fea0003800200 */
.L_x_26:
[----:B------:R-:W-:Y:S01]  /*80f0*/  ISETP.GE.U32.AND P0, PT, R55, 0x20, PT ;  /* 0x000000203700780c */ /* 0x000fe20003f06070 */
[----:B------:R-:W-:-:S12]  /*8100*/  BSSY.RECONVERGENT B6, `(.L_x_28) ;  /* 0x0000012000067945 */ /* 0x000fd80003800200 */
[----:B------:R-:W-:Y:S05]  /*8110*/  @!P0 BRA `(.L_x_29) ;  /* 0x0000000000408947 */ /* 0x000fea0003800000 */
[----:B------:R-:W-:Y:S01]  /*8120*/  MOV R2, 0x0 ;  /* 0x0000000000027802 */ /* 0x000fe20000000f00 */
[----:B------:R-:W1:Y:S01]  /*8130*/  LDCU.64 UR4, c[0x4][0x20] ;  /* 0x01000400ff0477ac */ /* 0x000e620008000a00 */
[----:B------:R-:W-:Y:S01]  /*8140*/  HFMA2 R8, -RZ, RZ, 0, 6.616115570068359375e-06 ;  /* 0x0000006fff087431 */ /* 0x000fe200000001ff */
[----:B------:R-:W-:Y:S01]  /*8150*/  MOV R12, 0x1 ;  /* 0x00000001000c7802 */ /* 0x000fe20000000f00 */
[----:B------:R-:W-:Y:S01]  /*8160*/  HFMA2 R13, -RZ, RZ, 0, 0 ;  /* 0x00000000ff0d7431 */ /* 0x000fe200000001ff */
[----:B------:R-:W2:Y:S01]  /*8170*/  LDCU.64 UR6, c[0x4][0x18] ;  /* 0x01000300ff0677ac */ /* 0x000ea20008000a00 */
[----:B------:R-:W3:Y:S01]  /*8180*/  LDC.64 R2, c[0x4][R2] ;  /* 0x0100000002027b82 */ /* 0x000ee20000000a00 */
[----:B------:R-:W4:Y:S01]  /*8190*/  LDCU.64 UR8, c[0x4][0x8] ;  /* 0x01000100ff0877ac */ /* 0x000f220008000a00 */
[----:B-1----:R-:W-:Y:S02]  /*81a0*/  MOV R4, UR4 ;  /* 0x0000000400047c02 */ /* 0x002fe40008000f00 */
[----:B------:R-:W-:-:S02]  /*81b0*/  MOV R5, UR5 ;  /* 0x0000000500057c02 */ /* 0x000fc40008000f00 */
[----:B--2---:R-:W-:Y:S01]  /*81c0*/  MOV R6, UR6 ;  /* 0x0000000600067c02 */ /* 0x004fe20008000f00 */
[----:B0-----:R-:W-:Y:S01]  /*81d0*/  IMAD.U32 R7, RZ, RZ, UR7 ;  /* 0x00000007ff077e24 */ /* 0x001fe2000f8e00ff */
[----:B----4-:R-:W-:Y:S02]  /*81e0*/  MOV R10, UR8 ;  /* 0x00000008000a7c02 */ /* 0x010fe40008000f00 */
[----:B------:R-:W-:-:S07]  /*81f0*/  MOV R11, UR9 ;  /* 0x00000009000b7c02 */ /* 0x000fce0008000f00 */
[----:B------:R-:W-:-:S07]  /*8200*/  LEPC R20, `(.L_x_29) ;  /* 0x000000001014794e */ /* 0x000fce0000000000 */
[----:B---3--:R-:W-:Y:S05]  /*8210*/  CALL.ABS.NOINC R2 ;  /* 0x0000000002007343 */ /* 0x008fea0003c00000 */
.L_x_29:
[----:B------:R-:W-:Y:S05]  /*8220*/  BSYNC.RECONVERGENT B6 ;  /* 0x0000000000067941 */ /* 0x000fea0003800200 */
.L_x_28:
[C---:B------:R-:W-:Y:S01]  /*8230*/  LOP3.LUT R0, R55.reuse, 0x8, RZ, 0xfc, !PT ;  /* 0x0000000837007812 */ /* 0x040fe200078efcff */
[----:B------:R-:W0:Y:S01]  /*8240*/  S2UR UR4, SR_CgaCtaId ;  /* 0x00000000000479c3 */ /* 0x000e220000008800 */
[----:B------:R-:W-:Y:S02]  /*8250*/  LDS.64 R12, [R54+0x1000] ;  /* 0x00100000360c7984 */ /* 0x000fe40000000a00 */
[----:B------:R-:W-:Y:S02]  /*8260*/  LEA R5, R0, R57, 0x1 ;  /* 0x0000003900057211 */ /* 0x000fe400078e08ff */
[----:B------:R-:W-:Y:S04]  /*8270*/  LDS.64 R10, [R54+0x1008] ;  /* 0x00100800360a7984 */ /* 0x000fe80000000a00 */
[----:B------:R-:W2:Y:S01]  /*8280*/  LDL.U16 R6, [R5+0x40] ;  /* 0x0000400005067983 */ /* 0x000ea20000100400 */
[----:B------:R-:W-:Y:S01]  /*8290*/  MOV R57, 0x400 ;  /* 0x0000040000397802 */ /* 0x000fe20000000f00 */
[----:B------:R-:W-:Y:S01]  /*82a0*/  BSSY.RECONVERGENT B6, `(.L_x_30) ;  /* 0x0000139000067945 */ /* 0x000fe20003800200 */
[----:B------:R-:W-:Y:S01]  /*82b0*/  ISETP.GE.U32.AND P0, PT, R55, 0x1e, PT ;  /* 0x0000001e3700780c */ /* 0x000fe20003f06070 */
[----:B------:R-:W-:Y:S02]  /*82c0*/  LDS.64 R8, [R54+0x1018] ;  /* 0x0010180036087984 */ /* 0x000fe40000000a00 */
[----:B------:R-:W-:Y:S01]  /*82d0*/  VIADD R0, R57, 0x2000 ;  /* 0x0000200039007836 */ /* 0x000fe20000000000 */
[----:B0-----:R-:W-:-:S04]  /*82e0*/  MOV R7, UR4 ;  /* 0x0000000400077c02 */ /* 0x001fc80008000f00 */
[----:B------:R-:W-:-:S04]  /*82f0*/  LEA R3, R7, R0, 0x18 ;  /* 0x0000000007037211 */ /* 0x000fc800078ec0ff */
[----:B------:R-:W-:Y:S02]  /*8300*/  LEA R56, R56, R3, 0x1 ;  /* 0x0000000338387211 */ /* 0x000fe400078e08ff */
[----:B------:R-:W-:Y:S04]  /*8310*/  LDS.64 R2, [R54+0x1010] ;  /* 0x0010100036027984 */ /* 0x000fe80000000a00 */
[----:B------:R-:W2:Y:S04]  /*8320*/  LDS.U16 R15, [R56] ;  /* 0x00000000380f7984 */ /* 0x000ea80000000400 */
[----:B------:R-:W0:Y:S04]  /*8330*/  LDS.U16 R53, [R56+0x80] ;  /* 0x0000800038357984 */ /* 0x000e280000000400 */
[----:B------:R-:W1:Y:S04]  /*8340*/  LDS.U16 R0, [R56+0x100] ;  /* 0x0001000038007984 */ /* 0x000e680000000400 */
[----:B------:R-:W3:Y:S04]  /*8350*/  LDS.U16 R52, [R56+0x180] ;  /* 0x0001800038347984 */ /* 0x000ee80000000400 */
[----:B------:R-:W4:Y:S04]  /*8360*/  LDS.U16 R63, [R56+0x200] ;  /* 0x00020000383f7984 */ /* 0x000f280000000400 */
[----:B------:R-:W5:Y:S04]  /*8370*/  LDS.U16 R62, [R56+0x280] ;  /* 0x00028000383e7984 */ /* 0x000f680000000400 */
        /* <DEDUP_REMOVED lines=26> */
[----:B0-----:R-:W-:-:S04]  /*8520*/  HFMA2 R6, R12.H1_H1, R53.H0_H0, R6.H0_H0 ;  /* 0x200000350c067231 */ /* 0x001fc80000040c06 */
[----:B-1----:R-:W-:-:S04]  /*8530*/  HFMA2 R26, R13.H0_H0, R0.H0_H0, R6.H0_H0 ;  /* 0x200000000d1a7231 */ /* 0x002fc80000040806 */
[----:B---3--:R-:W-:Y:S01]  /*8540*/  HFMA2 R26, R13.H1_H1, R52.H0_H0, R26.H0_H0 ;  /* 0x200000340d1a7231 */ /* 0x008fe20000040c1a */
[----:B------:R-:W-:Y:S01]  /*8550*/  PRMT R52, R52, 0x5410, R0 ;  /* 0x0000541034347816 */ /* 0x000fe20000000000 */
[----:B------:R-:W0:Y:S02]  /*8560*/  LDS.64 R12, [R54+0x1020] ;  /* 0x00102000360c7984 */ /* 0x000e240000000a00 */
[C---:B----4-:R-:W-:Y:S02]  /*8570*/  HFMA2 R31, R10.reuse.H0_H0, R63.H0_H0, R26.H0_H0 ;  /* 0x2000003f0a1f7231 */ /* 0x050fe4000004081a */
[----:B------:R-:W-:Y:S02]  /*8580*/  LDS.U16 R26, [R56+0xe80] ;  /* 0x000e8000381a7984 */ /* 0x000fe40000000400 */
[----:B-----5:R-:W-:-:S04]  /*8590*/  HFMA2 R31, R10.H1_H1, R62.H0_H0, R31.H0_H0 ;  /* 0x2000003e0a1f7231 */ /* 0x020fc80000040c1f */
[----:B------:R-:W-:-:S04]  /*85a0*/  HFMA2 R31, R11.H0_H0, R4.H0_H0, R31.H0_H0 ;  /* 0x200000040b1f7231 */ /* 0x000fc8000004081f */
[----:B------:R-:W-:Y:S01]  /*85b0*/  HFMA2 R31, R11.H1_H1, R51.H0_H0, R31.H0_H0 ;  /* 0x200000330b1f7231 */ /* 0x000fe20000040c1f */
[----:B------:R-:W-:-:S03]  /*85c0*/  PRMT R51, R51, 0x5410, R63 ;  /* 0x0000541033337816 */ /* 0x000fc6000000003f */
[C---:B------:R-:W-:Y:S02]  /*85d0*/  HFMA2 R25, R2.reuse.H0_H0, R61.H0_H0, R31.H0_H0 ;  /* 0x2000003d02197231 */ /* 0x040fe4000004081f */
[----:B------:R-:W1:Y:S02]  /*85e0*/  LDS.U16 R31, [R56+0x980] ;  /* 0x00098000381f7984 */ /* 0x000e640000000400 */
[----:B------:R-:W-:Y:S01]  /*85f0*/  HFMA2 R10, R2.H1_H1, R50.H0_H0, R25.H0_H0 ;  /* 0x20000032020a7231 */ /* 0x000fe20000040c19 */
[----:B------:R-:W-:Y:S01]  /*8600*/  PRMT R50, R50, 0x5410, R61 ;  /* 0x0000541032327816 */ /* 0x000fe2000000003d */
[----:B------:R-:W-:Y:S02]  /*8610*/  LDS.U16 R25, [R56+0xf80] ;  /* 0x000f800038197984 */ /* 0x000fe40000000400 */
[C---:B------:R-:W-:Y:S02]  /*8620*/  HFMA2 R2, R3.reuse.H0_H0, R20.H0_H0, R10.H0_H0 ;  /* 0x2000001403027231 */ /* 0x040fe4000004080a */
[----:B------:R-:W2:Y:S02]  /*8630*/  LDS.64 R10, [R54+0x1028] ;  /* 0x00102800360a7984 */ /* 0x000ea40000000a00 */
[----:B------:R-:W-:Y:S01]  /*8640*/  HFMA2 R2, R3.H1_H1, R49.H0_H0, R2.H0_H0 ;  /* 0x2000003103027231 */ /* 0x000fe20000040c02 */
[----:B------:R-:W-:-:S02]  /*8650*/  PRMT R49, R49, 0x5410, R20 ;  /* 0x0000541031317816 */ /* 0x000fc40000000014 */
[----:B------:R-:W-:Y:S01]  /*8660*/  LDS.U16 R20, [R56+0x1480] ;  /* 0x0014800038147984 */ /* 0x000fe20000000400 */
[----:B------:R-:W-:-:S03]  /*8670*/  HFMA2 R24, R8.H0_H0, R16.H0_H0, R2.H0_H0 ;  /* 0x2000001008187231 */ /* 0x000fc60000040802 */
[----:B------:R-:W3:Y:S01]  /*8680*/  LDS.64 R2, [R54+0x1030] ;  /* 0x0010300036027984 */ /* 0x000ee20000000a00 */
[----:B------:R-:W-:Y:S01]  /*8690*/  HFMA2 R24, R8.H1_H1, R48.H0_H0, R24.H0_H0 ;  /* 0x2000003008187231 */ /* 0x000fe20000040c18 */
[----:B------:R-:W-:Y:S02]  /*86a0*/  PRMT R48, R48, 0x5410, R16 ;  /* 0x0000541030307816 */ /* 0x000fe40000000010 */
[----:B------:R-:W-:Y:S01]  /*86b0*/  LDS.U16 R16, [R56+0x1580] ;  /* 0x0015800038107984 */ /* 0x000fe20000000400 */
[----:B------:R-:W-:-:S04]  /*86c0*/  HFMA2 R24, R9.H0_H0, R14.H0_H0, R24.H0_H0 ;  /* 0x2000000e09187231 */ /* 0x000fc80000040818 */
[----:B------:R-:W-:Y:S01]  /*86d0*/  HFMA2 R6, R9.H1_H1, R47.H0_H0, R24.H0_H0 ;  /* 0x2000002f09067231 */ /* 0x000fe20000040c18 */
[----:B------:R-:W-:Y:S01]  /*86e0*/  PRMT R47, R47, 0x5410, R14 ;  /* 0x000054102f2f7816 */ /* 0x000fe2000000000e */
[----:B------:R-:W4:Y:S02]  /*86f0*/  LDS.64 R8, [R54+0x1038] ;  /* 0x0010380036087984 */ /* 0x000f240000000a00 */
[C---:B0-----:R-:W-:Y:S02]  /*8700*/  HFMA2 R6, R12.reuse.H0_H0, R58.H0_H0, R6.H0_H0 ;  /* 0x2000003a0c067231 */ /* 0x041fe40000040806 */
[----:B------:R-:W-:Y:S02]  /*8710*/  LDS.U16 R24, [R56+0x1080] ;  /* 0x0010800038187984 */ /* 0x000fe40000000400 */
[----:B------:R-:W-:Y:S01]  /*8720*/  HFMA2 R6, R12.H1_H1, R46.H0_H0, R6.H0_H0 ;  /* 0x2000002e0c067231 */ /* 0x000fe20000040c06 */
[----:B------:R-:W-:Y:S01]  /*8730*/  PRMT R46, R46, 0x5410, R58 ;  /* 0x000054102e2e7816 */ /* 0x000fe2000000003a */
[----:B------:R-:W-:Y:S02]  /*8740*/  LDS.U16 R12, [R56+0x1000] ;  /* 0x00100000380c7984 */ /* 0x000fe40000000400 */
[----:B------:R-:W-:-:S02]  /*8750*/  HFMA2 R6, R13.H0_H0, R19.H0_H0, R6.H0_H0 ;  /* 0x200000130d067231 */ /* 0x000fc40000040806 */
[----:B------:R-:W-:Y:S02]  /*8760*/  LDS.U16 R14, [R56+0x1500] ;  /* 0x00150000380e7984 */ /* 0x000fe40000000400 */
[----:B-1----:R-:W-:Y:S01]  /*8770*/  HFMA2 R6, R13.H1_H1, R31.H0_H0, R6.H0_H0 ;  /* 0x2000001f0d067231 */ /* 0x002fe20000040c06 */
[----:B------:R-:W-:Y:S01]  /*8780*/  PRMT R31, R31, 0x5410, R19 ;  /* 0x000054101f1f7816 */ /* 0x000fe20000000013 */
[----:B------:R-:W-:Y:S02]  /*8790*/  LDS.U16 R58, [R56+0x1600] ;  /* 0x00160000383a7984 */ /* 0x000fe40000000400 */
[C---:B--2---:R-:W-:Y:S02]  /*87a0*/  HFMA2 R6, R10.reuse.H0_H0, R60.H0_H0, R6.H0_H0 ;  /* 0x2000003c0a067231 */ /* 0x044fe40000040806 */
[----:B------:R-:W-:Y:S02]  /*87b0*/  LDS.U16 R19, [R56+0x1680] ;  /* 0x0016800038137984 */ /* 0x000fe40000000400 */
[----:B------:R-:W-:Y:S01]  /*87c0*/  HFMA2 R6, R10.H1_H1, R30.H0_H0, R6.H0_H0 ;  /* 0x2000001e0a067231 */ /* 0x000fe20000040c06 */
[----:B------:R-:W-:Y:S01]  /*87d0*/  PRMT R30, R30, 0x5410, R60 ;  /* 0x000054101e1e7816 */ /* 0x000fe2000000003c */
[----:B------:R-:W0:Y:S02]  /*87e0*/  LDS.U16 R10, [R56+0xf00] ;  /* 0x000f0000380a7984 */ /* 0x000e240000000400 */
[----:B------:R-:W-:-:S02]  /*87f0*/  HFMA2 R6, R11.H0_H0, R59.H0_H0, R6.H0_H0 ;  /* 0x2000003b0b067231 */ /* 0x000fc40000040806 */
[----:B------:R-:W-:Y:S02]  /*8800*/  LDS.U16 R60, [R56+0x1700] ;  /* 0x00170000383c7984 */ /* 0x000fe40000000400 */
[----:B------:R-:W-:Y:S01]  /*8810*/  HFMA2 R11, R11.H1_H1, R29.H0_H0, R6.H0_H0 ;  /* 0x2000001d0b0b7231 */ /* 0x000fe20000040c06 */
[----:B------:R-:W-:Y:S02]  /*8820*/  PRMT R29, R29, 0x5410, R59 ;  /* 0x000054101d1d7816 */ /* 0x000fe4000000003b */
[----:B------:R-:W-:Y:S01]  /*8830*/  LDS.U16 R59, [R56+0x1d00] ;  /* 0x001d0000383b7984 */ /* 0x000fe20000000400 */
[----:B---3--:R-:W-:-:S04]  /*8840*/  HFMA2 R11, R2.H0_H0, R22.H0_H0, R11.H0_H0 ;  /* 0x20000016020b7231 */ /* 0x008fc8000004080b */
[----:B------:R-:W-:Y:S01]  /*8850*/  HFMA2 R11, R2.H1_H1, R28.H0_H0, R11.H0_H0 ;  /* 0x2000001c020b7231 */ /* 0x000fe20000040c0b */
[----:B------:R-:W-:Y:S02]  /*8860*/  PRMT R28, R28, 0x5410, R22 ;  /* 0x000054101c1c7816 */ /* 0x000fe40000000016 */
[----:B------:R-:W-:Y:S01]  /*8870*/  LDS.U16 R22, [R56+0x1800] ;  /* 0x0018000038167984 */ /* 0x000fe20000000400 */
[----:B------:R-:W-:-:S04]  /*8880*/  HFMA2 R11, R3.H0_H0, R18.H0_H0, R11.H0_H0 ;  /* 0x20000012030b7231 */ /* 0x000fc8000004080b */
[----:B------:R-:W-:Y:S01]  /*8890*/  HFMA2 R11, R3.H1_H1, R27.H0_H0, R11.H0_H0 ;  /* 0x2000001b030b7231 */ /* 0x000fe20000040c0b */
[----:B------:R-:W-:Y:S01]  /*88a0*/  PRMT R27, R27, 0x5410, R18 ;  /* 0x000054101b1b7816 */ /* 0x000fe20000000012 */
[----:B------:R-:W1:Y:S02]  /*88b0*/  LDS.64 R2, [R54+0x1040] ;  /* 0x0010400036027984 */ /* 0x000e640000000a00 */
[C---:B----4-:R-:W-:Y:S02]  /*88c0*/  HFMA2 R13, R8.reuse.H0_H0, R17.H0_H0, R11.H0_H0 ;  /* 0x20000011080d7231 */ /* 0x050fe4000004080b */
[----:B------:R-:W-:Y:S02]  /*88d0*/  LDS.U16 R11, [R56+0x1300] ;  /* 0x00130000380b7984 */ /* 0x000fe40000000400 */
[----:B------:R-:W-:Y:S01]  /*88e0*/  HFMA2 R13, R8.H1_H1, R26.H0_H0, R13.H0_H0 ;  /* 0x2000001a080d7231 */ /* 0x000fe20000040c0d */
[----:B------:R-:W-:Y:S01]  /*88f0*/  PRMT R26, R26, 0x5410, R17 ;  /* 0x000054101a1a7816 */ /* 0x000fe20000000011 */
[----:B------:R-:W-:Y:S04]  /*8900*/  LDS.U16 R18, [R56+0x1880] ;  /* 0x0018800038127984 */ /* 0x000fe80000000400 */
[----:B------:R-:W-:Y:S01]  /*8910*/  LDS.U16 R17, [R56+0x1900] ;  /* 0x0019000038117984 */ /* 0x000fe20000000400 */
[----:B0-----:R-:W-:-:S04]  /*8920*/  HFMA2 R13, R9.H0_H0, R10.H0_H0, R13.H0_H0 ;  /* 0x2000000a090d7231 */ /* 0x001fc8000004080d */
[----:B------:R-:W-:Y:S01]  /*8930*/  HFMA2 R6, R9.H1_H1, R25.H0_H0, R13.H0_H0 ;  /* 0x2000001909067231 */ /* 0x000fe20000040c0d */
[----:B------:R-:W-:Y:S01]  /*8940*/  PRMT R9, R4, 0x5410, R62 ;  /* 0x0000541004097816 */ /* 0x000fe2000000003e */
[----:B------:R-:W-:Y:S01]  /*8950*/  LDS.U16 R13, [R56+0x1780] ;  /* 0x00178000380d7984 */ /* 0x000fe20000000400 */
[----:B------:R-:W-:-:S03]  /*8960*/  PRMT R25, R25, 0x5410, R10 ;  /* 0x0000541019197816 */ /* 0x000fc6000000000a */
[----:B------:R-:W-:Y:S04]  /*8970*/  LDS.U16 R4, [R56+0x1380] ;  /* 0x0013800038047984 */ /* 0x000fe80000000400 */
[----:B------:R-:W-:Y:S01]  /*8980*/  LDS.U16 R10, [R56+0x1980] ;  /* 0x00198000380a7984 */ /* 0x000fe20000000400 */
[----:B-1----:R-:W-:-:S03]  /*8990*/  HFMA2 R8, R2.H0_H0, R12.H0_H0, R6.H0_H0 ;  /* 0x2000000c02087231 */ /* 0x002fc60000040806 */
[----:B------:R-:W0:Y:S01]  /*89a0*/  LDS.U16 R6, [R56+0x1100] ;  /* 0x0011000038067984 */ /* 0x000e220000000400 */
[----:B------:R-:W-:Y:S01]  /*89b0*/  HFMA2 R8, R2.H1_H1, R24.H0_H0, R8.H0_H0 ;  /* 0x2000001802087231 */ /* 0x000fe20000040c08 */
[----:B------:R-:W-:Y:S02]  /*89c0*/  PRMT R24, R24, 0x5410, R12 ;  /* 0x0000541018187816 */ /* 0x000fe4000000000c */
[----:B------:R-:W-:Y:S01]  /*89d0*/  LDS.U16 R12, [R56+0x1a00] ;  /* 0x001a0000380c7984 */ /* 0x000fe20000000400 */
[C---:B0-----:R-:W-:Y:S01]  /*89e0*/  HFMA2 R2, R3.reuse.H0_H0, R6.H0_H0, R8.H0_H0 ;  /* 0x2000000603027231 */ /* 0x041fe20000040808 */
[----:B------:R-:W-:Y:S02]  /*89f0*/  PRMT R8, R15, 0x7610, R8 ;  /* 0x000076100f087816 */ /* 0x000fe40000000008 */
[----:B------:R-:W-:Y:S01]  /*8a00*/  LDS.U16 R15, [R56+0x1200] ;  /* 0x00120000380f7984 */ /* 0x000fe20000000400 */
[----:B------:R-:W-:Y:S01]  /*8a10*/  HFMA2 R0, R3.H1_H1, R23.H0_H0, R2.H0_H0 ;  /* 0x2000001703007231 */ /* 0x000fe20000040c02 */
[----:B------:R-:W-:-:S02]  /*8a20*/  PRMT R23, R23, 0x5410, R6 ;  /* 0x0000541017177816 */ /* 0x000fc40000000006 */
[----:B------:R-:W0:Y:S04]  /*8a30*/  LDS.64 R2, [R54+0x1048] ;  /* 0x0010480036027984 */ /* 0x000e280000000a00 */
[----:B------:R-:W-:Y:S01]  /*8a40*/  LDS.U16 R6, [R56+0x1a80] ;  /* 0x001a800038067984 */ /* 0x000fe20000000400 */
[----:B0-----:R-:W-:-:S04]  /*8a50*/  HFMA2 R0, R2.H0_H0, R15.H0_H0, R0.H0_H0 ;  /* 0x2000000f02007231 */ /* 0x001fc80000040800 */
[----:B------:R-:W-:-:S04]  /*8a60*/  HFMA2 R0, R2.H1_H1, R21.H0_H0, R0.H0_H0 ;  /* 0x2000001502007231 */ /* 0x000fc80000040c00 */
[----:B------:R-:W-:-:S04]  /*8a70*/  HFMA2 R0, R3.H0_H0, R11.H0_H0, R0.H0_H0 ;  /* 0x2000000b03007231 */ /* 0x000fc80000040800 */
[----:B------:R-:W-:Y:S02]  /*8a80*/  HFMA2 R0, R3.H1_H1, R4.H0_H0, R0.H0_H0 ;  /* 0x2000000403007231 */ /* 0x000fe40000040c00 */
[----:B------:R-:W0:Y:S02]  /*8a90*/  LDS.64 R2, [R54+0x1050] ;  /* 0x0010500036027984 */ /* 0x000e240000000a00 */
        /* <DEDUP_REMOVED lines=9> */
[----:B------:R-:W-:Y:S01]  /*8b30*/  HFMA2 R0, R2.H1_H1, R19.H0_H0, R0.H0_H0 ;  /* 0x2000001302007231 */ /* 0x000fe20000040c00 */
[----:B------:R-:W-:Y:S02]  /*8b40*/  PRMT R19, R19, 0x5410, R14 ;  /* 0x0000541013137816 */ /* 0x000fe4000000000e */
[----:B------:R-:W-:Y:S01]  /*8b50*/  LDS.U16 R14, [R56+0x1c00] ;  /* 0x001c0000380e7984 */ /* 0x000fe20000000400 */
[----:B------:R-:W-:-:S04]  /*8b60*/  HFMA2 R0, R3.H0_H0, R60.H0_H0, R0.H0_H0 ;  /* 0x2000003c03007231 */ /* 0x000fc80000040800 */
[----:B------:R-:W-:Y:S02]  /*8b70*/  HFMA2 R0, R3.H1_H1, R13.H0_H0, R0.H0_H0 ;  /* 0x2000000d03007231 */ /* 0x000fe40000040c00 */
[----:B------:R-:W0:Y:S02]  /*8b80*/  LDS.64 R2, [R54+0x1060] ;  /* 0x0010600036027984 */ /* 0x000e240000000a00 */
[C---:B0-----:R-:W-:Y:S01]  /*8b90*/  HFMA2 R0, R2.reuse.H0_H0, R22.H0_H0, R0.H0_H0 ;  /* 0x2000001602007231 */ /* 0x041fe20000040800 */
[----:B------:R-:W-:Y:S02]  /*8ba0*/  PRMT R22, R22, 0x5410, R15 ;  /* 0x0000541016167816 */ /* 0x000fe4000000000f */
[----:B------:R-:W-:Y:S01]  /*8bb0*/  LDS.U16 R15, [R56+0x1b80] ;  /* 0x001b8000380f7984 */ /* 0x000fe20000000400 */
[----:B------:R-:W-:Y:S01]  /*8bc0*/  HFMA2 R0, R2.H1_H1, R18.H0_H0, R0.H0_H0 ;  /* 0x2000001202007231 */ /* 0x000fe20000040c00 */
[----:B------:R-:W-:Y:S02]  /*8bd0*/  PRMT R18, R18, 0x5410, R60 ;  /* 0x0000541012127816 */ /* 0x000fe4000000003c */
[----:B------:R-:W-:Y:S01]  /*8be0*/  LDS.U16 R60, [R56+0x1e00] ;  /* 0x001e0000383c7984 */ /* 0x000fe20000000400 */
[----:B------:R-:W-:Y:S01]  /*8bf0*/  HFMA2 R0, R3.H0_H0, R17.H0_H0, R0.H0_H0 ;  /* 0x2000001103007231 */ /* 0x000fe20000040800 */
[----:B------:R-:W-:-:S03]  /*8c00*/  PRMT R17, R17, 0x5410, R4 ;  /* 0x0000541011117816 */ /* 0x000fc60000000004 */
[----:B------:R-:W-:Y:S02]  /*8c10*/  HFMA2 R0, R3.H1_H1, R10.H0_H0, R0.H0_H0 ;  /* 0x2000000a03007231 */ /* 0x000fe40000040c00 */
[----:B------:R-:W0:Y:S02]  /*8c20*/  LDS.64 R2, [R54+0x1068] ;  /* 0x0010680036027984 */ /* 0x000e240000000a00 */
[----:B0-----:R-:W-:-:S04]  /*8c30*/  HFMA2 R0, R2.H0_H0, R12.H0_H0, R0.H0_H0 ;  /* 0x2000000c02007231 */ /* 0x001fc80000040800 */
[----:B------:R-:W-:-:S04]  /*8c40*/  HFMA2 R0, R2.H1_H1, R6.H0_H0, R0.H0_H0 ;  /* 0x2000000602007231 */ /* 0x000fc80000040c00 */
[C---:B------:R-:W-:Y:S01]  /*8c50*/  HFMA2 R4, R3.reuse.H0_H0, R11.H0_H0, R0.H0_H0 ;  /* 0x2000000b03047231 */ /* 0x040fe20000040800 */
[----:B------:R-:W-:Y:S02]  /*8c60*/  PRMT R0, R12, 0x5410, R55 ;  /* 0x000054100c007816 */ /* 0x000fe40000000037 */
[----:B------:R-:W0:Y:S01]  /*8c70*/  LDS.U16 R55, [R56+0x1c80] ;  /* 0x001c800038377984 */ /* 0x000e220000000400 */
[----:B------:R-:W-:Y:S01]  /*8c80*/  HFMA2 R4, R3.H1_H1, R15.H0_H0, R4.H0_H0 ;  /* 0x2000000f03047231 */ /* 0x000fe20000040c04 */
[----:B------:R-:W-:Y:S02]  /*8c90*/  PRMT R11, R11, 0x5410, R22 ;  /* 0x000054100b0b7816 */ /* 0x000fe40000000016 */
[----:B------:R-:W1:Y:S02]  /*8ca0*/  LDS.64 R2, [R54+0x1070] ;  /* 0x0010700036027984 */ /* 0x000e640000000a00 */
[--C-:B------:R-:W-:Y:S02]  /*8cb0*/  PRMT R15, R15, 0x5410, R11.reuse ;  /* 0x000054100f0f7816 */ /* 0x100fe4000000000b */
[----:B------:R-:W-:-:S02]  /*8cc0*/  PRMT R11, R60, 0x7610, R11 ;  /* 0x000076103c0b7816 */ /* 0x000fc4000000000b */
[----:B0-----:R-:W-:Y:S01]  /*8cd0*/  PRMT R13, R13, 0x5410, R55 ;  /* 0x000054100d0d7816 */ /* 0x001fe20000000037 */
[C---:B-1----:R-:W-:Y:S01]  /*8ce0*/  HFMA2 R4, R2.reuse.H0_H0, R14.H0_H0, R4.H0_H0 ;  /* 0x2000000e02047231 */ /* 0x042fe20000040804 */
[----:B------:R-:W-:Y:S02]  /*8cf0*/  PRMT R14, R14, 0x5410, R58 ;  /* 0x000054100e0e7816 */ /* 0x000fe4000000003a */
[----:B------:R-:W0:Y:S01]  /*8d00*/  LDS.U16 R58, [R56+0x1d80] ;  /* 0x001d8000383a7984 */ /* 0x000e220000000400 */
[----:B------:R-:W-:-:S04]  /*8d10*/  HFMA2 R4, R2.H1_H1, R55.H0_H0, R4.H0_H0 ;  /* 0x2000003702047231 */ /* 0x000fc80000040c04 */
[----:B------:R-:W-:-:S04]  /*8d20*/  HFMA2 R4, R3.H0_H0, R59.H0_H0, R4.H0_H0 ;  /* 0x2000003b03047231 */ /* 0x000fc80000040804 */
[----:B0-----:R-:W-:Y:S01]  /*8d30*/  HFMA2 R4, R3.H1_H1, R58.H0_H0, R4.H0_H0 ;  /* 0x2000003a03047231 */ /* 0x001fe20000040c04 */
[----:B------:R-:W-:Y:S01]  /*8d40*/  PRMT R12, R58, 0x5410, R59 ;  /* 0x000054103a0c7816 */ /* 0x000fe2000000003b */
[----:B------:R-:W0:Y:S04]  /*8d50*/  LDS.64 R2, [R54+0x1078] ;  /* 0x0010780036027984 */ /* 0x000e280000000a00 */
[----:B------:R-:W1:Y:S01]  /*8d60*/  LDS.U16 R54, [R56+0x1e80] ;  /* 0x001e800038367984 */ /* 0x000e620000000400 */
[----:B0-----:R-:W-:-:S04]  /*8d70*/  HFMA2 R4, R2.H0_H0, R60.H0_H0, R4.H0_H0 ;  /* 0x2000003c02047231 */ /* 0x001fc80000040804 */
[----:B-1----:R-:W-:Y:S01]  /*8d80*/  HFMA2 R4, R2.H1_H1, R54.H0_H0, R4.H0_H0 ;  /* 0x2000003602047231 */ /* 0x002fe20000040c04 */
[----:B------:R-:W-:Y:S01]  /*8d90*/  PRMT R10, R10, 0x5410, R54 ;  /* 0x000054100a0a7816 */ /* 0x000fe20000000036 */
[----:B------:R-:W0:Y:S04]  /*8da0*/  LDS.U16 R2, [R56+0x1f00] ;  /* 0x001f000038027984 */ /* 0x000e280000000400 */
[----:B------:R-:W1:Y:S01]  /*8db0*/  LDS.U16 R56, [R56+0x1f80] ;  /* 0x001f800038387984 */ /* 0x000e620000000400 */
[----:B0-----:R-:W-:Y:S01]  /*8dc0*/  HFMA2 R4, R3.H0_H0, R2.H0_H0, R4.H0_H0 ;  /* 0x2000000203047231 */ /* 0x001fe20000040804 */
[----:B------:R-:W-:-:S03]  /*8dd0*/  PRMT R21, R21, 0x5410, R2 ;  /* 0x0000541015157816 */ /* 0x000fc60000000002 */
[----:B-1----:R-:W-:Y:S01]  /*8de0*/  HFMA2 R4, R3.H1_H1, R56.H0_H0, R4.H0_H0 ;  /* 0x2000003803047231 */ /* 0x002fe20000040c04 */
[----:B------:R-:W-:-:S04]  /*8df0*/  PRMT R22, R56, 0x7610, R22 ;  /* 0x0000761038167816 */ /* 0x000fc80000000016 */
[----:B------:R0:W-:Y:S01]  /*8e00*/  STL.U16 [R5+0x40], R4 ;  /* 0x0000400405007387 */ /* 0x0001e20000100400 */
[----:B------:R-:W-:Y:S05]  /*8e10*/  @!P0 BRA `(.L_x_31) ;  /* 0x0000000800048947 */ /* 0x000fea0003800000 */
        /* <DEDUP_REMOVED lines=11> */
[----:B------:R-:W-:Y:S01]  /*8ed0*/  MOV R7, UR7 ;  /* 0x0000000700077c02 */ /* 0x000fe20008000f00 */
[----:B----4-:R-:W-:Y:S01]  /*8ee0*/  IMAD.U32 R10, RZ, RZ, UR8 ;  /* 0x00000008ff0a7e24 */ /* 0x010fe2000f8e00ff */
[----:B-1----:R-:W-:-:S07]  /*8ef0*/  MOV R11, UR9 ;  /* 0x00000009000b7c02 */ /* 0x002fce0008000f00 */
[----:B------:R-:W-:-:S07]  /*8f00*/  LEPC R20, `(.L_x_32) ;  /* 0x000000001014794e */ /* 0x000fce0000000000 */
[----:B--2---:R-:W-:Y:S05]  /*8f10*/  CALL.ABS.NOINC R2 ;  /* 0x0000000002007343 */ /* 0x004fea0003c00000 */
.L_x_32:
[----:B------:R-:W0:Y:S01]  /*8f20*/  S2R R0, SR_TID.Y ;  /* 0x0000000000007919 */ /* 0x000e220000002200 */
[----:B------:R-:W0:Y:S01]  /*8f30*/  LDCU UR4, c[0x0][0x360] ;  /* 0x00006c00ff0477ac */ /* 0x000e220008000800 */
[----:B------:R-:W1:Y:S01]  /*8f40*/  S2UR UR5, SR_CgaCtaId ;  /* 0x00000000000579c3 */ /* 0x000e620000008800 */
[----:B------:R-:W-:Y:S01]  /*8f50*/  IADD3 R2, PT, PT, R57, 0x2000, RZ ;  /* 0x0000200039027810 */ /* 0x000fe20007ffe0ff */
[----:B------:R-:W0:Y:S01]  /*8f60*/  S2R R3, SR_TID.X ;  /* 0x0000000000037919 */ /* 0x000e220000002100 */
[----:B-1----:R-:W-:-:S04]  /*8f70*/  MOV R7, UR5 ;  /* 0x0000000500077c02 */ /* 0x002fc80008000f00 */
[----:B------:R-:W-:Y:S01]  /*8f80*/  LEA R5, R7, R2, 0x18 ;  /* 0x0000000207057211 */ /* 0x000fe200078ec0ff */
[----:B0-----:R-:W-:-:S05]  /*8f90*/  IMAD R0, R0, UR4, R3 ;  /* 0x0000000400007c24 */ /* 0x001fca000f8e0203 */
[----:B------:R-:W-:-:S04]  /*8fa0*/  SHF.R.U32.HI R0, RZ, 0x1, R0 ;  /* 0x00000001ff007819 */ /* 0x000fc80000011600 */
[----:B------:R-:W-:-:S04]  /*8fb0*/  LOP3.LUT R0, R0, 0x30, RZ, 0xc0, !PT ;  /* 0x0000003000007812 */ /* 0x000fc800078ec0ff */
[----:B------:R-:W-:-:S05]  /*8fc0*/  LOP3.LUT R0, R0, 0xf, R3, 0xf8, !PT ;  /* 0x0000000f00007812 */ /* 0x000fca00078ef803 */
[----:B------:R-:W-:-:S05]  /*8fd0*/  IMAD R62, R0, 0x2, R5 ;  /* 0x00000002003e7824 */ /* 0x000fca00078e0205 */
[----:B------:R-:W-:Y:S04]  /*8fe0*/  LDS.U16 R52, [R62+0x100] ;  /* 0x000100003e347984 */ /* 0x000fe80000000400 */
[----:B------:R-:W0:Y:S04]  /*8ff0*/  LDS.U16 R0, [R62+0x180] ;  /* 0x000180003e007984 */ /* 0x000e280000000400 */
[----:B------:R-:W1:Y:S04]  /*9000*/  LDS.U16 R51, [R62+0x200] ;  /* 0x000200003e337984 */ /* 0x000e680000000400 */
[----:B------:R-:W2:Y:S04]  /*9010*/  LDS.U16 R9, [R62+0x280] ;  /* 0x000280003e097984 */ /* 0x000ea80000000400 */
[----:B------:R-:W3:Y:S04]  /*9020*/  LDS.U16 R58, [R62+0x300] ;  /* 0x000300003e3a7984 */ /* 0x000ee80000000400 */
[----:B------:R-:W4:Y:S04]  /*9030*/  LDS.U16 R57, [R62+0x380] ;  /* 0x000380003e397984 */ /* 0x000f280000000400 */
[----:B------:R-:W-:Y:S04]  /*9040*/  LDS.U16 R56, [R62+0x400] ;  /* 0x000400003e387984 */ /* 0x000fe80000000400 */
[----:B------:R-:W5:Y:S04]  /*9050*/  LDS.U16 R50, [R62+0x480] ;  /* 0x000480003e327984 */ /* 0x000f680000000400 */
[----:B------:R-:W-:Y:S04]  /*9060*/  LDS.U16 R55, [R62+0x500] ;  /* 0x000500003e377984 */ /* 0x000fe80000000400 */
[----:B------:R-:W5:Y:S04]  /*9070*/  LDS.U16 R49, [R62+0x580] ;  /* 0x000580003e317984 */ /* 0x000f680000000400 */
[----:B------:R-:W-:Y:S04]  /*9080*/  LDS.U16 R54, [R62+0x600] ;  /* 0x000600003e367984 */ /* 0x000fe80000000400 */
[----:B------:R-:W5:Y:S01]  /*9090*/  LDS.U16 R48, [R62+0x680] ;  /* 0x000680003e307984 */ /* 0x000f620000000400 */
[----:B0-----:R-:W-:-:S03]  /*90a0*/  PRMT R52, R0, 0x5410, R52 ;  /* 0x0000541000347816 */ /* 0x001fc60000000034 */
[----:B------:R-:W-:Y:S01]  /*90b0*/  LDS.U16 R18, [R62+0x700] ;  /* 0x000700003e127984 */ /* 0x000fe20000000400 */
[----:B-1----:R-:W-:-:S03]  /*90c0*/  PRMT R51, R51, 0x5410, R51 ;  /* 0x0000541033337816 */ /* 0x002fc60000000033 */
[----:B------:R-:W0:Y:S01]  /*90d0*/  LDS.U16 R47, [R62+0x780] ;  /* 0x000780003e2f7984 */ /* 0x000e220000000400 */
[----:B--2---:R-:W-:-:S03]  /*90e0*/  PRMT R9, R9, 0x5410, R9 ;  /* 0x0000541009097816 */ /* 0x004fc60000000009 */
[----:B------:R-:W-:Y:S01]  /*90f0*/  LDS.U16 R15, [R62+0x800] ;  /* 0x000800003e0f7984 */ /* 0x000fe20000000400 */
[----:B---3--:R-:W-:-:S03]  /*9100*/  PRMT R9, R58, 0x7610, R9 ;  /* 0x000076103a097816 */ /* 0x008fc60000000009 */
[----:B------:R-:W1:Y:S01]  /*9110*/  LDS.U16 R46, [R62+0x880] ;  /* 0x000880003e2e7984 */ /* 0x000e620000000400 */
[----:B----4-:R-:W-:-:S03]  /*9120*/  PRMT R51, R57, 0x7610, R51 ;  /* 0x0000761039337816 */ /* 0x010fc60000000033 */
[----:B------:R-:W-:Y:S04]  /*9130*/  LDS.U16 R14, [R62+0x900] ;  /* 0x000900003e0e7984 */ /* 0x000fe80000000400 */
[----:B------:R-:W2:Y:S01]  /*9140*/  LDS.U16 R31, [R62+0x980] ;  /* 0x000980003e1f7984 */ /* 0x000ea20000000400 */
[----:B-----5:R-:W-:-:S03]  /*9150*/  PRMT R50, R50, 0x5410, R56 ;  /* 0x0000541032327816 */ /* 0x020fc60000000038 */
[----:B------:R-:W-:Y:S04]  /*9160*/  LDS.U16 R13, [R62+0xa00] ;  /* 0x000a00003e0d7984 */ /* 0x000fe80000000400 */
[----:B------:R-:W3:Y:S01]  /*9170*/  LDS.U16 R30, [R62+0xa80] ;  /* 0x000a80003e1e7984 */ /* 0x000ee20000000400 */
[----:B------:R-:W-:-:S03]  /*9180*/  PRMT R49, R49, 0x5410, R55 ;  /* 0x0000541031317816 */ /* 0x000fc60000000037 */
[----:B------:R-:W-:Y:S04]  /*9190*/  LDS.U16 R12, [R62+0xb00] ;  /* 0x000b00003e0c7984 */ /* 0x000fe80000000400 */
[----:B------:R-:W4:Y:S01]  /*91a0*/  LDS.U16 R29, [R62+0xb80] ;  /* 0x000b80003e1d7984 */ /* 0x000f220000000400 */
[----:B------:R-:W-:-:S03]  /*91b0*/  PRMT R48, R48, 0x5410, R54 ;  /* 0x0000541030307816 */ /* 0x000fc60000000036 */
[----:B------:R-:W-:Y:S04]  /*91c0*/  LDS.U16 R11, [R62+0xc00] ;  /* 0x000c00003e0b7984 */ /* 0x000fe80000000400 */
        /* <DEDUP_REMOVED lines=20> */
[----:B------:R-:W0:Y:S04]  /*9310*/  LDS.U16 R22, [R62+0x1200] ;  /* 0x001200003e167984 */ /* 0x000e280000000400 */
[----:B------:R-:W0:Y:S01]  /*9320*/  LDS.U16 R17, [R62+0x1380] ;  /* 0x001380003e117984 */ /* 0x000e220000000400 */
[----:B-1----:R-:W-:-:S03]  /*9330*/  PRMT R26, R26, 0x5410, R6 ;  /* 0x000054101a1a7816 */ /* 0x002fc60000000006 */
[----:B------:R-:W1:Y:S04]  /*9340*/  LDS.U16 R0, [R62+0x1400] ;  /* 0x001400003e007984 */ /* 0x000e680000000400 */
[----:B------:R-:W1:Y:S01]  /*9350*/  LDS.U16 R19, [R62+0x1500] ;  /* 0x001500003e137984 */ /* 0x000e620000000400 */
[----:B--2---:R-:W-:-:S03]  /*9360*/  PRMT R25, R25, 0x5410, R5 ;  /* 0x0000541019197816 */ /* 0x004fc60000000005 */
[----:B------:R-:W-:Y:S01]  /*9370*/  LDS.U16 R21, [R62+0x1280] ;  /* 0x001280003e157984 */ /* 0x000fe20000000400 */
[----:B---3--:R-:W-:-:S03]  /*9380*/  PRMT R24, R24, 0x5410, R4 ;  /* 0x0000541018187816 */ /* 0x008fc60000000004 */
[----:B------:R-:W-:Y:S04]  /*9390*/  LDS.U16 R16, [R62+0x1580] ;  /* 0x001580003e107984 */ /* 0x000fe80000000400 */
[----:B------:R-:W-:Y:S01]  /*93a0*/  LDS.U16 R61, [R62+0x1600] ;  /* 0x001600003e3d7984 */ /* 0x000fe20000000400 */
[----:B----4-:R-:W-:-:S03]  /*93b0*/  PRMT R23, R23, 0x5410, R3 ;  /* 0x0000541017177816 */ /* 0x010fc60000000003 */
[----:B------:R-:W2:Y:S04]  /*93c0*/  LDS.U16 R60, [R62+0x1680] ;  /* 0x001680003e3c7984 */ /* 0x000ea80000000400 */
[----:B------:R-:W-:Y:S01]  /*93d0*/  LDS.U16 R59, [R62+0x1700] ;  /* 0x001700003e3b7984 */ /* 0x000fe20000000400 */
[----:B-----5:R-:W-:-:S03]  /*93e0*/  PRMT R20, R20, 0x5410, R2 ;  /* 0x0000541014147816 */ /* 0x020fc60000000002 */
[----:B------:R-:W-:Y:S01]  /*93f0*/  LDS.U16 R13, [R62+0x1780] ;  /* 0x001780003e0d7984 */ /* 0x000fe20000000400 */
[----:B0-----:R-:W-:-:S03]  /*9400*/  PRMT R22, R22, 0x5410, R22 ;  /* 0x0000541016167816 */ /* 0x001fc60000000016 */
[----:B------:R-:W-:Y:S01]  /*9410*/  LDS.U16 R58, [R62+0x1800] ;  /* 0x001800003e3a7984 */ /* 0x000fe20000000400 */
[----:B------:R-:W-:-:S03]  /*9420*/  PRMT R17, R17, 0x5410, R17 ;  /* 0x0000541011117816 */ /* 0x000fc60000000011 */
[----:B------:R-:W0:Y:S01]  /*9430*/  LDS.U16 R18, [R62+0x1880] ;  /* 0x001880003e127984 */ /* 0x000e220000000400 */
[----:B-1----:R-:W-:-:S03]  /*9440*/  PRMT R0, R0, 0x5410, R0 ;  /* 0x0000541000007816 */ /* 0x002fc60000000000 */
[----:B------:R-:W1:Y:S01]  /*9450*/  LDS.U16 R57, [R62+0x1900] ;  /* 0x001900003e397984 */ /* 0x000e620000000400 */
[----:B------:R-:W-:-:S03]  /*9460*/  PRMT R19, R19, 0x5410, R19 ;  /* 0x0000541013137816 */ /* 0x000fc60000000013 */
[----:B------:R-:W-:Y:S04]  /*9470*/  LDS.U16 R10, [R62+0x1980] ;  /* 0x001980003e0a7984 */ /* 0x000fe80000000400 */
[----:B------:R-:W3:Y:S04]  /*9480*/  LDS.U16 R56, [R62+0x1a00] ;  /* 0x001a00003e387984 */ /* 0x000ee80000000400 */
[----:B------:R-:W4:Y:S04]  /*9490*/  LDS.U16 R55, [R62+0x1a80] ;  /* 0x001a80003e377984 */ /* 0x000f280000000400 */
[----:B------:R-:W-:Y:S04]  /*94a0*/  LDS.U16 R54, [R62+0x1b00] ;  /* 0x001b00003e367984 */ /* 0x000fe80000000400 */
[----:B------:R-:W5:Y:S01]  /*94b0*/  LDS.U16 R15, [R62+0x1b80] ;  /* 0x001b80003e0f7984 */ /* 0x000f620000000400 */
[----:B--2---:R-:W-:-:S03]  /*94c0*/  PRMT R19, R60, 0x7610, R19 ;  /* 0x000076103c137816 */ /* 0x004fc60000000013 */
[----:B------:R-:W2:Y:S04]  /*94d0*/  LDS.U16 R14, [R62+0x1c00] ;  /* 0x001c00003e0e7984 */ /* 0x000ea80000000400 */
[----:B------:R-:W2:Y:S04]  /*94e0*/  LDS.U16 R6, [R62+0x1c80] ;  /* 0x001c80003e067984 */ /* 0x000ea80000000400 */
[----:B------:R-:W-:Y:S04]  /*94f0*/  LDS.U16 R5, [R62+0x1d00] ;  /* 0x001d00003e057984 */ /* 0x000fe80000000400 */
[----:B------:R-:W2:Y:S01]  /*9500*/  LDS.U16 R12, [R62+0x1d80] ;  /* 0x001d80003e0c7984 */ /* 0x000ea20000000400 */
[----:B0-----:R-:W-:-:S03]  /*9510*/  PRMT R18, R18, 0x5410, R59 ;  /* 0x0000541012127816 */ /* 0x001fc6000000003b */
[----:B------:R-:W0:Y:S01]  /*9520*/  LDS.U16 R11, [R62+0x1e00] ;  /* 0x001e00003e0b7984 */ /* 0x000e220000000400 */
[----:B-1----:R-:W-:-:S03]  /*9530*/  PRMT R17, R57, 0x7610, R17 ;  /* 0x0000761039117816 */ /* 0x002fc60000000011 */
[----:B------:R-:W1:Y:S04]  /*9540*/  LDS.U16 R4, [R62+0x1e80] ;  /* 0x001e80003e047984 */ /* 0x000e680000000400 */
[----:B------:R-:W1:Y:S01]  /*9550*/  LDS.U16 R3, [R62+0x1f00] ;  /* 0x001f00003e037984 */ /* 0x000e620000000400 */
[----:B---3--:R-:W-:-:S03]  /*9560*/  PRMT R0, R56, 0x7610, R0 ;  /* 0x0000761038007816 */ /* 0x008fc60000000000 */
[----:B------:R-:W3:Y:S01]  /*9570*/  LDS.U16 R2, [R62+0x1f80] ;  /* 0x001f80003e027984 */ /* 0x000ee20000000400 */
[----:B----4-:R-:W-:-:S03]  /*9580*/  PRMT R16, R16, 0x5410, R55 ;  /* 0x0000541010107816 */ /* 0x010fc60000000037 */
[----:B------:R4:W4:Y:S04]  /*9590*/  LDS.U16 R8, [R62] ;  /* 0x000000003e087984 */ /* 0x0009280000000400 */
[----:B------:R0:W4:Y:S01]  /*95a0*/  LDS.U16 R53, [R62+0x80] ;  /* 0x000080003e357984 */ /* 0x0001220000000400 */
[----:B-----5:R-:W-:Y:S02]  /*95b0*/  PRMT R15, R15, 0x5410, R54 ;  /* 0x000054100f0f7816 */ /* 0x020fe40000000036 */
[----:B--2---:R-:W-:Y:S02]  /*95c0*/  PRMT R14, R14, 0x5410, R61 ;  /* 0x000054100e0e7816 */ /* 0x004fe4000000003d */
[----:B------:R-:W-:Y:S02]  /*95d0*/  PRMT R13, R13, 0x5410, R6 ;  /* 0x000054100d0d7816 */ /* 0x000fe40000000006 */
[----:B------:R-:W-:-:S02]  /*95e0*/  PRMT R12, R12, 0x5410, R5 ;  /* 0x000054100c0c7816 */ /* 0x000fc40000000005 */
[----:B0-----:R-:W-:Y:S02]  /*95f0*/  PRMT R11, R11, 0x5410, R58 ;  /* 0x000054100b0b7816 */ /* 0x001fe4000000003a */
[----:B-1----:R-:W-:Y:S02]  /*9600*/  PRMT R10, R10, 0x5410, R4 ;  /* 0x000054100a0a7816 */ /* 0x002fe40000000004 */
[----:B------:R-:W-:Y:S02]  /*9610*/  PRMT R21, R21, 0x5410, R3 ;  /* 0x0000541015157816 */ /* 0x000fe40000000003 */
[----:B---3--:R-:W-:-:S07]  /*9620*/  PRMT R22, R2, 0x7610, R22 ;  /* 0x0000761002167816 */ /* 0x008fce0000000016 */
.L_x_31:
[----:B------:R-:W-:Y:S05]  /*9630*/  BSYNC.RECONVERGENT B6 ;  /* 0x0000000000067941 */ /* 0x000fea0003800200 */
.L_x_30:
[----:B------:R-:W1:Y:S01]  /*9640*/  S2R R55, SR_TID.Y ;  /* 0x0000000000377919 */ /* 0x000e620000002200 */
[----:B------:R-:W2:Y:S01]  /*9650*/  LDCU UR4, c[0x0][0x360] ;  /* 0x00006c00ff0477ac */ /* 0x000ea20008000800 */
[----:B------:R-:W2:Y:S01]  /*9660*/  S2R R54, SR_TID.X ;  /* 0x0000000000367919 */ /* 0x000ea20000002100 */
[C---:B-1----:R-:W-:Y:S01]  /*9670*/  LOP3.LUT R59, R55.reuse, 0x1, RZ, 0xc0, !PT ;  /* 0x00000001373b7812 */ /* 0x042fe200078ec0ff */
[----:B--2---:R-:W-:Y:S01]  /*9680*/  IMAD R3, R55, UR4, R54 ;  /* 0x0000000437037c24 */ /* 0x004fe2000f8e0236 */
[----:B------:R-:W-:-:S04]  /*9690*/  LOP3.LUT R56, R54, 0xf, RZ, 0xc0, !PT ;  /* 0x0000000f36387812 */ /* 0x000fc800078ec0ff */
[--C-:B------:R-:W-:Y:S02]  /*96a0*/  SHF.R.U32.HI R2, RZ, 0x1, R3.reuse ;  /* 0x00000001ff027819 */ /* 0x100fe40000011603 */
[----:B------:R-:W-:Y:S02]  /*96b0*/  SHF.R.U32.HI R3, RZ, 0x3, R3 ;  /* 0x00000003ff037819 */ /* 0x000fe40000011603 */
[----:B------:R-:W-:Y:S02]  /*96c0*/  LOP3.LUT R2, R56, 0x30, R2, 0xf8, !PT ;  /* 0x0000003038027812 */ /* 0x000fe400078ef802 */
[----:B------:R-:W-:-:S03]  /*96d0*/  LOP3.LUT R59, R59, 0x7fff0, R3, 0xf8, !PT ;  /* 0x0007fff03b3b7812 */ /* 0x000fc600078ef803 */
[----:B------:R-:W-:Y:S01]  /*96e0*/  IMAD R2, R2, 0x2, R1 ;  /* 0x0000000202027824 */ /* 0x000fe200078e0201 */
[----:B------:R-:W-:-:S04]  /*96f0*/  LOP3.LUT R58, R59, 0x8, RZ, 0xfc, !PT ;  /* 0x000000083b3a7812 */ /* 0x000fc800078efcff */
[----:B------:R-:W-:-:S05]  /*9700*/  LEA R58, R58, R2, 0x1 ;  /* 0x000000023a3a7211 */ /* 0x000fca00078e08ff */
[----:B------:R-:W4:Y:S01]  /*9710*/  LDL.U16 R2, [R58+0x44] ;  /* 0x000044003a027983 */ /* 0x000f220000100400 */
[----:B------:R-:W-:Y:S01]  /*9720*/  MOV R57, 0x400 ;  /* 0x0000040000397802 */ /* 0x000fe20000000f00 */
[----:B------:R-:W-:Y:S01]  /*9730*/  BSSY.RECONVERGENT B6, `(.L_x_33) ;  /* 0x00000d6000067945 */ /* 0x000fe20003800200 */
[----:B------:R-:W-:Y:S02]  /*9740*/  ISETP.GE.U32.AND P0, PT, R59, 0x1c, PT ;  /* 0x0000001c3b00780c */ /* 0x000fe40003f06070 */
[----:B------:R-:W-:-:S04]  /*9750*/  LEA R60, R7, R57, 0x18 ;  /* 0x00000039073c7211 */ /* 0x000fc800078ec0ff */
[----:B------:R-:W-:-:S05]  /*9760*/  LEA R60, R59, R60, 0x7 ;  /* 0x0000003c3b3c7211 */ /* 0x000fca00078e38ff */
[----:B0-----:R-:W4:Y:S02]  /*9770*/  LDS.64 R4, [R60+0x1100] ;  /* 0x001100003c047984 */ /* 0x001f240000000a00 */
[----:B----4-:R-:W-:-:S04]  /*9780*/  HFMA2 R2, R4.H0_H0, R8.H0_H0, R2.H0_H0 ;  /* 0x2000000804027231 */ /* 0x010fc80000040802 */
[----:B------:R-:W-:-:S04]  /*9790*/  HFMA2 R2, R4.H1_H1, R53.H0_H0, R2.H0_H0 ;  /* 0x2000003504027231 */ /* 0x000fc80000040c02 */
[CC--:B------:R-:W-:Y:S02]  /*97a0*/  HFMA2 R4, R5.reuse.H0_H0, R52.reuse.H1_H1, R2.H0_H0 ;  /* 0x3000003405047231 */ /* 0x0c0fe40000040802 */
[----:B------:R-:W0:Y:S02]  /*97b0*/  LDS.64 R2, [R60+0x1108] ;  /* 0x001108003c027984 */ /* 0x000e240000000a00 */
[----:B------:R-:W-:-:S04]  /*97c0*/  HFMA2 R4, R5.H1_H1, R52.H0_H0, R4.H0_H0 ;  /* 0x2000003405047231 */ /* 0x000fc80000040c04 */
[----:B0-----:R-:W-:-:S04]  /*97d0*/  HFMA2 R4, R2.H0_H0, R51.H1_H1, R4.H0_H0 ;  /* 0x3000003302047231 */ /* 0x001fc80000040804 */
[-C--:B------:R-:W-:Y:S02]  /*97e0*/  HFMA2 R2, R2.H1_H1, R9.reuse.H1_H1, R4.H0_H0 ;  /* 0x3000000902027231 */ /* 0x080fe40000040c04 */
[----:B------:R-:W0:Y:S02]  /*97f0*/  LDS.64 R4, [R60+0x1110] ;  /* 0x001110003c047984 */ /* 0x000e240000000a00 */
[----:B------:R-:W-:-:S04]  /*9800*/  HFMA2 R2, R3.H0_H0, R9.H0_H0, R2.H0_H0 ;  /* 0x2000000903027231 */ /* 0x000fc80000040802 */
        /* <DEDUP_REMOVED lines=40> */
[----:B------:R-:W-:-:S04]  /*9a90*/  HFMA2 R2, R3.H1_H1, R17.H1_H1, R2.H0_H0 ;  /* 0x3000001103027231 */ /* 0x000fc80000040c02 */
[----:B0-----:R-:W-:-:S04]  /*9aa0*/  HFMA2 R2, R4.H0_H0, R0.H1_H1, R2.H0_H0 ;  /* 0x3000000004027231 */ /* 0x001fc80000040802 */
[----:B------:R-:W-:-:S04]  /*9ab0*/  HFMA2 R2, R4.H1_H1, R20.H0_H0, R2.H0_H0 ;  /* 0x2000001404027231 */ /* 0x000fc80000040c02 */
[C---:B------:R-:W-:Y:S02]  /*9ac0*/  HFMA2 R4, R5.reuse.H0_H0, R19.H1_H1, R2.H0_H0 ;  /* 0x3000001305047231 */ /* 0x040fe40000040802 */
        /* <DEDUP_REMOVED lines=9> */
[C---:B------:R-:W-:Y:S02]  /*9b60*/  HFMA2 R4, R5.reuse.H0_H0, R17.H0_H0, R2.H0_H0 ;  /* 0x2000001105047231 */ /* 0x040fe40000040802 */
[----:B------:R-:W0:Y:S02]  /*9b70*/  LDS.64 R2, [R60+0x1168] ;  /* 0x001168003c027984 */ /* 0x000e240000000a00 */
[----:B------:R-:W-:-:S04]  /*9b80*/  HFMA2 R4, R5.H1_H1, R10.H0_H0, R4.H0_H0 ;  /* 0x2000000a05047231 */ /* 0x000fc80000040c04 */
[----:B0-----:R-:W-:-:S04]  /*9b90*/  HFMA2 R4, R2.H0_H0, R0.H0_H0, R4.H0_H0 ;  /* 0x2000000002047231 */ /* 0x001fc80000040804 */
[----:B------:R-:W-:Y:S02]  /*9ba0*/  HFMA2 R2, R2.H1_H1, R16.H1_H1, R4.H0_H0 ;  /* 0x3000001002027231 */ /* 0x000fe40000040c04 */
[----:B------:R-:W0:Y:S02]  /*9bb0*/  LDS.64 R4, [R60+0x1170] ;  /* 0x001170003c047984 */ /* 0x000e240000000a00 */
[----:B------:R-:W-:-:S04]  /*9bc0*/  HFMA2 R2, R3.H0_H0, R15.H1_H1, R2.H0_H0 ;  /* 0x3000000f03027231 */ /* 0x000fc80000040802 */
[----:B------:R-:W-:-:S04]  /*9bd0*/  HFMA2 R2, R3.H1_H1, R15.H0_H0, R2.H0_H0 ;  /* 0x2000000f03027231 */ /* 0x000fc80000040c02 */
[C---:B0-----:R-:W-:Y:S02]  /*9be0*/  HFMA2 R6, R4.reuse.H0_H0, R14.H0_H0, R2.H0_H0 ;  /* 0x2000000e04067231 */ /* 0x041fe40000040802 */
[----:B------:R-:W0:Y:S02]  /*9bf0*/  LDS.64 R2, [R60+0x1178] ;  /* 0x001178003c027984 */ /* 0x000e240000000a00 */
[----:B------:R-:W-:-:S04]  /*9c00*/  HFMA2 R6, R4.H1_H1, R13.H1_H1, R6.H0_H0 ;  /* 0x3000000d04067231 */ /* 0x000fc80000040c06 */
[----:B------:R-:W-:-:S04]  /*9c10*/  HFMA2 R6, R5.H0_H0, R12.H1_H1, R6.H0_H0 ;  /* 0x3000000c05067231 */ /* 0x000fc80000040806 */
[----:B------:R-:W-:-:S04]  /*9c20*/  HFMA2 R6, R5.H1_H1, R12.H0_H0, R6.H0_H0 ;  /* 0x2000000c05067231 */ /* 0x000fc80000040c06 */
[----:B0-----:R-:W-:-:S04]  /*9c30*/  HFMA2 R6, R2.H0_H0, R11.H0_H0, R6.H0_H0 ;  /* 0x2000000b02067231 */ /* 0x001fc80000040806 */
[----:B------:R-:W-:-:S04]  /*9c40*/  HFMA2 R6, R2.H1_H1, R10.H1_H1, R6.H0_H0 ;  /* 0x3000000a02067231 */ /* 0x000fc80000040c06 */
[----:B------:R-:W-:-:S04]  /*9c50*/  HFMA2 R6, R3.H0_H0, R21.H1_H1, R6.H0_H0 ;  /* 0x3000001503067231 */ /* 0x000fc80000040806 */
[----:B------:R-:W-:-:S05]  /*9c60*/  HFMA2 R6, R3.H1_H1, R22.H0_H0, R6.H0_H0 ;  /* 0x2000001603067231 */ /* 0x000fca0000040c06 */
        /* <DEDUP_REMOVED lines=13> */
[----:B------:R-:W-:Y:S01]  /*9d40*/  MOV R7, UR7 ;  /* 0x0000000700077c02 */ /* 0x000fe20008000f00 */
[----:B----4-:R-:W-:Y:S01]  /*9d50*/  IMAD.U32 R10, RZ, RZ, UR8 ;  /* 0x00000008ff0a7e24 */ /* 0x010fe2000f8e00ff */
[----:B--2---:R-:W-:-:S07]  /*9d60*/  MOV R11, UR9 ;  /* 0x00000009000b7c02 */ /* 0x004fce0008000f00 */
[----:B------:R-:W-:-:S07]  /*9d70*/  LEPC R20, `(.L_x_35) ;  /* 0x000000001014794e */ /* 0x000fce0000000000 */
[----:B---3--:R-:W-:Y:S05]  /*9d80*/  CALL.ABS.NOINC R2 ;  /* 0x0000000002007343 */ /* 0x008fea0003c00000 */
.L_x_35:
        /* <DEDUP_REMOVED lines=14> */
[----:B------:R-:W-:Y:S04]  /*9e70*/  LDS.U16 R51, [R63+0x200] ;  /* 0x000200003f337984 */ /* 0x000fe80000000400 */
[----:B------:R-:W-:Y:S04]  /*9e80*/  LDS.U16 R9, [R63+0x280] ;  /* 0x000280003f097984 */ /* 0x000fe80000000400 */
[----:B------:R-:W1:Y:S04]  /*9e90*/  LDS.U16 R5, [R63+0x300] ;  /* 0x000300003f057984 */ /* 0x000e680000000400 */
[----:B------:R-:W2:Y:S04]  /*9ea0*/  LDS.U16 R6, [R63+0x380] ;  /* 0x000380003f067984 */ /* 0x000ea80000000400 */
[----:B------:R-:W-:Y:S04]  /*9eb0*/  LDS.U16 R50, [R63+0x400] ;  /* 0x000400003f327984 */ /* 0x000fe80000000400 */
[----:B------:R-:W3:Y:S04]  /*9ec0*/  LDS.U16 R10, [R63+0x480] ;  /* 0x000480003f0a7984 */ /* 0x000ee80000000400 */
[----:B------:R-:W-:Y:S04]  /*9ed0*/  LDS.U16 R48, [R63+0x600] ;  /* 0x000600003f307984 */ /* 0x000fe80000000400 */
        /* <DEDUP_REMOVED lines=16> */
[----:B------:R-:W-:Y:S01]  /*9fe0*/  LDS.U16 R47, [R63+0x700] ;  /* 0x000700003f2f7984 */ /* 0x000fe20000000400 */
[----:B-----5:R-:W-:-:S03]  /*9ff0*/  PRMT R31, R31, 0x5410, R3 ;  /* 0x000054101f1f7816 */ /* 0x020fc60000000003 */
[----:B------:R-:W4:Y:S04]  /*a000*/  LDS.U16 R13, [R63+0x780] ;  /* 0x000780003f0d7984 */ /* 0x000f280000000400 */
        /* <DEDUP_REMOVED lines=19> */
[----:B------:R-:W-:Y:S01]  /*a140*/  LDS.U16 R3, [R63+0x1400] ;  /* 0x001400003f037984 */ /* 0x000fe20000000400 */
[----:B-1----:R-:W-:-:S03]  /*a150*/  PRMT R27, R27, 0x5410, R15 ;  /* 0x000054101b1b7816 */ /* 0x002fc6000000000f */
[----:B------:R-:W0:Y:S04]  /*a160*/  LDS.U16 R20, [R63+0x1480] ;  /* 0x001480003f147984 */ /* 0x000e280000000400 */
[----:B------:R-:W-:Y:S01]  /*a170*/  LDS.U16 R2, [R63+0x1500] ;  /* 0x001500003f027984 */ /* 0x000fe20000000400 */
[----:B--2---:R-:W-:-:S03]  /*a180*/  PRMT R26, R26, 0x5410, R12 ;  /* 0x000054101a1a7816 */ /* 0x004fc6000000000c */
[----:B------:R-:W1:Y:S04]  /*a190*/  LDS.U16 R19, [R63+0x1680] ;  /* 0x001680003f137984 */ /* 0x000e680000000400 */
[----:B------:R-:W2:Y:S01]  /*a1a0*/  LDS.U16 R0, [R63+0x1700] ;  /* 0x001700003f007984 */ /* 0x000ea20000000400 */
[----:B---3--:R-:W-:-:S03]  /*a1b0*/  PRMT R25, R25, 0x5410, R10 ;  /* 0x0000541019197816 */ /* 0x008fc6000000000a */
[----:B------:R-:W3:Y:S04]  /*a1c0*/  LDS.U16 R22, [R63+0x1200] ;  /* 0x001200003f167984 */ /* 0x000ee80000000400 */
[----:B------:R-:W3:Y:S01]  /*a1d0*/  LDS.U16 R17, [R63+0x1380] ;  /* 0x001380003f117984 */ /* 0x000ee20000000400 */
[----:B-----5:R-:W-:-:S03]  /*a1e0*/  PRMT R24, R24, 0x5410, R6 ;  /* 0x0000541018187816 */ /* 0x020fc60000000006 */
[----:B------:R-:W5:Y:S04]  /*a1f0*/  LDS.U16 R14, [R63+0x1600] ;  /* 0x001600003f0e7984 */ /* 0x000f680000000400 */
[----:B------:R-:W5:Y:S01]  /*a200*/  LDS.U16 R11, [R63+0x1800] ;  /* 0x001800003f0b7984 */ /* 0x000f620000000400 */
[----:B----4-:R-:W-:-:S03]  /*a210*/  PRMT R23, R23, 0x5410, R5 ;  /* 0x0000541017177816 */ /* 0x010fc60000000005 */
[----:B------:R-:W4:Y:S04]  /*a220*/  LDS.U16 R18, [R63+0x1880] ;  /* 0x001880003f127984 */ /* 0x000f280000000400 */
[----:B------:R-:W-:Y:S01]  /*a230*/  LDS.U16 R21, [R63+0x1280] ;  /* 0x001280003f157984 */ /* 0x000fe20000000400 */
[----:B0-----:R-:W-:-:S03]  /*a240*/  PRMT R20, R20, 0x5410, R4 ;  /* 0x0000541014147816 */ /* 0x001fc60000000004 */
[----:B------:R-:W-:Y:S04]  /*a250*/  LDS.U16 R16, [R63+0x1580] ;  /* 0x001580003f107984 */ /* 0x000fe80000000400 */
[----:B------:R-:W-:Y:S01]  /*a260*/  LDS.U16 R13, [R63+0x1780] ;  /* 0x001780003f0d7984 */ /* 0x000fe20000000400 */
[----:B-1----:R-:W-:-:S03]  /*a270*/  PRMT R19, R19, 0x5410, R2 ;  /* 0x0000541013137816 */ /* 0x002fc60000000002 */
[----:B------:R-:W0:Y:S01]  /*a280*/  LDS.U16 R62, [R63+0x1900] ;  /* 0x001900003f3e7984 */ /* 0x000e220000000400 */
[----:B--2---:R-:W-:-:S03]  /*a290*/  PRMT R0, R0, 0x5410, R3 ;  /* 0x0000541000007816 */ /* 0x004fc60000000003 */
[----:B------:R-:W-:Y:S01]  /*a2a0*/  LDS.U16 R10, [R63+0x1980] ;  /* 0x001980003f0a7984 */ /* 0x000fe20000000400 */
[----:B---3--:R-:W-:-:S03]  /*a2b0*/  PRMT R22, R22, 0x5410, R22 ;  /* 0x0000541016167816 */ /* 0x008fc60000000016 */
[----:B------:R-:W1:Y:S01]  /*a2c0*/  LDS.U16 R61, [R63+0x1a00] ;  /* 0x001a00003f3d7984 */ /* 0x000e620000000400 */
[----:B------:R-:W-:-:S03]  /*a2d0*/  PRMT R17, R17, 0x5410, R17 ;  /* 0x0000541011117816 */ /* 0x000fc60000000011 */
[----:B------:R-:W2:Y:S01]  /*a2e0*/  LDS.U16 R60, [R63+0x1a80] ;  /* 0x001a80003f3c7984 */ /* 0x000ea20000000400 */
[----:B-----5:R-:W-:-:S03]  /*a2f0*/  PRMT R14, R14, 0x5410, R14 ;  /* 0x000054100e0e7816 */ /* 0x020fc6000000000e */
[----:B------:R-:W-:Y:S01]  /*a300*/  LDS.U16 R59, [R63+0x1b00] ;  /* 0x001b00003f3b7984 */ /* 0x000fe20000000400 */
[----:B------:R-:W-:-:S03]  /*a310*/  PRMT R11, R11, 0x5410, R11 ;  /* 0x000054100b0b7816 */ /* 0x000fc6000000000b */
[----:B------:R-:W3:Y:S01]  /*a320*/  LDS.U16 R15, [R63+0x1b80] ;  /* 0x001b80003f0f7984 */ /* 0x000ee20000000400 */
[----:B----4-:R-:W-:-:S03]  /*a330*/  PRMT R18, R18, 0x5410, R0 ;  /* 0x0000541012127816 */ /* 0x010fc60000000000 */
[----:B------:R-:W4:Y:S04]  /*a340*/  LDS.U16 R58, [R63+0x1c00] ;  /* 0x001c00003f3a7984 */ /* 0x000f280000000400 */
[----:B------:R-:W5:Y:S04]  /*a350*/  LDS.U16 R57, [R63+0x1c80] ;  /* 0x001c80003f397984 */ /* 0x000f680000000400 */
[----:B------:R-:W-:Y:S04]  /*a360*/  LDS.U16 R6, [R63+0x1d00] ;  /* 0x001d00003f067984 */ /* 0x000fe80000000400 */
[----:B------:R-:W5:Y:S04]  /*a370*/  LDS.U16 R12, [R63+0x1d80] ;  /* 0x001d80003f0c7984 */ /* 0x000f680000000400 */
[----:B------:R-:W5:Y:S01]  /*a380*/  LDS.U16 R5, [R63+0x1e00] ;  /* 0x001e00003f057984 */ /* 0x000f620000000400 */
[----:B0-----:R-:W-:-:S03]  /*a390*/  PRMT R17, R62, 0x7610, R17 ;  /* 0x000076103e117816 */ /* 0x001fc60000000011 */
[----:B------:R-:W0:Y:S04]  /*a3a0*/  LDS.U16 R4, [R63+0x1e80] ;  /* 0x001e80003f047984 */ /* 0x000e280000000400 */
[----:B------:R-:W0:Y:S01]  /*a3b0*/  LDS.U16 R3, [R63+0x1f00] ;  /* 0x001f00003f037984 */ /* 0x000e220000000400 */
[----:B-1----:R-:W-:-:S03]  /*a3c0*/  PRMT R0, R61, 0x7610, R0 ;  /* 0x000076103d007816 */ /* 0x002fc60000000000 */
[----:B------:R-:W1:Y:S01]  /*a3d0*/  LDS.U16 R2, [R63+0x1f80] ;  /* 0x001f80003f027984 */ /* 0x000e620000000400 */
[----:B--2---:R-:W-:-:S03]  /*a3e0*/  PRMT R16, R16, 0x5410, R60 ;  /* 0x0000541010107816 */ /* 0x004fc6000000003c */
[----:B------:R2:W2:Y:S04]  /*a3f0*/  LDS.U16 R8, [R63] ;  /* 0x000000003f087984 */ /* 0x0004a80000000400 */
[----:B------:R0:W2:Y:S01]  /*a400*/  LDS.U16 R53, [R63+0x80] ;  /* 0x000080003f357984 */ /* 0x0000a20000000400 */
[----:B---3--:R-:W-:Y:S02]  /*a410*/  PRMT R15, R15, 0x5410, R59 ;  /* 0x000054100f0f7816 */ /* 0x008fe4000000003b */
[----:B----4-:R-:W-:Y:S02]  /*a420*/  PRMT R14, R58, 0x7610, R14 ;  /* 0x000076103a0e7816 */ /* 0x010fe4000000000e */
[----:B-----5:R-:W-:Y:S02]  /*a430*/  PRMT R13, R13, 0x5410, R57 ;  /* 0x000054100d0d7816 */ /* 0x020fe40000000039 */
[----:B------:R-:W-:-:S02]  /*a440*/  PRMT R12, R12, 0x5410, R6 ;  /* 0x000054100c0c7816 */ /* 0x000fc40000000006 */
[----:B------:R-:W-:Y:S02]  /*a450*/  PRMT R11, R5, 0x7610, R11 ;  /* 0x00007610050b7816 */ /* 0x000fe4000000000b */
[----:B0-----:R-:W-:Y:S02]  /*a460*/  PRMT R10, R10, 0x5410, R4 ;  /* 0x000054100a0a7816 */ /* 0x001fe40000000004 */
[----:B------:R-:W-:Y:S02]  /*a470*/  PRMT R21, R21, 0x5410, R3 ;  /* 0x0000541015157816 */ /* 0x000fe40000000003 */
[----:B-1----:R-:W-:-:S07]  /*a480*/  PRMT R22, R2, 0x7610, R22 ;  /* 0x0000761002167816 */ /* 0x002fce0000000016 */
.L_x_34:
[----:B------:R-:W-:Y:S05]  /*a490*/  BSYNC.RECONVERGENT B6 ;  /* 0x0000000000067941 */ /* 0x000fea0003800200 */
.L_x_33:
[----:B------:R-:W1:Y:S02]  /*a4a0*/  LDCU UR4, c[0x0][0x360] ;  /* 0x00006c00ff0477ac */ /* 0x000e640008000800 */
[----:B-1----:R-:W-:-:S05]  /*a4b0*/  IMAD R2, R55, UR4, R54 ;  /* 0x0000000437027c24 */ /* 0x002fca000f8e0236 */
[--C-:B------:R-:W-:Y:S02]  /*a4c0*/  SHF.R.U32.HI R59, RZ, 0x3, R2.reuse ;  /* 0x00000003ff3b7819 */ /* 0x100fe40000011602 */
[----:B------:R-:W-:Y:S02]  /*a4d0*/  SHF.R.U32.HI R2, RZ, 0x1, R2 ;  /* 0x00000001ff027819 */ /* 0x000fe40000011602 */
[----:B------:R-:W-:Y:S02]  /*a4e0*/  LOP3.LUT R59, R59, 0x7fff0, RZ, 0xc0, !PT ;  /* 0x0007fff03b3b7812 */ /* 0x000fe400078ec0ff */
[----:B------:R-:W-:Y:S02]  /*a4f0*/  LOP3.LUT R2, R56, 0x30, R2, 0xf8, !PT ;  /* 0x0000003038027812 */ /* 0x000fe400078ef802 */
[----:B------:R-:W-:-:S03]  /*a500*/  LOP3.LUT R59, R59, 0x1, R55, 0xf8, !PT ;  /* 0x000000013b3b7812 */ /* 0x000fc600078ef837 */
[----:B------:R-:W-:Y:S01]  /*a510*/  IMAD R2, R2, 0x2, R1 ;  /* 0x0000000202027824 */ /* 0x000fe200078e0201 */
[----:B0-----:R-:W-:-:S04]  /*a520*/  LOP3.LUT R58, R59, 0x8, RZ, 0xfc, !PT ;  /* 0x000000083b3a7812 */ /* 0x001fc800078efcff */
        /* <DEDUP_REMOVED lines=8> */
[----:B--2---:R-:W-:-:S04]  /*a5b0*/  HFMA2 R2, R4.H0_H0, R8.H0_H0, R2.H0_H0 ;  /* 0x2000000804027231 */ /* 0x004fc80000040802 */
        /* <DEDUP_REMOVED lines=96> */
.L_x_38:
        /* <DEDUP_REMOVED lines=112> */
.L_x_37:
[----:B------:R-:W-:Y:S05]  /*b2c0*/  BSYNC.RECONVERGENT B6 ;  /* 0x0000000000067941 */ /* 0x000fea0003800200 */
.L_x_36:
        /* <DEDUP_REMOVED lines=114> */
.L_x_41:
        /* <DEDUP_REMOVED lines=112> */
.L_x_40:
[----:B------:R-:W-:Y:S05]  /*c0f0*/  BSYNC.RECONVERGENT B6 ;  /* 0x0000000000067941 */ /* 0x000fea0003800200 */
.L_x_39:
        /* <DEDUP_REMOVED lines=114> */
.L_x_44:
        /* <DEDUP_REMOVED lines=112> */
.L_x_43:
[----:B------:R-:W-:Y:S05]  /*cf20*/  BSYNC.RECONVERGENT B6 ;  /* 0x0000000000067941 */ /* 0x000fea0003800200 */
.L_x_42:
        /* <DEDUP_REMOVED lines=114> */
.L_x_47:
        /* <DEDUP_REMOVED lines=112> */
.L_x_46:
[----:B------:R-:W-:Y:S05]  /*dd50*/  BSYNC.RECONVERGENT B6 ;  /* 0x0000000000067941 */ /* 0x000fea0003800200 */
.L_x_45:
        /* <DEDUP_REMOVED lines=114> */
.L_x_50:
        /* <DEDUP_REMOVED lines=112> */
.L_x_49:
[----:B------:R-:W-:Y:S05]  /*eb80*/  BSYNC.RECONVERGENT B6 ;  /* 0x0000000000067941 */ /* 0x000fea0003800200 */
.L_x_48:
        /* <DEDUP_REMOVED lines=8> */
[----:B------:R-:W-:-:S04]  /*ec10*/  LOP3.LUT R56, R57, 0x8, RZ, 0xfc, !PT ;  /* 0x0000000839387812 */ /* 0x000fc800078efcff */
[----:B------:R-:W-:-:S05]  /*ec20*/  LEA R56, R56, R2, 0x1 ;  /* 0x0000000238387211 */ /* 0x000fca00078e08ff */
[----:B------:R-:W2:Y:S01]  /*ec30*/  LDL.U16 R2, [R56+0x5c] ;  /* 0x00005c0038027983 */ /* 0x000ea20000100400 */
[----:B------:R-:W-:Y:S01]  /*ec40*/  MOV R3, 0x400 ;  /* 0x0000040000037802 */ /* 0x000fe20000000f00 */
[----:B------:R-:W-:Y:S05]  /*ec50*/  WARPSYNC.ALL ;  /* 0x0000000000007948 */ /* 0x000fea0003800000 */
[----:B------:R-:W-:-:S04]  /*ec60*/  LEA R3, R7, R3, 0x18 ;  /* 0x0000000307037211 */ /* 0x000fc800078ec0ff */
[----:B------:R-:W-:-:S05]  /*ec70*/  LEA R57, R57, R3, 0x7 ;  /* 0x0000000339397211 */ /* 0x000fca00078e38ff */
[----:B0-----:R-:W2:Y:S04]  /*ec80*/  LDS.64 R6, [R57+0x1700] ;  /* 0x0017000039067984 */ /* 0x001ea80000000a00 */
[----:B------:R-:W0:Y:S01]  /*ec90*/  LDS.64 R4, [R57+0x1708] ;  /* 0x0017080039047984 */ /* 0x000e220000000a00 */
[----:B--2---:R-:W-:-:S03]  /*eca0*/  HFMA2 R8, R6.H0_H0, R8.H0_H0, R2.H0_H0 ;  /* 0x2000000806087231 */ /* 0x004fc60000040802 */
[----:B------:R-:W1:Y:S01]  /*ecb0*/  LDS.64 R2, [R57+0x1710] ;  /* 0x0017100039027984 */ /* 0x000e620000000a00 */
[----:B------:R-:W-:-:S04]  /*ecc0*/  HFMA2 R8, R6.H1_H1, R53.H0_H0, R8.H0_H0 ;  /* 0x2000003506087231 */ /* 0x000fc80000040c08 */
[----:B------:R-:W-:-:S04]  /*ecd0*/  HFMA2 R8, R7.H0_H0, R52.H1_H1, R8.H0_H0 ;  /* 0x3000003407087231 */ /* 0x000fc80000040808 */
[----:B------:R-:W-:Y:S02]  /*ece0*/  HFMA2 R8, R7.H1_H1, R52.H0_H0, R8.H0_H0 ;  /* 0x2000003407087231 */ /* 0x000fe40000040c08 */
[----:B------:R-:W2:Y:S02]  /*ecf0*/  LDS.64 R6, [R57+0x1718] ;  /* 0x0017180039067984 */ /* 0x000ea40000000a00 */
[----:B0-----:R-:W-:-:S04]  /*ed00*/  HFMA2 R8, R4.H0_H0, R51.H1_H1, R8.H0_H0 ;  /* 0x3000003304087231 */ /* 0x001fc80000040808 */
[----:B------:R-:W-:-:S04]  /*ed10*/  HFMA2 R4, R4.H1_H1, R9.H1_H1, R8.H0_H0 ;  /* 0x3000000904047231 */ /* 0x000fc80000040c08 */
[C---:B------:R-:W-:Y:S02]  /*ed20*/  HFMA2 R4, R5.reuse.H0_H0, R9.H0_H0, R4.H0_H0 ;  /* 0x2000000905047231 */ /* 0x040fe40000040804 */
[----:B------:R-:W0:Y:S02]  /*ed30*/  LDS.64 R8, [R57+0x1720] ;  /* 0x0017200039087984 */ /* 0x000e240000000a00 */
[----:B------:R-:W-:-:S04]  /*ed40*/  HFMA2 R4, R5.H1_H1, R51.H0_H0, R4.H0_H0 ;  /* 0x2000003305047231 */ /* 0x000fc80000040c04 */
[----:B-1----:R-:W-:-:S04]  /*ed50*/  HFMA2 R4, R2.H0_H0, R50.H1_H1, R4.H0_H0 ;  /* 0x3000003202047231 */ /* 0x002fc80000040804 */
[----:B------:R-:W-:Y:S02]  /*ed60*/  HFMA2 R2, R2.H1_H1, R50.H0_H0, R4.H0_H0 ;  /* 0x2000003202027231 */ /* 0x000fe40000040c04 */
[----:B------:R-:W1:Y:S02]  /*ed70*/  LDS.64 R4, [R57+0x1728] ;  /* 0x0017280039047984 */ /* 0x000e640000000a00 */
[----:B------:R-:W-:-:S04]  /*ed80*/  HFMA2 R2, R3.H0_H0, R49.H1_H1, R2.H0_H0 ;  /* 0x3000003103027231 */ /* 0x000fc80000040802 */
[----:B------:R-:W-:-:S04]  /*ed90*/  HFMA2 R2, R3.H1_H1, R49.H0_H0, R2.H0_H0 ;  /* 0x2000003103027231 */ /* 0x000fc80000040c02 */
[----:B--2---:R-:W-:-:S04]  /*eda0*/  HFMA2 R2, R6.H0_H0, R48.H1_H1, R2.H0_H0 ;  /* 0x3000003006027231 */ /* 0x004fc80000040802 */
[----:B------:R-:W-:-:S04]  /*edb0*/  HFMA2 R2, R6.H1_H1, R48.H0_H0, R2.H0_H0 ;  /* 0x2000003006027231 */ /* 0x000fc80000040c02 */
[CC--:B------:R-:W-:Y:S02]  /*edc0*/  HFMA2 R6, R7.reuse.H0_H0, R47.reuse.H1_H1, R2.H0_H0 ;  /* 0x3000002f07067231 */ /* 0x0c0fe40000040802 */
[----:B------:R-:W2:Y:S02]  /*edd0*/  LDS.64 R2, [R57+0x1730] ;  /* 0x0017300039027984 */ /* 0x000ea40000000a00 */
[----:B------:R-:W-:-:S04]  /*ede0*/  HFMA2 R6, R7.H1_H1, R47.H0_H0, R6.H0_H0 ;  /* 0x2000002f07067231 */ /* 0x000fc80000040c06 */
[----:B0-----:R-:W-:-:S04]  /*edf0*/  HFMA2 R6, R8.H0_H0, R46.H1_H1, R6.H0_H0 ;  /* 0x3000002e08067231 */ /* 0x001fc80000040806 */
[----:B------:R-:W-:-:S04]  /*ee00*/  HFMA2 R6, R8.H1_H1, R46.H0_H0, R6.H0_H0 ;  /* 0x2000002e08067231 */ /* 0x000fc80000040c06 */
[CC--:B------:R-:W-:Y:S02]  /*ee10*/  HFMA2 R8, R9.reuse.H0_H0, R31.reuse.H1_H1, R6.H0_H0 ;  /* 0x3000001f09087231 */ /* 0x0c0fe40000040806 */
        /* <DEDUP_REMOVED lines=8> */
[----:B------:R-:W-:Y:S02]  /*eea0*/  HFMA2 R2, R2.H1_H1, R28.H0_H0, R4.H0_H0 ;  /* 0x2000001c02027231 */ /* 0x000fe40000040c04 */
[----:B------:R-:W2:Y:S02]  /*eeb0*/  LDS.64 R4, [R57+0x1748] ;  /* 0x0017480039047984 */ /* 0x000ea40000000a00 */
[----:B------:R-:W-:-:S04]  /*eec0*/  HFMA2 R2, R3.H0_H0, R27.H1_H1, R2.H0_H0 ;  /* 0x3000001b03027231 */ /* 0x000fc80000040802 */
[----:B------:R-:W-:-:S04]  /*eed0*/  HFMA2 R2, R3.H1_H1, R27.H0_H0, R2.H0_H0 ;  /* 0x2000001b03027231 */ /* 0x000fc80000040c02 */
[----:B0-----:R-:W-:-:S04]  /*eee0*/  HFMA2 R3, R6.H0_H0, R26.H1_H1, R2.H0_H0 ;  /* 0x3000001a06037231 */ /* 0x001fc80000040802 */
[----:B------:R-:W-:-:S04]  /*eef0*/  HFMA2 R3, R6.H1_H1, R26.H0_H0, R3.H0_H0 ;  /* 0x2000001a06037231 */ /* 0x000fc80000040c03 */
[CC--:B------:R-:W-:Y:S02]  /*ef00*/  HFMA2 R6, R7.reuse.H0_H0, R25.reuse.H1_H1, R3.H0_H0 ;  /* 0x3000001907067231 */ /* 0x0c0fe40000040803 */
[----:B------:R-:W0:Y:S02]  /*ef10*/  LDS.64 R2, [R57+0x1750] ;  /* 0x0017500039027984 */ /* 0x000e240000000a00 */
[----:B------:R-:W-:-:S04]  /*ef20*/  HFMA2 R6, R7.H1_H1, R25.H0_H0, R6.H0_H0 ;  /* 0x2000001907067231 */ /* 0x000fc80000040c06 */
[----:B-1----:R-:W-:-:S04]  /*ef30*/  HFMA2 R6, R8.H0_H0, R24.H1_H1, R6.H0_H0 ;  /* 0x3000001808067231 */ /* 0x002fc80000040806 */
[----:B------:R-:W-:-:S04]  /*ef40*/  HFMA2 R6, R8.H1_H1, R24.H0_H0, R6.H0_H0 ;  /* 0x2000001808067231 */ /* 0x000fc80000040c06 */
[CC--:B------:R-:W-:Y:S02]  /*ef50*/  HFMA2 R8, R9.reuse.H0_H0, R23.reuse.H1_H1, R6.H0_H0 ;  /* 0x3000001709087231 */ /* 0x0c0fe40000040806 */
[----:B------:R-:W1:Y:S02]  /*ef60*/  LDS.64 R6, [R57+0x1758] ;  /* 0x0017580039067984 */ /* 0x000e640000000a00 */
[----:B------:R-:W-:-:S04]  /*ef70*/  HFMA2 R8, R9.H1_H1, R23.H0_H0, R8.H0_H0 ;  /* 0x2000001709087231 */ /* 0x000fc80000040c08 */
[----:B--2---:R-:W-:-:S04]  /*ef80*/  HFMA2 R8, R4.H0_H0, R22.H1_H1, R8.H0_H0 ;  /* 0x3000001604087231 */ /* 0x004fc80000040808 */
[----:B------:R-:W-:-:S04]  /*ef90*/  HFMA2 R8, R4.H1_H1, R21.H0_H0, R8.H0_H0 ;  /* 0x2000001504087231 */ /* 0x000fc80000040c08 */
[C---:B------:R-:W-:Y:S02]  /*efa0*/  HFMA2 R4, R5.reuse.H0_H0, R20.H1_H1, R8.H0_H0 ;  /* 0x3000001405047231 */ /* 0x040fe40000040808 */
[----:B------:R-:W2:Y:S02]  /*efb0*/  LDS.64 R8, [R57+0x1760] ;  /* 0x0017600039087984 */ /* 0x000ea40000000a00 */
[----:B------:R-:W-:-:S04]  /*efc0*/  HFMA2 R4, R5.H1_H1, R17.H1_H1, R4.H0_H0 ;  /* 0x3000001105047231 */ /* 0x000fc80000040c04 */
[----:B0-----:R-:W-:-:S04]  /*efd0*/  HFMA2 R4, R2.H0_H0, R0.H1_H1, R4.H0_H0 ;  /* 0x3000000002047231 */ /* 0x001fc80000040804 */
[----:B------:R-:W-:-:S04]  /*efe0*/  HFMA2 R4, R2.H1_H1, R20.H0_H0, R4.H0_H0 ;  /* 0x2000001402047231 */ /* 0x000fc80000040c04 */
[C---:B------:R-:W-:Y:S02]  /*eff0*/  HFMA2 R2, R3.reuse.H0_H0, R19.H1_H1, R4.H0_H0 ;  /* 0x3000001303027231 */ /* 0x040fe40000040804 */
[----:B------:R-:W0:Y:S02]  /*f000*/  LDS.64 R4, [R57+0x1768] ;  /* 0x0017680039047984 */ /* 0x000e240000000a00 */
[----:B------:R-:W-:-:S04]  /*f010*/  HFMA2 R3, R3.H1_H1, R16.H0_H0, R2.H0_H0 ;  /* 0x2000001003037231 */ /* 0x000fc80000040c02 */
[----:B-1----:R-:W-:-:S04]  /*f020*/  HFMA2 R3, R6.H0_H0, R14.H1_H1, R3.H0_H0 ;  /* 0x3000000e06037231 */ /* 0x002fc80000040803 */
[----:B------:R-:W-:-:S04]  /*f030*/  HFMA2 R3, R6.H1_H1, R19.H0_H0, R3.H0_H0 ;  /* 0x2000001306037231 */ /* 0x000fc80000040c03 */
[C---:B------:R-:W-:Y:S02]  /*f040*/  HFMA2 R6, R7.reuse.H0_H0, R18.H1_H1, R3.H0_H0 ;  /* 0x3000001207067231 */ /* 0x040fe40000040803 */
[----:B------:R-:W1:Y:S02]  /*f050*/  LDS.64 R2, [R57+0x1770] ;  /* 0x0017700039027984 */ /* 0x000e640000000a00 */
[----:B------:R-:W-:-:S04]  /*f060*/  HFMA2 R6, R7.H1_H1, R13.H0_H0, R6.H0_H0 ;  /* 0x2000000d07067231 */ /* 0x000fc80000040c06 */
[----:B--2---:R-:W-:-:S04]  /*f070*/  HFMA2 R6, R8.H0_H0, R11.H1_H1, R6.H0_H0 ;  /* 0x3000000b08067231 */ /* 0x004fc80000040806 */
[----:B------:R-:W-:-:S04]  /*f080*/  HFMA2 R6, R8.H1_H1, R18.H0_H0, R6.H0_H0 ;  /* 0x2000001208067231 */ /* 0x000fc80000040c06 */
[C---:B------:R-:W-:Y:S02]  /*f090*/  HFMA2 R17, R9.reuse.H0_H0, R17.H0_H0, R6.H0_H0 ;  /* 0x2000001109117231 */ /* 0x040fe40000040806 */
[----:B------:R-:W2:Y:S02]  /*f0a0*/  LDS.64 R6, [R57+0x1778] ;  /* 0x0017780039067984 */ /* 0x000ea40000000a00 */
[----:B------:R-:W-:-:S04]  /*f0b0*/  HFMA2 R17, R9.H1_H1, R10.H0_H0, R17.H0_H0 ;  /* 0x2000000a09117231 */ /* 0x000fc80000040c11 */
[----:B0-----:R-:W-:-:S04]  /*f0c0*/  HFMA2 R8, R4.H0_H0, R0.H0_H0, R17.H0_H0 ;  /* 0x2000000004087231 */ /* 0x001fc80000040811 */
[----:B------:R-:W-:-:S04]  /*f0d0*/  HFMA2 R8, R4.H1_H1, R16.H1_H1, R8.H0_H0 ;  /* 0x3000001004087231 */ /* 0x000fc80000040c08 */
[----:B------:R-:W-:-:S04]  /*f0e0*/  HFMA2 R8, R5.H0_H0, R15.H1_H1, R8.H0_H0 ;  /* 0x3000000f05087231 */ /* 0x000fc80000040808 */
[----:B------:R-:W-:-:S04]  /*f0f0*/  HFMA2 R8, R5.H1_H1, R15.H0_H0, R8.H0_H0 ;  /* 0x2000000f05087231 */ /* 0x000fc80000040c08 */
[----:B-1----:R-:W-:-:S04]  /*f100*/  HFMA2 R8, R2.H0_H0, R14.H0_H0, R8.H0_H0 ;  /* 0x2000000e02087231 */ /* 0x002fc80000040808 */
[----:B------:R-:W-:-:S04]  /*f110*/  HFMA2 R8, R2.H1_H1, R13.H1_H1, R8.H0_H0 ;  /* 0x3000000d02087231 */ /* 0x000fc80000040c08 */
[----:B------:R-:W-:-:S04]  /*f120*/  HFMA2 R8, R3.H0_H0, R12.H1_H1, R8.H0_H0 ;  /* 0x3000000c03087231 */ /* 0x000fc80000040808 */
[----:B------:R-:W-:-:S04]  /*f130*/  HFMA2 R3, R3.H1_H1, R12.H0_H0, R8.H0_H0 ;  /* 0x2000000c03037231 */ /* 0x000fc80000040c08 */
[----:B--2---:R-:W-:-:S04]  /*f140*/  HFMA2 R3, R6.H0_H0, R11.H0_H0, R3.H0_H0 ;  /* 0x2000000b06037231 */ /* 0x004fc80000040803 */
[----:B------:R-:W-:-:S04]  /*f150*/  HFMA2 R3, R6.H1_H1, R10.H1_H1, R3.H0_H0 ;  /* 0x3000000a06037231 */ /* 0x000fc80000040c03 */
[----:B------:R-:W-:-:S04]  /*f160*/  HFMA2 R11, R7.H0_H0, R21.H1_H1, R3.H0_H0 ;  /* 0x30000015070b7231 */ /* 0x000fc80000040803 */
[----:B------:R-:W-:-:S05]  /*f170*/  HFMA2 R11, R7.H1_H1, R22.H0_H0, R11.H0_H0 ;  /* 0x20000016070b7231 */ /* 0x000fca0000040c0b */
[----:B------:R0:W-:Y:S01]  /*f180*/  STL.U16 [R56+0x5c], R11 ;  /* 0x00005c0b38007387 */ /* 0x0001e20000100400 */
[----:B------:R-:W1:Y:S01]  /*f190*/  LDC R13, c[0x0][0x3a0] ;  /* 0x0000e800ff0d7b82 */ /* 0x000e620000000800 */
[----:B------:R-:W-:Y:S01]  /*f1a0*/  UIADD3 UR4, UPT, UPT, UR38, 0x20, URZ ;  /* 0x0000002026047890 */ /* 0x000fe2000fffe0ff */
[----:B------:R-:W-:Y:S01]  /*f1b0*/  IADD3 R45, PT, PT, R45, 0x40, RZ ;  /* 0x000000402d2d7810 */ /* 0x000fe20007ffe0ff */
[----:B------:R-:W-:Y:S01]  /*f1c0*/  VIADD R41, R41, 0x40 ;  /* 0x0000004029297836 */ /* 0x000fe20000000000 */
[----:B------:R-:W-:Y:S01]  /*f1d0*/  IADD3 R44, PT, PT, R44, 0x40, RZ ;  /* 0x000000402c2c7810 */ /* 0x000fe20007ffe0ff */
[----:B------:R-:W-:Y:S01]  /*f1e0*/  UISETP.GE.AND UP0, UPT, UR4, UR45, UPT ;  /* 0x0000002d0400728c */ /* 0x000fe2000bf06270 */
[----:B------:R-:W-:Y:S01]  /*f1f0*/  IADD3 R43, PT, PT, R43, 0x40, RZ ;  /* 0x000000402b2b7810 */ /* 0x000fe20007ffe0ff */
[----:B------:R-:W-:Y:S01]  /*f200*/  UIADD3 UR38, UPT, UPT, UR38, 0x40, URZ ;  /* 0x0000004026267890 */ /* 0x000fe2000fffe0ff */
[----:B------:R-:W-:Y:S02]  /*f210*/  IADD3 R42, PT, PT, R42, 0x40, RZ ;  /* 0x000000402a2a7810 */ /* 0x000fe40007ffe0ff */
[----:B------:R-:W-:-:S02]  /*f220*/  IADD3 R40, PT, PT, R40, 0x40, RZ ;  /* 0x0000004028287810 */ /* 0x000fc40007ffe0ff */
[C---:B-1----:R-:W-:Y:S01]  /*f230*/  LEA R39, R13.reuse, R39, 0x6 ;  /* 0x000000270d277211 */ /* 0x042fe200078e30ff */
[C---:B------:R-:W-:Y:S01]  /*f240*/  IMAD R34, R13.reuse, 0x40, R34 ;  /* 0x000000400d227824 */ /* 0x040fe200078e0222 */
[C---:B------:R-:W-:Y:S02]  /*f250*/  LEA R38, R13.reuse, R38, 0x6 ;  /* 0x000000260d267211 */ /* 0x040fe400078e30ff */
[C---:B------:R-:W-:Y:S02]  /*f260*/  LEA R37, R13.reuse, R37, 0x6 ;  /* 0x000000250d257211 */ /* 0x040fe400078e30ff */
[C---:B------:R-:W-:Y:S02]  /*f270*/  LEA R36, R13.reuse, R36, 0x6 ;  /* 0x000000240d247211 */ /* 0x040fe400078e30ff */
[C---:B------:R-:W-:Y:S02]  /*f280*/  LEA R35, R13.reuse, R35, 0x6 ;  /* 0x000000230d237211 */ /* 0x040fe400078e30ff */
[----:B------:R-:W-:-:S02]  /*f290*/  LEA R33, R13, R33, 0x6 ;  /* 0x000000210d217211 */ /* 0x000fc400078e30ff */
[----:B------:R-:W-:Y:S01]  /*f2a0*/  LEA R32, R13, R32, 0x6 ;  /* 0x000000200d207211 */ /* 0x000fe200078e30ff */
[----:B------:R-:W-:Y:S06]  /*f2b0*/  BAR.SYNC.DEFER_BLOCKING 0x0 ;  /* 0x0000000000007b1d */ /* 0x000fec0000010000 */
[----:B0-----:R-:W-:Y:S05]  /*f2c0*/  BRA.U !UP0, `(.L_x_51) ;  /* 0xffffff1108287547 */ /* 0x001fea000b83ffff */
[----:B------:R-:W2:Y:S04]  /*f2d0*/  LDL.128 R16, [R1] ;  /* 0x0000000001107983 */ /* 0x000ea80000100c00 */
[----:B------:R0:W5:Y:S01]  /*f2e0*/  LDL.128 R4, [R1+0x10] ;  /* 0x0000100001047983 */ /* 0x0001620000100c00 */
[C---:B--2---:R-:W-:Y:S02]  /*f2f0*/  PRMT R12, R16.reuse, 0x7610, R12 ;  /* 0x00007610100c7816 */ /* 0x044fe4000000000c */
[----:B------:R-:W-:Y:S02]  /*f300*/  PRMT R11, R16, 0x7632, R11 ;  /* 0x00007632100b7816 */ /* 0x000fe4000000000b */
[C---:B------:R-:W-:Y:S02]  /*f310*/  PRMT R10, R17.reuse, 0x7610, R10 ;  /* 0x00007610110a7816 */ /* 0x040fe4000000000a */
[----:B------:R-:W-:-:S02]  /*f320*/  PRMT R9, R17, 0x7632, R9 ;  /* 0x0000763211097816 */ /* 0x000fc40000000009 */
[C---:B------:R-:W-:Y:S02]  /*f330*/  PRMT R8, R18.reuse, 0x7610, R8 ;  /* 0x0000761012087816 */ /* 0x040fe40000000008 */
[----:B------:R-:W-:Y:S02]  /*f340*/  PRMT R3, R18, 0x7632, R3 ;  /* 0x0000763212037816 */ /* 0x000fe40000000003 */
[C---:B------:R-:W-:Y:S02]  /*f350*/  PRMT R2, R19.reuse, 0x7610, R2 ;  /* 0x0000761013027816 */ /* 0x040fe40000000002 */
[----:B0-----:R-:W-:-:S07]  /*f360*/  PRMT R0, R19, 0x7632, R0 ;  /* 0x0000763213007816 */ /* 0x001fce0000000000 */
.L_x_0:
[----:B------:R-:W0:Y:S01]  /*f370*/  S2R R21, SR_CTAID.Y ;  /* 0x0000000000157919 */ /* 0x000e220000002600 */
[----:B------:R-:W1:Y:S01]  /*f380*/  LDCU UR4, c[0x0][0x360] ;  /* 0x00006c00ff0477ac */ /* 0x000e620008000800 */
[----:B------:R-:W2:Y:S01]  /*f390*/  LDC.64 R14, c[0x0][0x390] ;  /* 0x0000e400ff0e7b82 */ /* 0x000ea20000000a00 */
[C---:B------:R-:W-:Y:S01]  /*f3a0*/  LOP3.LUT R18, R55.reuse, 0x1, RZ, 0xc0, !PT ;  /* 0x0000000137127812 */ /* 0x040fe200078ec0ff */
[----:B------:R-:W3:Y:S01]  /*f3b0*/  S2R R20, SR_CTAID.X ;  /* 0x0000000000147919 */ /* 0x000ee20000002500 */
[----:B------:R-:W-:Y:S02]  /*f3c0*/  LOP3.LUT R19, R54, 0xf, RZ, 0xc0, !PT ;  /* 0x0000000f36137812 */ /* 0x000fe400078ec0ff */
[----:B-----5:R-:W-:Y:S01]  /*f3d0*/  PRMT R29, R4, 0x7632, R29 ;  /* 0x00007632041d7816 */ /* 0x020fe2000000001d */
[----:B-1----:R-:W-:-:S05]  /*f3e0*/  IMAD R16, R55, UR4, R54 ;  /* 0x0000000437107c24 */ /* 0x002fca000f8e0236 */
[--C-:B------:R-:W-:Y:S02]  /*f3f0*/  SHF.R.U32.HI R17, RZ, 0x3, R16.reuse ;  /* 0x00000003ff117819 */ /* 0x100fe40000011610 */
[----:B------:R-:W-:Y:S02]  /*f400*/  SHF.R.U32.HI R16, RZ, 0x1, R16 ;  /* 0x00000001ff107819 */ /* 0x000fe40000011610 */
[----:B------:R-:W-:Y:S02]  /*f410*/  LOP3.LUT R17, R17, 0x7fff0, RZ, 0xc0, !PT ;  /* 0x0007fff011117812 */ /* 0x000fe400078ec0ff */
[----:B------:R-:W-:Y:S02]  /*f420*/  LOP3.LUT R16, R16, 0x30, RZ, 0xc0, !PT ;  /* 0x0000003010107812 */ /* 0x000fe400078ec0ff */
[----:B0-----:R-:W-:Y:S02]  /*f430*/  LEA R18, R21, R18, 0x6 ;  /* 0x0000001215127211 */ /* 0x001fe400078e30ff */
[----:B---3--:R-:W-:-:S02]  /*f440*/  LEA R19, R20, R19, 0x6 ;  /* 0x0000001314137211 */ /* 0x008fc400078e30ff */
[----:B------:R-:W-:Y:S02]  /*f450*/  IADD3 R18, PT, PT, R17, R18, RZ ;  /* 0x0000001211127210 */ /* 0x000fe40007ffe0ff */
[----:B------:R-:W-:-:S05]  /*f460*/  IADD3 R16, PT, PT, R16, R19, RZ ;  /* 0x0000001310107210 */ /* 0x000fca0007ffe0ff */
[----:B------:R-:W-:-:S04]  /*f470*/  IMAD R20, R18, R13, R16 ;  /* 0x0000000d12147224 */ /* 0x000fc800078e0210 */
[C---:B------:R-:W-:Y:S01]  /*f480*/  IMAD R19, R13.reuse, 0x2, R20 ;  /* 0x000000020d137824 */ /* 0x040fe200078e0214 */
[CC--:B------:R-:W-:Y:S01]  /*f490*/  LEA R24, R13.reuse, R20.reuse, 0x3 ;  /* 0x000000140d187211 */ /* 0x0c0fe200078e18ff */
[--C-:B--2---:R-:W-:Y:S01]  /*f4a0*/  IMAD.WIDE R16, R20, 0x2, R14.reuse ;  /* 0x0000000214107825 */ /* 0x104fe200078e020e */
[C---:B------:R-:W-:Y:S02]  /*f4b0*/  LEA R21, R13.reuse, R20, 0x2 ;  /* 0x000000140d157211 */ /* 0x040fe400078e10ff */
[----:B------:R-:W-:Y:S01]  /*f4c0*/  LEA R26, R13, R24, 0x2 ;  /* 0x000000180d1a7211 */ /* 0x000fe200078e10ff */
[--C-:B------:R-:W-:Y:S01]  /*f4d0*/  IMAD.WIDE R18, R19, 0x2, R14.reuse ;  /* 0x0000000213127825 */ /* 0x100fe200078e020e */
[----:B------:R0:W-:Y:S01]  /*f4e0*/  STG.E.U16 desc[UR36][R16.64], R12 ;  /* 0x0000000c10007986 */ /* 0x0001e2000c101524 */
[C---:B------:R-:W-:Y:S02]  /*f4f0*/  LEA R23, R13.reuse, R21, 0x1 ;  /* 0x000000150d177211 */ /* 0x040fe400078e08ff */
[----:B------:R-:W-:Y:S01]  /*f500*/  LEA R28, R13, R26, 0x1 ;  /* 0x0000001a0d1c7211 */ /* 0x000fe200078e08ff */
[----:B------:R-:W-:Y:S01]  /*f510*/  IMAD.WIDE R20, R21, 0x2, R14 ;  /* 0x0000000215147825 */ /* 0x000fe200078e020e */
[----:B------:R1:W-:Y:S01]  /*f520*/  STG.E.U16 desc[UR36][R18.64], R11 ;  /* 0x0000000b12007986 */ /* 0x0003e2000c101524 */
[----:B------:R-:W-:-:S02]  /*f530*/  LEA R27, R13, R24, 0x1 ;  /* 0x000000180d1b7211 */ /* 0x000fc400078e08ff */
[--C-:B------:R-:W-:Y:S01]  /*f540*/  IMAD.WIDE R22, R23, 0x2, R14.reuse ;  /* 0x0000000217167825 */ /* 0x100fe200078e020e */
[----:B------:R2:W-:Y:S03]  /*f550*/  STG.E.U16 desc[UR36][R20.64], R10 ;  /* 0x0000000a14007986 */ /* 0x0005e6000c101524 */
[--C-:B------:R-:W-:Y:S01]  /*f560*/  IMAD.WIDE R24, R24, 0x2, R14.reuse ;  /* 0x0000000218187825 */ /* 0x100fe200078e020e */
[----:B------:R3:W-:Y:S03]  /*f570*/  STG.E.U16 desc[UR36][R22.64], R9 ;  /* 0x0000000916007986 */ /* 0x0007e6000c101524 */
[----:B0-----:R-:W-:Y:S01]  /*f580*/  IMAD.WIDE R16, R27, 0x2, R14 ;  /* 0x000000021b107825 */ /* 0x001fe200078e020e */
[----:B------:R0:W-:Y:S03]  /*f590*/  STG.E.U16 desc[UR36][R24.64], R8 ;  /* 0x0000000818007986 */ /* 0x0001e6000c101524 */
[----:B-1----:R-:W-:Y:S01]  /*f5a0*/  IMAD R18, R13, 0x12, R28 ;  /* 0x000000120d127824 */ /* 0x002fe200078e021c */
[----:B------:R1:W-:Y:S01]  /*f5b0*/  STG.E.U16 desc[UR36][R16.64], R3 ;  /* 0x0000000310007986 */ /* 0x0003e2000c101524 */
[----:B------:R-:W-:-:S03]  /*f5c0*/  IMAD.WIDE R26, R26, 0x2, R14 ;  /* 0x000000021a1a7825 */ /* 0x000fc600078e020e */
[CC--:B--2---:R-:W-:Y:S01]  /*f5d0*/  LEA R20, R13.reuse, R18.reuse, 0x3 ;  /* 0x000000120d147211 */ /* 0x0c4fe200078e18ff */
[C---:B------:R-:W-:Y:S01]  /*f5e0*/  IMAD R12, R13.reuse, 0x4, R18 ;  /* 0x000000040d0c7824 */ /* 0x040fe200078e0212 */
[C---:B------:R-:W-:Y:S01]  /*f5f0*/  LEA R21, R13.reuse, R18, 0x1 ;  /* 0x000000120d157211 */ /* 0x040fe200078e08ff */
[--C-:B------:R-:W-:Y:S01]  /*f600*/  IMAD.WIDE R10, R28, 0x2, R14.reuse ;  /* 0x000000021c0a7825 */ /* 0x100fe200078e020e */
[C---:B---3--:R-:W-:Y:S01]  /*f610*/  LEA R22, R13.reuse, R20, 0x2 ;  /* 0x000000140d167211 */ /* 0x048fe200078e10ff */
[----:B------:R2:W-:Y:S01]  /*f620*/  STG.E.U16 desc[UR36][R26.64], R2 ;  /* 0x000000021a007986 */ /* 0x0005e2000c101524 */
[C---:B------:R-:W-:Y:S01]  /*f630*/  LEA R23, R13.reuse, R12, 0x1 ;  /* 0x0000000c0d177211 */ /* 0x040fe200078e08ff */
[--C-:B------:R-:W-:Y:S01]  /*f640*/  IMAD.WIDE R18, R18, 0x2, R14.reuse ;  /* 0x0000000212127825 */ /* 0x100fe200078e020e */
[----:B0-----:R-:W-:Y:S01]  /*f650*/  LEA R25, R13, R20, 0x1 ;  /* 0x000000140d197211 */ /* 0x001fe200078e08ff */
[----:B------:R0:W-:Y:S02]  /*f660*/  STG.E.U16 desc[UR36][R10.64], R0 ;  /* 0x000000000a007986 */ /* 0x0001e4000c101524 */
[----:B------:R-:W-:-:S02]  /*f670*/  IMAD.WIDE R8, R21, 0x2, R14 ;  /* 0x0000000215087825 */ /* 0x000fc400078e020e */
[----:B------:R-:W-:Y:S02]  /*f680*/  STG.E.U16 desc[UR36][R18.64], R4 ;  /* 0x0000000412007986 */ /* 0x000fe4000c101524 */
[--C-:B-1----:R-:W-:Y:S01]  /*f690*/  IMAD.WIDE R16, R12, 0x2, R14.reuse ;  /* 0x000000020c107825 */ /* 0x102fe200078e020e */
[----:B--2---:R-:W-:Y:S01]  /*f6a0*/  LEA R27, R13, R22, 0x1 ;  /* 0x000000160d1b7211 */ /* 0x004fe200078e08ff */
[----:B------:R1:W-:Y:S02]  /*f6b0*/  STG.E.U16 desc[UR36][R8.64], R29 ;  /* 0x0000001d08007986 */ /* 0x0003e4000c101524 */
[----:B------:R-:W-:Y:S01]  /*f6c0*/  IMAD.WIDE R2, R23, 0x2, R14 ;  /* 0x0000000217027825 */ /* 0x000fe200078e020e */
[----:B0-----:R-:W-:Y:S01]  /*f6d0*/  PRMT R11, R5, 0x7632, R11 ;  /* 0x00007632050b7816 */ /* 0x001fe2000000000b */
[----:B------:R0:W-:Y:S02]  /*f6e0*/  STG.E.U16 desc[UR36][R16.64], R5 ;  /* 0x0000000510007986 */ /* 0x0001e4000c101524 */
[----:B------:R-:W-:-:S02]  /*f6f0*/  IMAD.WIDE R12, R20, 0x2, R14 ;  /* 0x00000002140c7825 */ /* 0x000fc400078e020e */
[----:B------:R-:W-:Y:S02]  /*f700*/  STG.E.U16 desc[UR36][R2.64], R11 ;  /* 0x0000000b02007986 */ /* 0x000fe4000c101524 */
[----:B------:R-:W-:Y:S01]  /*f710*/  IMAD.WIDE R20, R25, 0x2, R14 ;  /* 0x0000000219147825 */ /* 0x000fe200078e020e */
[----:B-1----:R-:W-:-:S03]  /*f720*/  PRMT R9, R6, 0x7632, R9 ;  /* 0x0000763206097816 */ /* 0x002fc60000000009 */
[----:B------:R-:W-:Y:S01]  /*f730*/  IMAD.WIDE R22, R22, 0x2, R14 ;  /* 0x0000000216167825 */ /* 0x000fe200078e020e */
[----:B------:R-:W-:Y:S01]  /*f740*/  STG.E.U16 desc[UR36][R12.64], R6 ;  /* 0x000000060c007986 */ /* 0x000fe2000c101524 */
[----:B0-----:R-:W-:Y:S02]  /*f750*/  PRMT R17, R7, 0x7632, R17 ;  /* 0x0000763207117816 */ /* 0x001fe40000000011 */
[----:B------:R-:W-:Y:S01]  /*f760*/  IMAD.WIDE R14, R27, 0x2, R14 ;  /* 0x000000021b0e7825 */ /* 0x000fe200078e020e */
[----:B------:R-:W-:Y:S04]  /*f770*/  STG.E.U16 desc[UR36][R20.64], R9 ;  /* 0x0000000914007986 */ /* 0x000fe8000c101524 */
[----:B------:R-:W-:Y:S04]  /*f780*/  STG.E.U16 desc[UR36][R22.64], R7 ;  /* 0x0000000716007986 */ /* 0x000fe8000c101524 */
[----:B------:R-:W-:Y:S01]  /*f790*/  STG.E.U16 desc[UR36][R14.64], R17 ;  /* 0x000000110e007986 */ /* 0x000fe2000c101524 */
[----:B------:R-:W-:Y:S05]  /*f7a0*/  EXIT ;  /* 0x000000000000794d */ /* 0x000fea0003800000 */
.L_x_52:
[----:B------:R-:W-:-:S00]  /*f7b0*/  BRA `(.L_x_52) ;  /* 0xfffffffc00fc7947 */ /* 0x000fc0000383ffff */
[----:B------:R-:W-:-:S00]  /*f7c0*/  NOP ;  /* 0x0000000000007918 */ /* 0x000fc00000000000 */
        /* <DEDUP_REMOVED lines=11> */
.L_x_53:


//--------------------- .nv.global.init           --------------------------
	.section	.nv.global.init,"aw",@progbits
.nv.global.init:
	.type		$str$3,@object
	.size		$str$3,($str - $str$3)
$str$3:
        /*0000*/ 	.byte	0x74, 0x79, 0x20, 0x3c, 0x20, 0x54, 0x49, 0x4c, 0x45, 0x5f, 0x4d, 0x00
	.type		$str,@object
	.size		$str,($str$1 - $str)
$str:
        /*000c*/ 	.byte	0x77, 0x79, 0x20, 0x3c, 0x20, 0x54, 0x49, 0x4c, 0x45, 0x5f, 0x4d, 0x00
	.type		$str$1,@object
	.size		$str$1,(__unnamed_1 - $str$1)
$str$1:
        /*0018*/ 	.byte	0x2f, 0x74, 0x6d, 0x70, 0x2f, 0x73, 0x61, 0x73, 0x73, 0x5f, 0x63, 0x75, 0x5f, 0x6a, 0x70, 0x67
        /*0028*/ 	.byte	0x7a, 0x71, 0x6b, 0x65, 0x69, 0x2f, 0x6b, 0x2e, 0x63, 0x75, 0x00
	.type		__unnamed_1,@object
	.size		__unnamed_1,(.L_0 - __unnamed_1)
__unnamed_1:
        /*0033*/ 	.byte	0x76, 0x6f, 0x69, 0x64, 0x20, 0x6d, 0x6d, 0x31, 0x36, 0x28, 0x5f, 0x5f, 0x68, 0x61, 0x6c, 0x66
        /*0043*/ 	.byte	0x20, 0x2a, 0x2c, 0x20, 0x5f, 0x5f, 0x68, 0x61, 0x6c, 0x66, 0x20, 0x2a, 0x2c, 0x20, 0x5f, 0x5f
        /*0053*/ 	.byte	0x68, 0x61, 0x6c, 0x66, 0x20, 0x2a, 0x2c, 0x20, 0x69, 0x6e, 0x74, 0x2c, 0x20, 0x69, 0x6e, 0x74
        /*0063*/ 	.byte	0x2c, 0x20, 0x69, 0x6e, 0x74, 0x29, 0x00
.L_0:


//--------------------- .nv.shared._Z4mm16P6__halfS0_S0_iii --------------------------
	.section	.nv.shared._Z4mm16P6__halfS0_S0_iii,"aw",@nobits
	.sectionflags	@""
	.align	2
.nv.shared._Z4mm16P6__halfS0_S0_iii:
	.zero		17408


//--------------------- .nv.shared.reserved.0     --------------------------
	.section	.nv.shared.reserved.0,"aw",@nobits
	.weak		__nv_reservedSMEM_offset_0_alias
	.size		__nv_reservedSMEM_offset_0_alias, 0, 64
	.other		__nv_reservedSMEM_offset_0_alias,@"STO_CUDA_RESERVED_SHARED STV_DEFAULT"
__nv_reservedSMEM_offset_0_alias:
	.zero		0
	.zero		64


//--------------------- .nv.constant0._Z4mm16P6__halfS0_S0_iii --------------------------
	.section	.nv.constant0._Z4mm16P6__halfS0_S0_iii,"a",@progbits
	.sectionflags	@""
	.align	4
.nv.constant0._Z4mm16P6__halfS0_S0_iii:
	.zero		932


//--------------------- SYMBOLS --------------------------

	.type		.nv.reservedSmem.offset0,@object
	.size		.nv.reservedSmem.offset0,0x4
	.type		.nv.reservedSmem.cap,@object
	.size		.nv.reservedSmem.cap,0x4
	.type		__assertfail,@function
